def matmul_kernel(
    a_ptr,
    b_ptr,
    c_ptr,
    M,
    N,
    K,
    stride_am,
    stride_ak,
    stride_bk,
    stride_bn,
    stride_cm,
    stride_cn,
    BLOCK_M: tl.constexpr,
    BLOCK_N: tl.constexpr,
    BLOCK_K: tl.constexpr,
    GROUP_M: tl.constexpr,
):
    pid = tl.program_id(axis=0)
    num_pid_m = tl.cdiv(M, BLOCK_M)
    num_pid_n = tl.cdiv(N, BLOCK_N)
    num_pid_in_group = GROUP_M * num_pid_n
    group_id = pid // num_pid_in_group
    first_pid_m = group_id * GROUP_M
    group_size_m = min(num_pid_m - first_pid_m, GROUP_M)
    pid_m = first_pid_m + ((pid % num_pid_in_group) % group_size_m)
    pid_n = (pid % num_pid_in_group) // group_size_m

    offs_am = (pid_m * BLOCK_M + tl.arange(0, BLOCK_M)) % M
    offs_bn = (pid_n * BLOCK_N + tl.arange(0, BLOCK_N)) % N
    offs_k = tl.arange(0, BLOCK_K)
    a_ptrs = a_ptr + offs_am[:, None] * stride_am + offs_k[None, :] * stride_ak
    b_ptrs = b_ptr + offs_k[:, None] * stride_bk + offs_bn[None, :] * stride_bn

    acc = tl.zeros((BLOCK_M, BLOCK_N), dtype=tl.float32)
    for kk in range(0, tl.cdiv(K, BLOCK_K)):
        a = tl.load(a_ptrs, mask=offs_k[None, :] < K - kk * BLOCK_K, other=0.0)
        b = tl.load(b_ptrs, mask=offs_k[:, None] < K - kk * BLOCK_K, other=0.0)
        acc = tl.dot(a, b, acc)
        a_ptrs += BLOCK_K * stride_ak
        b_ptrs += BLOCK_K * stride_bk

    c = acc.to(c_ptr.dtype.element_ty)
    offs_cm = pid_m * BLOCK_M + tl.arange(0, BLOCK_M)
    offs_cn = pid_n * BLOCK_N + tl.arange(0, BLOCK_N)
    c_ptrs = c_ptr + offs_cm[:, None] * stride_cm + offs_cn[None, :] * stride_cn
    mask = (offs_cm[:, None] < M) & (offs_cn[None, :] < N)
    tl.store(c_ptrs, c, mask=mask)

# config = {"BLOCK_K": 128, "BLOCK_M": 512, "BLOCK_N": 128, "GROUP_M": 8, "arch": "sm_90", "dtype": "fp16", "num_ctas": 2, "num_stages": 3, "num_warps": 4}
# arch = sm_90


// ===== COMPILED SASS (sm_90a) =====

	.target	sm_90a

	.elftype	@"ET_EXEC"


//--------------------- .note.nv.tkinfo           --------------------------
	.section	.note.nv.tkinfo,"",@"SHT_NOTE"
	.sectionflags	@"SHF_NOTE_NV_TKINFO"
	.tkinfo
        /*0018*/ 	.word	0x00000002
        /*0030*/ 	.string	""
        /*0030*/ 	.string	"ptxas"
        /*0030*/ 	.string	"Cuda compilation tools, release 13.0, V13.0.88"
        /*0030*/ 	.string	"Build cuda_13.0.r13.0/compiler.36424714_0"
        /*0030*/ 	.string	"-v  -suppress-debug-info  -lineinfo  -arch sm_90a "



//--------------------- .note.nv.cuinfo           --------------------------
	.section	.note.nv.cuinfo,"",@"SHT_NOTE"
	.sectionflags	@"SHF_NOTE_NV_CUINFO"
        /*0018*/ 	.short	0x0002
        /*001a*/ 	.short	0x005a
        /*001c*/ 	.short	0x0082
	.zero		2


//--------------------- .nv.info                  --------------------------
	.section	.nv.info,"",@"SHT_CUDA_INFO"
	.align	4


	//----- nvinfo : EIATTR_REGCOUNT
	.align		4
        /*0000*/ 	.byte	0x04, 0x2f
        /*0002*/ 	.short	(.L_1 - .L_0)
	.align		4
.L_0:
        /*0004*/ 	.word	index@(matmul_kernel)
        /*0008*/ 	.word	0x000000ff


	//----- nvinfo : EIATTR_FRAME_SIZE
	.align		4
.L_1:
        /*000c*/ 	.byte	0x04, 0x11
        /*000e*/ 	.short	(.L_3 - .L_2)
	.align		4
.L_2:
        /*0010*/ 	.word	index@(matmul_kernel)
        /*0014*/ 	.word	0x000012f0


	//----- nvinfo : EIATTR_MIN_STACK_SIZE
	.align		4
.L_3:
        /*0018*/ 	.byte	0x04, 0x12
        /*001a*/ 	.short	(.L_5 - .L_4)
	.align		4
.L_4:
        /*001c*/ 	.word	index@(matmul_kernel)
        /*0020*/ 	.word	0x000012f0
.L_5:


//--------------------- .nv.compat                --------------------------
	.section	.nv.compat,"",@"SHT_CUDA_COMPAT_INFO"
	.align	4
        /*0000*/ 	.byte	0x02, 0x09, 0x01, 0x00, 0x02, 0x02, 0x04, 0x00, 0x02, 0x05, 0x05, 0x00, 0x03, 0x07, 0x01, 0x01
        /*0010*/ 	.byte	0x02, 0x03, 0x00, 0x00, 0x02, 0x06, 0x01, 0x00, 0x04, 0x0b, 0x08, 0x00, 0x00, 0x00, 0x00, 0x00
        /*0020*/ 	.byte	0x00, 0x00, 0x00, 0x00


//--------------------- .nv.info.matmul_kernel    --------------------------
	.section	.nv.info.matmul_kernel,"",@"SHT_CUDA_INFO"
	.sectionflags	@""
	.align	4


	//----- nvinfo : EIATTR_CUDA_API_VERSION
	.align		4
        /*0000*/ 	.byte	0x04, 0x37
        /*0002*/ 	.short	(.L_7 - .L_6)
.L_6:
        /*0004*/ 	.word	0x00000082


	//----- nvinfo : EIATTR_KPARAM_INFO
	.align		4
.L_7:
        /*0008*/ 	.byte	0x04, 0x17
        /*000a*/ 	.short	(.L_9 - .L_8)
.L_8:
        /*000c*/ 	.word	0x00000000
        /*0010*/ 	.short	0x000d
        /*0012*/ 	.short	0x0048
        /*0014*/ 	.byte	0x00, 0xf4, 0x21, 0x00


	//----- nvinfo : EIATTR_KPARAM_INFO
	.align		4
.L_9:
        /*0018*/ 	.byte	0x04, 0x17
        /*001a*/ 	.short	(.L_11 - .L_10)
.L_10:
        /*001c*/ 	.word	0x00000000
        /*0020*/ 	.short	0x000c
        /*0022*/ 	.short	0x0040
        /*0024*/ 	.byte	0x00, 0xf4, 0x21, 0x00


	//----- nvinfo : EIATTR_KPARAM_INFO
	.align		4
.L_11:
        /*0028*/ 	.byte	0x04, 0x17
        /*002a*/ 	.short	(.L_13 - .L_12)
.L_12:
        /*002c*/ 	.word	0x00000000
        /*0030*/ 	.short	0x000b
        /*0032*/ 	.short	0x0038
        /*0034*/ 	.byte	0x00, 0xf0, 0x11, 0x00


	//----- nvinfo : EIATTR_KPARAM_INFO
	.align		4
.L_13:
        /*0038*/ 	.byte	0x04, 0x17
        /*003a*/ 	.short	(.L_15 - .L_14)
.L_14:
        /*003c*/ 	.word	0x00000000
        /*0040*/ 	.short	0x000a
        /*0042*/ 	.short	0x0034
        /*0044*/ 	.byte	0x00, 0xf0, 0x11, 0x00


	//----- nvinfo : EIATTR_KPARAM_INFO
	.align		4
.L_15:
        /*0048*/ 	.byte	0x04, 0x17
        /*004a*/ 	.short	(.L_17 - .L_16)
.L_16:
        /*004c*/ 	.word	0x00000000
        /*0050*/ 	.short	0x0009
        /*0052*/ 	.short	0x0030
        /*0054*/ 	.byte	0x00, 0xf0, 0x11, 0x00


	//----- nvinfo : EIATTR_KPARAM_INFO
	.align		4
.L_17:
        /*0058*/ 	.byte	0x04, 0x17
        /*005a*/ 	.short	(.L_19 - .L_18)
.L_18:
        /*005c*/ 	.word	0x00000000
        /*0060*/ 	.short	0x0008
        /*0062*/ 	.short	0x002c
        /*0064*/ 	.byte	0x00, 0xf0, 0x11, 0x00


	//----- nvinfo : EIATTR_KPARAM_INFO
	.align		4
.L_19:
        /*0068*/ 	.byte	0x04, 0x17
        /*006a*/ 	.short	(.L_21 - .L_20)
.L_20:
        /*006c*/ 	.word	0x00000000
        /*0070*/ 	.short	0x0007
        /*0072*/ 	.short	0x0028
        /*0074*/ 	.byte	0x00, 0xf0, 0x11, 0x00


	//----- nvinfo : EIATTR_KPARAM_INFO
	.align		4
.L_21:
        /*0078*/ 	.byte	0x04, 0x17
        /*007a*/ 	.short	(.L_23 - .L_22)
.L_22:
        /*007c*/ 	.word	0x00000000
        /*0080*/ 	.short	0x0006
        /*0082*/ 	.short	0x0024
        /*0084*/ 	.byte	0x00, 0xf0, 0x11, 0x00


	//----- nvinfo : EIATTR_KPARAM_INFO
	.align		4
.L_23:
        /*0088*/ 	.byte	0x04, 0x17
        /*008a*/ 	.short	(.L_25 - .L_24)
.L_24:
        /*008c*/ 	.word	0x00000000
        /*0090*/ 	.short	0x0005
        /*0092*/ 	.short	0x0020
        /*0094*/ 	.byte	0x00, 0xf0, 0x11, 0x00


	//----- nvinfo : EIATTR_KPARAM_INFO
	.align		4
.L_25:
        /*0098*/ 	.byte	0x04, 0x17
        /*009a*/ 	.short	(.L_27 - .L_26)
.L_26:
        /*009c*/ 	.word	0x00000000
        /*00a0*/ 	.short	0x0004
        /*00a2*/ 	.short	0x001c
        /*00a4*/ 	.byte	0x00, 0xf0, 0x11, 0x00


	//----- nvinfo : EIATTR_KPARAM_INFO
	.align		4
.L_27:
        /*00a8*/ 	.byte	0x04, 0x17
        /*00aa*/ 	.short	(.L_29 - .L_28)
.L_28:
        /*00ac*/ 	.word	0x00000000
        /*00b0*/ 	.short	0x0003
        /*00b2*/ 	.short	0x0018
        /*00b4*/ 	.byte	0x00, 0xf0, 0x11, 0x00


	//----- nvinfo : EIATTR_KPARAM_INFO
	.align		4
.L_29:
        /*00b8*/ 	.byte	0x04, 0x17
        /*00ba*/ 	.short	(.L_31 - .L_30)
.L_30:
        /*00bc*/ 	.word	0x00000000
        /*00c0*/ 	.short	0x0002
        /*00c2*/ 	.short	0x0010
        /*00c4*/ 	.byte	0x00, 0xf4, 0x21, 0x00


	//----- nvinfo : EIATTR_KPARAM_INFO
	.align		4
.L_31:
        /*00c8*/ 	.byte	0x04, 0x17
        /*00ca*/ 	.short	(.L_33 - .L_32)
.L_32:
        /*00cc*/ 	.word	0x00000000
        /*00d0*/ 	.short	0x0001
        /*00d2*/ 	.short	0x0008
        /*00d4*/ 	.byte	0x00, 0xf4, 0x21, 0x00


	//----- nvinfo : EIATTR_KPARAM_INFO
	.align		4
.L_33:
        /*00d8*/ 	.byte	0x04, 0x17
        /*00da*/ 	.short	(.L_35 - .L_34)
.L_34:
        /*00dc*/ 	.word	0x00000000
        /*00e0*/ 	.short	0x0000
        /*00e2*/ 	.short	0x0000
        /*00e4*/ 	.byte	0x00, 0xf4, 0x21, 0x00


	//----- nvinfo : EIATTR_EXPLICIT_CLUSTER
	.align		4
.L_35:
        /*00e8*/ 	.byte	0x01, 0x3e
	.zero		2


	//----- nvinfo : EIATTR_CTA_PER_CLUSTER
	.align		4
        /*00ec*/ 	.byte	0x04, 0x3d
        /*00ee*/ 	.short	(.L_37 - .L_36)
.L_36:
        /*00f0*/ 	.word	0x00000002
        /*00f4*/ 	.word	0x00000001
        /*00f8*/ 	.word	0x00000001


	//----- nvinfo : EIATTR_SPARSE_MMA_MASK
	.align		4
.L_37:
        /*00fc*/ 	.byte	0x03, 0x50
        /*00fe*/ 	.short	0x0000


	//----- nvinfo : EIATTR_MAXREG_COUNT
	.align		4
        /*0100*/ 	.byte	0x03, 0x1b
        /*0102*/ 	.short	0x00ff


	//----- nvinfo : EIATTR_NUM_BARRIERS
	.align		4
        /*0104*/ 	.byte	0x02, 0x4c
        /*0106*/ 	.byte	0x01
	.zero		1


	//----- nvinfo : EIATTR_ANNOTATIONS
	.align		4
        /*0108*/ 	.byte	0x04, 0x55
        /*010a*/ 	.short	(.L_39 - .L_38)


	//   ....[0]....
.L_38:
        /*010c*/ 	.word	0x00000001
        /*0110*/ 	.byte	0xa0, 0x01, 0x00, 0x00, 0x01, 0x00, 0x00, 0x00, 0x60, 0x09, 0x00, 0x00, 0x01, 0x00, 0x00, 0x00
        /* <DEDUP_REMOVED lines=1907> */
        /*7850*/ 	.byte	0xd0, 0x80, 0x02, 0x00, 0x01, 0x00, 0x00, 0x00, 0xe0, 0x80, 0x02, 0x00


	//----- nvinfo : EIATTR_MERCURY_ISA_VERSION
	.align		4
.L_39:
        /*785c*/ 	.byte	0x03, 0x5f
        /*785e*/ 	.short	0x0101


	//----- nvinfo : EIATTR_EXIT_INSTR_OFFSETS
	.align		4
        /*7860*/ 	.byte	0x04, 0x1c
        /*7862*/ 	.short	(.L_41 - .L_40)


	//   ....[0]....
.L_40:
        /*7864*/ 	.word	0x0002f130


	//   ....[1]....
        /*7868*/ 	.word	0x0002f160


	//----- nvinfo : EIATTR_REQNTID
	.align		4
.L_41:
        /*786c*/ 	.byte	0x04, 0x10
        /*786e*/ 	.short	(.L_43 - .L_42)
.L_42:
        /*7870*/ 	.word	0x00000080
        /*7874*/ 	.word	0x00000001
        /*7878*/ 	.word	0x00000001


	//----- nvinfo : EIATTR_CBANK_PARAM_SIZE
	.align		4
.L_43:
        /*787c*/ 	.byte	0x03, 0x19
        /*787e*/ 	.short	0x0050


	//----- nvinfo : EIATTR_PARAM_CBANK
	.align		4
        /*7880*/ 	.byte	0x04, 0x0a
        /*7882*/ 	.short	(.L_45 - .L_44)
	.align		4
.L_44:
        /*7884*/ 	.word	index@(.nv.constant0.matmul_kernel)
        /*7888*/ 	.short	0x0210
        /*788a*/ 	.short	0x0050


	//----- nvinfo : EIATTR_SW_WAR
	.align		4
.L_45:
        /*788c*/ 	.byte	0x04, 0x36
        /*788e*/ 	.short	(.L_47 - .L_46)
.L_46:
        /*7890*/ 	.word	0x00000008
.L_47:


//--------------------- .nv.callgraph             --------------------------
	.section	.nv.callgraph,"",@"SHT_CUDA_CALLGRAPH"
	.align	4
	.sectionentsize	8
	.align		4
        /*0000*/ 	.word	0x00000000
	.align		4
        /*0004*/ 	.word	0xffffffff
	.align		4
        /*0008*/ 	.word	0x00000000
	.align		4
        /*000c*/ 	.word	0xfffffffe
	.align		4
        /*0010*/ 	.word	0x00000000
	.align		4
        /*0014*/ 	.word	0xfffffffd
	.align		4
        /*0018*/ 	.word	0x00000000
	.align		4
        /*001c*/ 	.word	0xfffffffc


//--------------------- .text.matmul_kernel       --------------------------
	.section	.text.matmul_kernel,"ax",@progbits
	.align	128
        .global         matmul_kernel
        .type           matmul_kernel,@function
        .size           matmul_kernel,(.L_x_3 - matmul_kernel)
        .other          matmul_kernel,@"STO_CUDA_ENTRY STV_DEFAULT"
matmul_kernel:
.text.matmul_kernel:
[----:B------:R-:W0:Y:S08]  /*0000*/  LDC R1, c[0x0][0x28] ;  /* 0x00000a00ff017b82 */ /* 0x000e300000000800 */
[----:B------:R-:W1:Y:S01]  /*0010*/  LDC.64 R184, c[0x0][0x228] ;  /* 0x00008a00ffb87b82 */ /* 0x000e620000000a00 */
[----:B------:R-:W2:Y:S01]  /*0020*/  S2R R12, SR_TID.X ;  /* 0x00000000000c7919 */ /* 0x000ea20000002100 */
[----:B0-----:R-:W-:Y:S01]  /*0030*/  VIADD R1, R1, 0xffffed10 ;  /* 0xffffed1001017836 */ /* 0x001fe20000000000 */
[----:B------:R-:W-:-:S02]  /*0040*/  CS2R R148, SRZ ;  /* 0x0000000000947805 */ /* 0x000fc4000001ff00 */
[----:B------:R-:W-:Y:S02]  /*0050*/  CS2R R150, SRZ ;  /* 0x0000000000967805 */ /* 0x000fe4000001ff00 */
[----:B------:R-:W-:Y:S02]  /*0060*/  CS2R R92, SRZ ;  /* 0x00000000005c7805 */ /* 0x000fe4000001ff00 */
[----:B------:R-:W-:Y:S02]  /*0070*/  CS2R R94, SRZ ;  /* 0x00000000005e7805 */ /* 0x000fe4000001ff00 */
[----:B------:R-:W-:Y:S01]  /*0080*/  CS2R R144, SRZ ;  /* 0x0000000000907805 */ /* 0x000fe2000001ff00 */
[----:B------:R-:W0:Y:S01]  /*0090*/  LDC R5, c[0x0][0x150] ;  /* 0x00005400ff057b82 */ /* 0x000e220000000800 */
[----:B------:R-:W-:Y:S02]  /*00a0*/  CS2R R146, SRZ ;  /* 0x0000000000927805 */ /* 0x000fe4000001ff00 */
[----:B------:R-:W-:-:S02]  /*00b0*/  CS2R R96, SRZ ;  /* 0x0000000000607805 */ /* 0x000fc4000001ff00 */
[----:B------:R-:W-:Y:S02]  /*00c0*/  CS2R R98, SRZ ;  /* 0x0000000000627805 */ /* 0x000fe4000001ff00 */
[----:B------:R-:W-:Y:S02]  /*00d0*/  CS2R R140, SRZ ;  /* 0x00000000008c7805 */ /* 0x000fe4000001ff00 */
[----:B------:R-:W-:Y:S02]  /*00e0*/  CS2R R142, SRZ ;  /* 0x00000000008e7805 */ /* 0x000fe4000001ff00 */
[----:B------:R-:W-:Y:S02]  /*00f0*/  CS2R R100, SRZ ;  /* 0x0000000000647805 */ /* 0x000fe4000001ff00 */
        /* <DEDUP_REMOVED lines=8> */
[----:B------:R-:W-:Y:S01]  /*0180*/  CS2R R110, SRZ ;  /* 0x00000000006e7805 */ /* 0x000fe2000001ff00 */
[----:B-1----:R-:W-:Y:S01]  /*0190*/  VIADD R0, R185, 0x7f ;  /* 0x0000007fb9007836 */ /* 0x002fe20000000000 */
[----:B------:R1:W-:Y:S01]  /*01a0*/  STL [R1+0xda0], R185 ;  /* 0x000da0b901007387 */ /* 0x0003e20000100800 */
[----:B------:R-:W-:Y:S02]  /*01b0*/  CS2R R44, SRZ ;  /* 0x00000000002c7805 */ /* 0x000fe4000001ff00 */
[----:B------:R-:W-:Y:S02]  /*01c0*/  CS2R R46, SRZ ;  /* 0x00000000002e7805 */ /* 0x000fe4000001ff00 */
[----:B------:R-:W-:Y:S02]  /*01d0*/  CS2R R112, SRZ ;  /* 0x0000000000707805 */ /* 0x000fe4000001ff00 */
[----:B------:R-:W-:Y:S02]  /*01e0*/  SHF.R.S32.HI R3, RZ, 0x1f, R0 ;  /* 0x0000001fff037819 */ /* 0x000fe40000011400 */
[----:B------:R-:W-:-:S02]  /*01f0*/  CS2R R114, SRZ ;  /* 0x0000000000727805 */ /* 0x000fc4000001ff00 */
[----:B------:R-:W-:Y:S02]  /*0200*/  CS2R R48, SRZ ;  /* 0x0000000000307805 */ /* 0x000fe4000001ff00 */
[----:B------:R-:W-:Y:S02]  /*0210*/  CS2R R50, SRZ ;  /* 0x0000000000327805 */ /* 0x000fe4000001ff00 */
[----:B------:R-:W-:Y:S02]  /*0220*/  LEA.HI R3, R3, R0, RZ, 0x7 ;  /* 0x0000000003037211 */ /* 0x000fe400078f38ff */
[----:B------:R-:W-:Y:S02]  /*0230*/  CS2R R116, SRZ ;  /* 0x0000000000747805 */ /* 0x000fe4000001ff00 */
[----:B--2---:R-:W-:Y:S02]  /*0240*/  LOP3.LUT R12, R12, 0x7f, RZ, 0xc0, !PT ;  /* 0x0000007f0c0c7812 */ /* 0x004fe400078ec0ff */
[----:B------:R-:W-:-:S02]  /*0250*/  CS2R R118, SRZ ;  /* 0x0000000000767805 */ /* 0x000fc4000001ff00 */
[----:B------:R-:W-:Y:S02]  /*0260*/  SHF.R.S32.HI R3, RZ, 0x7, R3 ;  /* 0x00000007ff037819 */ /* 0x000fe40000011403 */
[----:B------:R-:W-:Y:S02]  /*0270*/  CS2R R52, SRZ ;  /* 0x0000000000347805 */ /* 0x000fe4000001ff00 */
[----:B------:R-:W-:Y:S02]  /*0280*/  CS2R R54, SRZ ;  /* 0x0000000000367805 */ /* 0x000fe4000001ff00 */
[----:B------:R-:W-:Y:S02]  /*0290*/  CS2R R120, SRZ ;  /* 0x0000000000787805 */ /* 0x000fe4000001ff00 */
[----:B------:R-:W-:Y:S01]  /*02a0*/  CS2R R122, SRZ ;  /* 0x00000000007a7805 */ /* 0x000fe2000001ff00 */
[----:B------:R-:W-:Y:S01]  /*02b0*/  IMAD.SHL.U32 R4, R3, 0x8, RZ ;  /* 0x0000000803047824 */ /* 0x000fe200078e00ff */
[----:B------:R-:W-:Y:S01]  /*02c0*/  CS2R R56, SRZ ;  /* 0x0000000000387805 */ /* 0x000fe2000001ff00 */
[----:B------:R-:W2:Y:S01]  /*02d0*/  S2R R3, SR_CTAID.X ;  /* 0x0000000000037919 */ /* 0x000ea20000002500 */
[----:B------:R-:W-:-:S02]  /*02e0*/  CS2R R58, SRZ ;  /* 0x00000000003a7805 */ /* 0x000fc4000001ff00 */
[----:B------:R-:W-:Y:S02]  /*02f0*/  CS2R R124, SRZ ;  /* 0x00000000007c7805 */ /* 0x000fe4000001ff00 */
[----:B------:R-:W-:Y:S02]  /*0300*/  IABS R7, R4 ;  /* 0x0000000400077213 */ /* 0x000fe40000000000 */
[----:B------:R-:W-:Y:S02]  /*0310*/  CS2R R126, SRZ ;  /* 0x00000000007e7805 */ /* 0x000fe4000001ff00 */
[----:B------:R-:W-:Y:S02]  /*0320*/  CS2R R60, SRZ ;  /* 0x00000000003c7805 */ /* 0x000fe4000001ff00 */
[----:B------:R-:W-:Y:S01]  /*0330*/  CS2R R62, SRZ ;  /* 0x00000000003e7805 */ /* 0x000fe2000001ff00 */
[----:B------:R-:W3:Y:S01]  /*0340*/  I2F.RP R0, R7 ;  /* 0x0000000700007306 */ /* 0x000ee20000209400 */
        /* <DEDUP_REMOVED lines=14> */
[----:B---3--:R-:W3:Y:S01]  /*0430*/  MUFU.RCP R0, R0 ;  /* 0x0000000000007308 */ /* 0x008ee20000001000 */
        /* <DEDUP_REMOVED lines=8> */
[----:B--2---:R-:W-:-:S05]  /*04c0*/  I2FP.F32.U32 R6, R3 ;  /* 0x0000000300067245 */ /* 0x004fca0000201000 */
[----:B0-----:R-:W-:Y:S01]  /*04d0*/  FMUL R5, R5, R6 ;  /* 0x0000000605057220 */ /* 0x001fe20000400000 */
[----:B---3--:R-:W-:-:S04]  /*04e0*/  VIADD R2, R0, 0xffffffe ;  /* 0x0ffffffe00027836 */ /* 0x008fc80000000000 */
[----:B------:R0:W2:Y:S08]  /*04f0*/  F2I.FTZ.U32.TRUNC.NTZ R3, R2 ;  /* 0x0000000200037305 */ /* 0x0000b0000021f000 */
[----:B------:R-:W3:Y:S01]  /*0500*/  F2I.U32.TRUNC.NTZ R5, R5 ;  /* 0x0000000500057305 */ /* 0x000ee2000020f000 */
[----:B0-----:R-:W-:Y:S02]  /*0510*/  IMAD.MOV.U32 R2, RZ, RZ, RZ ;  /* 0x000000ffff027224 */ /* 0x001fe400078e00ff */
[----:B--2---:R-:W-:-:S04]  /*0520*/  IMAD.MOV R6, RZ, RZ, -R3 ;  /* 0x000000ffff067224 */ /* 0x004fc800078e0a03 */
[----:B------:R-:W-:Y:S01]  /*0530*/  IMAD R9, R6, R7, RZ ;  /* 0x0000000706097224 */ /* 0x000fe200078e02ff */
[----:B------:R-:W-:-:S03]  /*0540*/  IABS R6, R4 ;  /* 0x0000000400067213 */ /* 0x000fc60000000000 */
[----:B------:R-:W-:Y:S01]  /*0550*/  IMAD.HI.U32 R3, R3, R9, R2 ;  /* 0x0000000903037227 */ /* 0x000fe200078e0002 */
[----:B---3--:R-:W-:-:S03]  /*0560*/  IABS R0, R5 ;  /* 0x0000000500007213 */ /* 0x008fc60000000000 */
[----:B------:R-:W-:Y:S02]  /*0570*/  IMAD.MOV R2, RZ, RZ, -R6 ;  /* 0x000000ffff027224 */ /* 0x000fe400078e0a06 */
[----:B------:R-:W-:-:S04]  /*0580*/  IMAD.HI.U32 R3, R3, R0, RZ ;  /* 0x0000000003037227 */ /* 0x000fc800078e00ff */
[----:B------:R-:W-:-:S05]  /*0590*/  IMAD R0, R3, R2, R0 ;  /* 0x0000000203007224 */ /* 0x000fca00078e0200 */
[----:B------:R-:W-:-:S13]  /*05a0*/  ISETP.GT.U32.AND P1, PT, R7, R0, PT ;  /* 0x000000000700720c */ /* 0x000fda0003f24070 */
[----:B------:R-:W-:Y:S02]  /*05b0*/  @!P1 IMAD.IADD R0, R0, 0x1, -R7 ;  /* 0x0000000100009824 */ /* 0x000fe400078e0a07 */
[----:B------:R-:W-:Y:S01]  /*05c0*/  @!P1 VIADD R3, R3, 0x1 ;  /* 0x0000000103039836 */ /* 0x000fe20000000000 */
[----:B------:R-:W-:Y:S02]  /*05d0*/  ISETP.NE.AND P1, PT, R4, RZ, PT ;  /* 0x000000ff0400720c */ /* 0x000fe40003f25270 */
[----:B------:R-:W-:Y:S02]  /*05e0*/  ISETP.GE.U32.AND P0, PT, R0, R7, PT ;  /* 0x000000070000720c */ /* 0x000fe40003f06070 */
[----:B------:R-:W-:-:S04]  /*05f0*/  LOP3.LUT R0, R5, R4, RZ, 0x3c, !PT ;  /* 0x0000000405007212 */ /* 0x000fc800078e3cff */
[----:B------:R-:W-:Y:S01]  /*0600*/  ISETP.GE.AND P2, PT, R0, RZ, PT ;  /* 0x000000ff0000720c */ /* 0x000fe20003f46270 */
[----:B------:R-:W-:-:S06]  /*0610*/  VIADD R0, R184, 0x1ff ;  /* 0x000001ffb8007836 */ /* 0x000fcc0000000000 */
[----:B------:R-:W-:-:S04]  /*0620*/  @P0 VIADD R3, R3, 0x1 ;  /* 0x0000000103030836 */ /* 0x000fc80000000000 */
[----:B------:R-:W-:Y:S01]  /*0630*/  IMAD.MOV.U32 R2, RZ, RZ, R3 ;  /* 0x000000ffff027224 */ /* 0x000fe200078e0003 */
[----:B------:R-:W-:-:S03]  /*0640*/  SHF.R.S32.HI R3, RZ, 0x1f, R0 ;  /* 0x0000001fff037819 */ /* 0x000fc60000011400 */
[----:B------:R-:W-:Y:S01]  /*0650*/  @!P2 IMAD.MOV R2, RZ, RZ, -R2 ;  /* 0x000000ffff02a224 */ /* 0x000fe200078e0a02 */
[----:B------:R-:W-:Y:S02]  /*0660*/  @!P1 LOP3.LUT R2, RZ, R4, RZ, 0x33, !PT ;  /* 0x00000004ff029212 */ /* 0x000fe400078e33ff */
[----:B------:R-:W-:-:S03]  /*0670*/  LEA.HI R3, R3, R0, RZ, 0x9 ;  /* 0x0000000003037211 */ /* 0x000fc600078f48ff */
[----:B------:R-:W-:Y:S02]  /*0680*/  IMAD.SHL.U32 R6, R2, 0x8, RZ ;  /* 0x0000000802067824 */ /* 0x000fe400078e00ff */
[----:B------:R-:W-:-:S03]  /*0690*/  IMAD.MOV R2, RZ, RZ, -R2 ;  /* 0x000000ffff027224 */ /* 0x000fc600078e0a02 */
[----:B------:R-:W-:Y:S01]  /*06a0*/  LEA.HI.SX32 R3, R3, -R6, 0x17 ;  /* 0x8000000603037211 */ /* 0x000fe200078fbaff */
[----:B------:R-:W-:-:S03]  /*06b0*/  IMAD R4, R4, R2, R5 ;  /* 0x0000000204047224 */ /* 0x000fc600078e0205 */
[----:B------:R-:W-:Y:S02]  /*06c0*/  VIMNMX R11, R3, 0x8, PT ;  /* 0x00000008030b7848 */ /* 0x000fe40003fe0100 */
[----:B------:R-:W-:Y:S02]  /*06d0*/  IABS R9, R4 ;  /* 0x0000000400097213 */ /* 0x000fe40000000000 */
[----:B------:R-:W-:-:S04]  /*06e0*/  IABS R7, R11 ;  /* 0x0000000b00077213 */ /* 0x000fc80000000000 */
[----:B------:R-:W0:Y:S08]  /*06f0*/  I2F.RP R0, R7 ;  /* 0x0000000700007306 */ /* 0x000e300000209400 */
[----:B0-----:R-:W0:Y:S02]  /*0700*/  MUFU.RCP R0, R0 ;  /* 0x0000000000007308 */ /* 0x001e240000001000 */
[----:B0-----:R-:W-:-:S06]  /*0710*/  VIADD R3, R0, 0xffffffe ;  /* 0x0ffffffe00037836 */ /* 0x001fcc0000000000 */
[----:B------:R-:W0:Y:S02]  /*0720*/  F2I.FTZ.U32.TRUNC.NTZ R3, R3 ;  /* 0x0000000300037305 */ /* 0x000e24000021f000 */
[----:B0-----:R-:W-:-:S04]  /*0730*/  IMAD.MOV R8, RZ, RZ, -R3 ;  /* 0x000000ffff087224 */ /* 0x001fc800078e0a03 */
[----:B------:R-:W-:Y:S01]  /*0740*/  IMAD.MOV.U32 R2, RZ, RZ, R8 ;  /* 0x000000ffff027224 */ /* 0x000fe200078e0008 */
[----:B------:R-:W-:-:S03]  /*0750*/  IABS R8, R11 ;  /* 0x0000000b00087213 */ /* 0x000fc60000000000 */
[----:B------:R-:W-:Y:S02]  /*0760*/  IMAD R5, R2, R7, RZ ;  /* 0x0000000702057224 */ /* 0x000fe400078e02ff */
[----:B------:R-:W-:Y:S02]  /*0770*/  IMAD.MOV.U32 R2, RZ, RZ, RZ ;  /* 0x000000ffff027224 */ /* 0x000fe400078e00ff */
[----:B------:R-:W-:Y:S02]  /*0780*/  IMAD.MOV R0, RZ, RZ, -R8 ;  /* 0x000000ffff007224 */ /* 0x000fe400078e0a08 */
[----:B------:R-:W-:Y:S02]  /*0790*/  IMAD.HI.U32 R2, R3, R5, R2 ;  /* 0x0000000503027227 */ /* 0x000fe400078e0002 */
[----:B------:R-:W0:Y:S04]  /*07a0*/  S2R R5, SR_CgaCtaId ;  /* 0x0000000000057919 */ /* 0x000e280000008800 */
[----:B------:R-:W-:-:S04]  /*07b0*/  IMAD.HI.U32 R2, R2, R9, RZ ;  /* 0x0000000902027227 */ /* 0x000fc800078e00ff */
[----:B------:R-:W-:Y:S01]  /*07c0*/  IMAD R0, R2, R0, R9 ;  /* 0x0000000002007224 */ /* 0x000fe200078e0209 */
[----:B------:R-:W-:Y:S01]  /*07d0*/  ULDC.64 UR60, c[0x0][0x208] ;  /* 0x00008200003c7ab9 */ /* 0x000fe20000000a00 */
[----:B------:R-:W-:-:S03]  /*07e0*/  CS2R R8, SRZ ;  /* 0x0000000000087805 */ /* 0x000fc6000001ff00 */
[----:B------:R-:W-:-:S13]  /*07f0*/  ISETP.GT.U32.AND P1, PT, R7, R0, PT ;  /* 0x000000000700720c */ /* 0x000fda0003f24070 */
[----:B------:R-:W-:Y:S02]  /*0800*/  @!P1 IMAD.IADD R0, R0, 0x1, -R7 ;  /* 0x0000000100009824 */ /* 0x000fe400078e0a07 */
[----:B------:R-:W-:Y:S01]  /*0810*/  @!P1 VIADD R2, R2, 0x1 ;  /* 0x0000000102029836 */ /* 0x000fe20000000000 */
[----:B------:R-:W-:Y:S02]  /*0820*/  ISETP.NE.AND P1, PT, R11, RZ, PT ;  /* 0x000000ff0b00720c */ /* 0x000fe40003f25270 */
[----:B------:R-:W-:Y:S01]  /*0830*/  ISETP.GE.U32.AND P0, PT, R0, R7, PT ;  /* 0x000000070000720c */ /* 0x000fe20003f06070 */
[----:B0-----:R-:W-:Y:S01]  /*0840*/  IMAD.SHL.U32 R3, R5, 0x100, RZ ;  /* 0x0000010005037824 */ /* 0x001fe200078e00ff */
[----:B------:R-:W-:-:S04]  /*0850*/  LOP3.LUT R0, R4, R11, RZ, 0x3c, !PT ;  /* 0x0000000b04007212 */ /* 0x000fc800078e3cff */
[----:B------:R-:W-:Y:S02]  /*0860*/  ISETP.GE.AND P2, PT, R0, RZ, PT ;  /* 0x000000ff0000720c */ /* 0x000fe40003f46270 */
[----:B------:R-:W-:-:S05]  /*0870*/  LOP3.LUT R3, R3, 0x100, RZ, 0xc0, !PT ;  /* 0x0000010003037812 */ /* 0x000fca00078ec0ff */
[----:B------:R-:W-:-:S06]  /*0880*/  @P0 VIADD R2, R2, 0x1 ;  /* 0x0000000102020836 */ /* 0x000fcc0000000000 */
[----:B------:R-:W-:Y:S01]  /*0890*/  @!P2 IMAD.MOV R2, RZ, RZ, -R2 ;  /* 0x000000ffff02a224 */ /* 0x000fe200078e0a02 */
[----:B------:R-:W-:-:S05]  /*08a0*/  @!P1 LOP3.LUT R2, RZ, R11, RZ, 0x33, !PT ;  /* 0x0000000bff029212 */ /* 0x000fca00078e33ff */
[----:B------:R-:W-:Y:S02]  /*08b0*/  IMAD.MOV R0, RZ, RZ, -R2 ;  /* 0x000000ffff007224 */ /* 0x000fe400078e0a02 */
[----:B------:R-:W-:Y:S02]  /*08c0*/  IMAD.SHL.U32 R13, R2, 0x80, RZ ;  /* 0x00000080020d7824 */ /* 0x000fe400078e00ff */
[----:B------:R-:W-:Y:S01]  /*08d0*/  IMAD R0, R11, R0, R4 ;  /* 0x000000000b007224 */ /* 0x000fe200078e0204 */
[----:B------:R-:W-:Y:S01]  /*08e0*/  MOV R4, 0x400 ;  /* 0x0000040000047802 */ /* 0x000fe20000000f00 */
[----:B------:R-:W-:Y:S01]  /*08f0*/  VIADD R2, R13, 0x3 ;  /* 0x000000030d027836 */ /* 0x000fe20000000000 */
[----:B------:R-:W-:Y:S01]  /*0900*/  CS2R R10, SRZ ;  /* 0x00000000000a7805 */ /* 0x000fe2000001ff00 */
[----:B------:R-:W-:Y:S01]  /*0910*/  IMAD.IADD R0, R6, 0x1, R0 ;  /* 0x0000000106007824 */ /* 0x000fe200078e0200 */
[----:B------:R-:W-:Y:S01]  /*0920*/  LEA R4, R5, R4, 0x18 ;  /* 0x0000000405047211 */ /* 0x000fe200078ec0ff */
[----:B------:R-:W-:Y:S01]  /*0930*/  VIADD R2, R13, 0x6 ;  /* 0x000000060d027836 */ /* 0x000fe20000000000 */
[----:B------:R-:W-:Y:S01]  /*0940*/  CS2R R6, SRZ ;  /* 0x0000000000067805 */ /* 0x000fe2000001ff00 */
[----:B------:R-:W-:-:S02]  /*0950*/  IMAD R0, R0, 0x200, R3 ;  /* 0x0000020000007824 */ /* 0x000fc400078e0203 */
[----:B------:R0:W-:Y:S01]  /*0960*/  STL [R1+0xd9c], R4 ;  /* 0x000d9c0401007387 */ /* 0x0001e20000100800 */
[----:B------:R-:W2:Y:S01]  /*0970*/  LDC R3, c[0x0][0x230] ;  /* 0x00008c00ff037b82 */ /* 0x000ea20000000800 */
[----:B-1----:R-:W-:Y:S02]  /*0980*/  IMAD.IADD R185, R12, 0x1, R0 ;  /* 0x000000010cb97824 */ /* 0x002fe400078e0200 */
[C---:B------:R-:W-:Y:S02]  /*0990*/  VIADD R252, R13.reuse, 0x7 ;  /* 0x000000070dfc7836 */ /* 0x040fe40000000000 */
[C---:B------:R-:W-:Y:S01]  /*09a0*/  VIADD R251, R13.reuse, 0x8 ;  /* 0x000000080dfb7836 */ /* 0x040fe20000000000 */
[----:B------:R1:W-:Y:S01]  /*09b0*/  STL [R1+0x100], R185 ;  /* 0x000100b901007387 */ /* 0x0003e20000100800 */
[C---:B------:R-:W-:Y:S01]  /*09c0*/  VIADD R200, R13.reuse, 0x9 ;  /* 0x000000090dc87836 */ /* 0x040fe20000000000 */
[----:B0-----:R-:W-:Y:S01]  /*09d0*/  CS2R R4, SRZ ;  /* 0x0000000000047805 */ /* 0x001fe2000001ff00 */
[----:B------:R-:W-:-:S02]  /*09e0*/  VIADD R167, R13, 0xa ;  /* 0x0000000a0da77836 */ /* 0x000fc40000000000 */
[C---:B------:R-:W-:Y:S02]  /*09f0*/  VIADD R202, R13.reuse, 0xb ;  /* 0x0000000b0dca7836 */ /* 0x040fe40000000000 */
[----:B------:R-:W-:Y:S02]  /*0a00*/  VIADD R230, R13, 0xc ;  /* 0x0000000c0de67836 */ /* 0x000fe40000000000 */
[----:B-1----:R-:W-:Y:S02]  /*0a10*/  VIADD R185, R185, 0x80 ;  /* 0x00000080b9b97836 */ /* 0x002fe40000000000 */
[C---:B------:R-:W-:Y:S02]  /*0a20*/  VIADD R159, R13.reuse, 0xd ;  /* 0x0000000d0d9f7836 */ /* 0x040fe40000000000 */
[C---:B------:R-:W-:Y:S01]  /*0a30*/  VIADD R179, R13.reuse, 0xe ;  /* 0x0000000e0db37836 */ /* 0x040fe20000000000 */
[----:B------:R0:W-:Y:S01]  /*0a40*/  STL [R1+0x104], R185 ;  /* 0x000104b901007387 */ /* 0x0001e20000100800 */
[----:B------:R-:W-:-:S02]  /*0a50*/  VIADD R222, R13, 0xf ;  /* 0x0000000f0dde7836 */ /* 0x000fc40000000000 */
[----:B--2---:R-:W-:Y:S02]  /*0a60*/  VIADD R14, R3, 0x7f ;  /* 0x0000007f030e7836 */ /* 0x004fe40000000000 */
[C---:B------:R-:W-:Y:S02]  /*0a70*/  VIADD R3, R13.reuse, 0x2 ;  /* 0x000000020d037836 */ /* 0x040fe40000000000 */
[C---:B------:R-:W-:Y:S01]  /*0a80*/  VIADD R3, R13.reuse, 0x5 ;  /* 0x000000050d037836 */ /* 0x040fe20000000000 */
[----:B------:R-:W-:Y:S01]  /*0a90*/  ISETP.GE.AND P0, PT, R14, 0x80, PT ;  /* 0x000000800e00780c */ /* 0x000fe20003f06270 */
[C---:B------:R-:W-:Y:S01]  /*0aa0*/  VIADD R14, R13.reuse, 0x1 ;  /* 0x000000010d0e7836 */ /* 0x040fe20000000000 */
[----:B0-----:R0:W5:Y:S01]  /*0ab0*/  LDL.LU R185, [R1+0xda0] ;  /* 0x000da00001b97983 */ /* 0x0011620000300800 */
[C---:B------:R-:W-:Y:S02]  /*0ac0*/  VIADD R14, R13.reuse, 0x4 ;  /* 0x000000040d0e7836 */ /* 0x040fe40000000000 */
[----:B------:R-:W-:-:S02]  /*0ad0*/  VIADD R210, R13, 0x10 ;  /* 0x000000100dd27836 */ /* 0x000fc40000000000 */
[C---:B------:R-:W-:Y:S02]  /*0ae0*/  VIADD R155, R13.reuse, 0x11 ;  /* 0x000000110d9b7836 */ /* 0x040fe40000000000 */
[C---:B------:R-:W-:Y:S02]  /*0af0*/  VIADD R2, R13.reuse, 0x12 ;  /* 0x000000120d027836 */ /* 0x040fe40000000000 */
[C---:B------:R-:W-:Y:S02]  /*0b00*/  VIADD R34, R13.reuse, 0x13 ;  /* 0x000000130d227836 */ /* 0x040fe40000000000 */
[C---:B------:R-:W-:Y:S02]  /*0b10*/  VIADD R28, R13.reuse, 0x14 ;  /* 0x000000140d1c7836 */ /* 0x040fe40000000000 */
        /* <DEDUP_REMOVED lines=106> */
[----:B------:R-:W-:Y:S01]  /*11c0*/  VIADD R0, R13, 0x7f ;  /* 0x0000007f0d007836 */ /* 0x000fe20000000000 */
[----:B0-----:R-:W-:Y:S06]  /*11d0*/  @!P0 BRA `(.L_x_0) ;  /* 0x0000026c00a48947 */ /* 0x001fec0003800000 */
[----:B------:R-:W2:Y:S04]  /*11e0*/  LDL R217, [R1+0x100] ;  /* 0x0001000001d97983 */ /* 0x000ea80000100800 */
[----:B------:R-:W3:Y:S04]  /*11f0*/  LDL R218, [R1+0x104] ;  /* 0x0001040001da7983 */ /* 0x000ee80000100800 */
[----:B------:R-:W4:Y:S01]  /*1200*/  LDL R219, [R1+0xd9c] ;  /* 0x000d9c0001db7983 */ /* 0x000f220000100800 */
[----:B------:R-:W-:Y:S01]  /*1210*/  IABS R18, R184 ;  /* 0x000000b800127213 */ /* 0x000fe20000000000 */
[----:B------:R-:W-:Y:S01]  /*1220*/  IMAD.MOV.U32 R22, RZ, RZ, RZ ;  /* 0x000000ffff167224 */ /* 0x000fe200078e00ff */
[----:B-----5:R-:W-:Y:S01]  /*1230*/  IABS R8, R185 ;  /* 0x000000b900087213 */ /* 0x020fe20000000000 */
[C---:B------:R-:W-:Y:S01]  /*1240*/  VIADD R140, R13.reuse, 0x6 ;  /* 0x000000060d8c7836 */ /* 0x040fe20000000000 */
[----:B------:R-:W0:Y:S01]  /*1250*/  I2F.RP R9, R18 ;  /* 0x0000001200097306 */ /* 0x000e220000209400 */
[----:B------:R-:W-:Y:S01]  /*1260*/  IABS R23, R13 ;  /* 0x0000000d00177213 */ /* 0x000fe20000000000 */
[C---:B------:R-:W-:Y:S01]  /*1270*/  VIADD R216, R13.reuse, 0x5 ;  /* 0x000000050dd87836 */ /* 0x040fe20000000000 */
[----:B------:R-:W-:Y:S01]  /*1280*/  IABS R19, R206 ;  /* 0x000000ce00137213 */ /* 0x000fe20000000000 */
[C---:B------:R-:W-:Y:S01]  /*1290*/  VIADD R142, R13.reuse, 0x2 ;  /* 0x000000020d8e7836 */ /* 0x040fe20000000000 */
[----:B------:R-:W-:Y:S01]  /*12a0*/  ISETP.GE.AND P4, PT, R0, RZ, PT ;  /* 0x000000ff0000720c */ /* 0x000fe20003f86270 */
[----:B------:R-:W-:Y:S01]  /*12b0*/  VIADD R143, R13, 0x1 ;  /* 0x000000010d8f7836 */ /* 0x000fe20000000000 */
[----:B------:R-:W-:Y:S01]  /*12c0*/  IABS R17, R27 ;  /* 0x0000001b00117213 */ /* 0x000fe20000000000 */
[----:B------:R-:W1:Y:S01]  /*12d0*/  I2F.RP R10, R8 ;  /* 0x00000008000a7306 */ /* 0x000e620000209400 */
[----:B------:R-:W-:Y:S01]  /*12e0*/  IABS R21, R38 ;  /* 0x0000002600157213 */ /* 0x000fe20000000000 */
[----:B------:R-:W-:Y:S01]  /*12f0*/  UMOV UR35, 0x40000040 ;  /* 0x4000004000237882 */ /* 0x000fe20000000000 */
[----:B------:R-:W-:-:S02]  /*1300*/  ISETP.GE.AND P3, PT, R27, RZ, PT ;  /* 0x000000ff1b00720c */ /* 0x000fc40003f66270 */
[----:B------:R-:W-:Y:S02]  /*1310*/  IABS R27, R25 ;  /* 0x00000019001b7213 */ /* 0x000fe40000000000 */
[----:B------:R-:W-:Y:S01]  /*1320*/  IABS R41, R198 ;  /* 0x000000c600297213 */ /* 0x000fe20000000000 */
[----:B0-----:R-:W0:Y:S01]  /*1330*/  MUFU.RCP R9, R9 ;  /* 0x0000000900097308 */ /* 0x001e220000001000 */
[----:B------:R-:W-:Y:S02]  /*1340*/  ISETP.GE.AND P2, PT, R206, RZ, PT ;  /* 0x000000ffce00720c */ /* 0x000fe40003f46270 */
[----:B------:R-:W-:Y:S01]  /*1350*/  IABS R43, R89 ;  /* 0x00000059002b7213 */ /* 0x000fe20000000000 */
[----:B------:R-:W4:Y:S01]  /*1360*/  S2R R206, SR_TID.X ;  /* 0x0000000000ce7919 */ /* 0x000f220000002100 */
[----:B------:R-:W-:Y:S02]  /*1370*/  IABS R45, R91 ;  /* 0x0000005b002d7213 */ /* 0x000fe40000000000 */
[----:B------:R-:W-:Y:S01]  /*1380*/  IABS R47, R164 ;  /* 0x000000a4002f7213 */ /* 0x000fe20000000000 */
[----:B-1----:R-:W1:Y:S01]  /*1390*/  MUFU.RCP R10, R10 ;  /* 0x0000000a000a7308 */ /* 0x002e620000001000 */
[----:B------:R-:W-:-:S02]  /*13a0*/  IABS R49, R32 ;  /* 0x0000002000317213 */ /* 0x000fc40000000000 */
[----:B------:R-:W-:Y:S02]  /*13b0*/  IABS R51, R209 ;  /* 0x000000d100337213 */ /* 0x000fe40000000000 */
[----:B------:R-:W-:Y:S02]  /*13c0*/  IABS R46, R166 ;  /* 0x000000a6002e7213 */ /* 0x000fe40000000000 */
[----:B------:R-:W-:Y:S01]  /*13d0*/  IABS R53, R191 ;  /* 0x000000bf00357213 */ /* 0x000fe20000000000 */
[----:B0-----:R-:W-:Y:S01]  /*13e0*/  VIADD R4, R9, 0xffffffe ;  /* 0x0ffffffe09047836 */ /* 0x001fe20000000000 */
[----:B------:R-:W-:Y:S02]  /*13f0*/  IABS R55, R154 ;  /* 0x0000009a00377213 */ /* 0x000fe40000000000 */
[----:B------:R-:W-:Y:S01]  /*1400*/  IABS R57, R203 ;  /* 0x000000cb00397213 */ /* 0x000fe20000000000 */
[----:B------:R0:W0:Y:S01]  /*1410*/  F2I.FTZ.U32.TRUNC.NTZ R5, R4 ;  /* 0x0000000400057305 */ /* 0x000022000021f000 */
[----:B------:R-:W-:-:S02]  /*1420*/  IABS R59, R176 ;  /* 0x000000b0003b7213 */ /* 0x000fc40000000000 */
[----:B------:R-:W-:Y:S01]  /*1430*/  IABS R61, R183 ;  /* 0x000000b7003d7213 */ /* 0x000fe20000000000 */
[----:B-1----:R-:W-:Y:S01]  /*1440*/  VIADD R6, R10, 0xffffffe ;  /* 0x0ffffffe0a067836 */ /* 0x002fe20000000000 */
[----:B------:R-:W-:Y:S02]  /*1450*/  IABS R63, R189 ;  /* 0x000000bd003f7213 */ /* 0x000fe40000000000 */
[----:B------:R-:W-:Y:S01]  /*1460*/  IABS R60, R182 ;  /* 0x000000b6003c7213 */ /* 0x000fe20000000000 */
[----:B------:R1:W1:Y:S01]  /*1470*/  F2I.FTZ.U32.TRUNC.NTZ R7, R6 ;  /* 0x0000000600077305 */ /* 0x000262000021f000 */
[----:B0-----:R-:W-:Y:S01]  /*1480*/  IMAD.MOV.U32 R4, RZ, RZ, RZ ;  /* 0x000000ffff047224 */ /* 0x001fe200078e00ff */
[----:B------:R-:W-:Y:S02]  /*1490*/  IABS R67, R199 ;  /* 0x000000c700437213 */ /* 0x000fe40000000000 */
[----:B------:R-:W-:Y:S02]  /*14a0*/  IABS R69, R205 ;  /* 0x000000cd00457213 */ /* 0x000fe40000000000 */
[----:B------:R-:W-:Y:S01]  /*14b0*/  IABS R65, R194 ;  /* 0x000000c200417213 */ /* 0x000fe20000000000 */
[----:B------:R-:W-:Y:S01]  /*14c0*/  IMAD.MOV R11, RZ, RZ, -R5 ;  /* 0x000000ffff0b7224 */ /* 0x000fe200078e0a05 */
[----:B------:R-:W-:Y:S01]  /*14d0*/  IABS R71, R227 ;  /* 0x000000e300477213 */ /* 0x000fe20000000000 */
[----:B-1----:R-:W-:Y:S01]  /*14e0*/  IMAD.MOV.U32 R6, RZ, RZ, RZ ;  /* 0x000000ffff067224 */ /* 0x002fe200078e00ff */
[----:B------:R-:W-:Y:S01]  /*14f0*/  IABS R73, R201 ;  /* 0x000000c900497213 */ /* 0x000fe20000000000 */
[----:B------:R-:W-:Y:S01]  /*1500*/  IMAD R11, R11, R18, RZ ;  /* 0x000000120b0b7224 */ /* 0x000fe200078e02ff */
[----:B------:R-:W-:-:S02]  /*1510*/  IABS R75, R195 ;  /* 0x000000c3004b7213 */ /* 0x000fc40000000000 */
[----:B------:R-:W-:Y:S01]  /*1520*/  IABS R81, R223 ;  /* 0x000000df00517213 */ /* 0x000fe20000000000 */
[----:B------:R-:W-:Y:S01]  /*1530*/  IMAD.HI.U32 R5, R5, R11, R4 ;  /* 0x0000000b05057227 */ /* 0x000fe200078e0004 */
[----:B------:R-:W-:Y:S02]  /*1540*/  IABS R77, R26 ;  /* 0x0000001a004d7213 */ /* 0x000fe40000000000 */
[----:B------:R-:W-:Y:S01]  /*1550*/  IABS R79, R243 ;  /* 0x000000f3004f7213 */ /* 0x000fe20000000000 */
[----:B------:R-:W-:Y:S01]  /*1560*/  IMAD.MOV R11, RZ, RZ, -R7 ;  /* 0x000000ffff0b7224 */ /* 0x000fe200078e0a07 */
[----:B------:R-:W-:Y:S02]  /*1570*/  IABS R83, R165 ;  /* 0x000000a500537213 */ /* 0x000fe40000000000 */
[----:B------:R-:W-:Y:S01]  /*1580*/  IABS R80, R229 ;  /* 0x000000e500507213 */ /* 0x000fe20000000000 */
[----:B------:R-:W-:Y:S01]  /*1590*/  IMAD R11, R11, R8, RZ ;  /* 0x000000080b0b7224 */ /* 0x000fe200078e02ff */
[----:B------:R-:W-:-:S02]  /*15a0*/  IABS R85, R236 ;  /* 0x000000ec00557213 */ /* 0x000fc40000000000 */
[----:B------:R-:W-:Y:S01]  /*15b0*/  IABS R87, R239 ;  /* 0x000000ef00577213 */ /* 0x000fe20000000000 */
[----:B------:R-:W-:Y:S01]  /*15c0*/  IMAD.HI.U32 R6, R7, R11, R6 ;  /* 0x0000000b07067227 */ /* 0x000fe200078e0006 */
[----:B------:R-:W-:Y:S02]  /*15d0*/  IABS R11, R0 ;  /* 0x00000000000b7213 */ /* 0x000fe40000000000 */
[----:B------:R-:W-:Y:S02]  /*15e0*/  IABS R86, R248 ;  /* 0x000000f800567213 */ /* 0x000fe40000000000 */
[----:B------:R-:W-:Y:S01]  /*15f0*/  IABS R93, R245 ;  /* 0x000000f5005d7213 */ /* 0x000fe20000000000 */
[C---:B------:R-:W-:Y:S01]  /*1600*/  IMAD.HI.U32 R0, R6.reuse, R11, RZ ;  /* 0x0000000b06007227 */ /* 0x040fe200078e00ff */
[----:B------:R-:W-:Y:S02]  /*1610*/  IABS R95, R39 ;  /* 0x00000027005f7213 */ /* 0x000fe40000000000 */
[----:B------:R-:W-:Y:S01]  /*1620*/  IABS R97, R249 ;  /* 0x000000f900617213 */ /* 0x000fe20000000000 */
[----:B------:R-:W-:Y:S01]  /*1630*/  IMAD.HI.U32 R7, R6, R19, RZ ;  /* 0x0000001306077227 */ /* 0x000fe200078e00ff */
[----:B------:R-:W-:-:S02]  /*1640*/  IABS R99, R14 ;  /* 0x0000000e00637213 */ /* 0x000fc40000000000 */
[----:B------:R-:W-:Y:S01]  /*1650*/  IABS R103, R186 ;  /* 0x000000ba00677213 */ /* 0x000fe20000000000 */
[----:B------:R-:W-:Y:S01]  /*1660*/  IMAD.MOV R0, RZ, RZ, -R0 ;  /* 0x000000ffff007224 */ /* 0x000fe200078e0a00 */
[----:B------:R-:W-:Y:S01]  /*1670*/  IABS R101, R24 ;  /* 0x0000001800657213 */ /* 0x000fe20000000000 */
[----:B------:R-:W-:Y:S01]  /*1680*/  IMAD.MOV R7, RZ, RZ, -R7 ;  /* 0x000000ffff077224 */ /* 0x000fe200078e0a07 */
[----:B------:R-:W-:Y:S01]  /*1690*/  IABS R105, R169 ;  /* 0x000000a900697213 */ /* 0x000fe20000000000 */
[C---:B------:R-:W-:Y:S01]  /*16a0*/  IMAD R11, R8.reuse, R0, R11 ;  /* 0x00000000080b7224 */ /* 0x040fe200078e020b */
[----:B------:R-:W-:Y:S01]  /*16b0*/  IABS R107, R157 ;  /* 0x0000009d006b7213 */ /* 0x000fe20000000000 */
[----:B------:R-:W-:Y:S01]  /*16c0*/  IMAD R16, R8, R7, R19 ;  /* 0x0000000708107224 */ /* 0x000fe200078e0213 */
[----:B------:R-:W-:Y:S01]  /*16d0*/  IABS R19, R12 ;  /* 0x0000000c00137213 */ /* 0x000fe20000000000 */
[----:B------:R-:W-:Y:S01]  /*16e0*/  IMAD.HI.U32 R7, R6, R21, RZ ;  /* 0x0000001506077227 */ /* 0x000fe200078e00ff */
[----:B------:R-:W-:-:S02]  /*16f0*/  IABS R109, R90 ;  /* 0x0000005a006d7213 */ /* 0x000fc40000000000 */
[----:B------:R-:W-:Y:S01]  /*1700*/  IABS R111, R228 ;  /* 0x000000e4006f7213 */ /* 0x000fe20000000000 */
[----:B------:R-:W-:Y:S01]  /*1710*/  IMAD.HI.U32 R0, R6, R19, RZ ;  /* 0x0000001306007227 */ /* 0x000fe200078e00ff */
[----:B------:R-:W-:Y:S02]  /*1720*/  IABS R106, R193 ;  /* 0x000000c1006a7213 */ /* 0x000fe40000000000 */
[----:B------:R-:W-:Y:S01]  /*1730*/  IABS R113, R188 ;  /* 0x000000bc00717213 */ /* 0x000fe20000000000 */
[----:B------:R-:W-:Y:S01]  /*1740*/  IMAD.MOV R0, RZ, RZ, -R0 ;  /* 0x000000ffff007224 */ /* 0x000fe200078e0a00 */
[----:B------:R-:W-:Y:S01]  /*1750*/  IABS R115, R208 ;  /* 0x000000d000737213 */ /* 0x000fe20000000000 */
[----:B------:R-:W-:Y:S01]  /*1760*/  IMAD.MOV R7, RZ, RZ, -R7 ;  /* 0x000000ffff077224 */ /* 0x000fe200078e0a07 */
[----:B------:R-:W-:Y:S01]  /*1770*/  IABS R117, R232 ;  /* 0x000000e800757213 */ /* 0x000fe20000000000 */
[----:B------:R-:W-:Y:S01]  /*1780*/  IMAD R19, R8, R0, R19 ;  /* 0x0000000008137224 */ /* 0x000fe200078e0213 */
[----:B------:R-:W-:Y:S01]  /*1790*/  IABS R119, R244 ;  /* 0x000000f400777213 */ /* 0x000fe20000000000 */
[----:B------:R-:W-:Y:S01]  /*17a0*/  IMAD.HI.U32 R0, R6, R27, RZ ;  /* 0x0000001b06007227 */ /* 0x000fe200078e00ff */
[----:B------:R-:W-:-:S02]  /*17b0*/  IABS R121, R238 ;  /* 0x000000ee00797213 */ /* 0x000fc40000000000 */
[----:B------:R-:W-:Y:S01]  /*17c0*/  IABS R123, R247 ;  /* 0x000000f7007b7213 */ /* 0x000fe20000000000 */
[----:B------:R-:W-:Y:S01]  /*17d0*/  IMAD.MOV R0, RZ, RZ, -R0 ;  /* 0x000000ffff007224 */ /* 0x000fe200078e0a00 */
[----:B------:R-:W-:Y:S01]  /*17e0*/  IABS R125, R88 ;  /* 0x00000058007d7213 */ /* 0x000fe20000000000 */
[C---:B------:R-:W-:Y:S01]  /*17f0*/  IMAD.HI.U32 R40, R6.reuse, R47, RZ ;  /* 0x0000002f06287227 */ /* 0x040fe200078e00ff */
[----:B------:R-:W-:Y:S02]  /*1800*/  IABS R127, R163 ;  /* 0x000000a3007f7213 */ /* 0x000fe40000000000 */
        /* <DEDUP_REMOVED lines=13> */
[----:B------:R-:W-:Y:S02]  /*18e0*/  IMAD.MOV R50, RZ, RZ, -R50 ;  /* 0x000000ffff327224 */ /* 0x000fe400078e0a32 */
[----:B------:R-:W-:-:S04]  /*18f0*/  IMAD.HI.U32 R58, R6, R61, RZ ;  /* 0x0000003d063a7227 */ /* 0x000fc800078e00ff */
[----:B------:R-:W-:Y:S01]  /*1900*/  IMAD R50, R8, R50, R55 ;  /* 0x0000003208327224 */ /* 0x000fe200078e0237 */
[----:B------:R-:W-:Y:S01]  /*1910*/  IABS R55, R180 ;  /* 0x000000b400377213 */ /* 0x000fe20000000000 */
[----:B------:R-:W-:Y:S02]  /*1920*/  IMAD.MOV R58, RZ, RZ, -R58 ;  /* 0x000000ffff3a7224 */ /* 0x000fe400078e0a3a */
[----:B------:R-:W-:-:S04]  /*1930*/  IMAD.HI.U32 R62, R6, R67, RZ ;  /* 0x00000043063e7227 */ /* 0x000fc800078e00ff */
[----:B------:R-:W-:-:S04]  /*1940*/  IMAD.HI.U32 R54, R6, R55, RZ ;  /* 0x0000003706367227 */ /* 0x000fc800078e00ff */
[----:B------:R-:W-:Y:S02]  /*1950*/  IMAD.MOV R54, RZ, RZ, -R54 ;  /* 0x000000ffff367224 */ /* 0x000fe400078e0a36 */
[----:B------:R-:W-:Y:S02]  /*1960*/  IMAD.MOV R62, RZ, RZ, -R62 ;  /* 0x000000ffff3e7224 */ /* 0x000fe400078e0a3e */
[----:B------:R-:W-:-:S04]  /*1970*/  IMAD.HI.U32 R64, R6, R71, RZ ;  /* 0x0000004706407227 */ /* 0x000fc800078e00ff */
[----:B------:R-:W-:Y:S02]  /*1980*/  IMAD.MOV R64, RZ, RZ, -R64 ;  /* 0x000000ffff407224 */ /* 0x000fe400078e0a40 */
[----:B------:R-:W-:-:S04]  /*1990*/  IMAD.HI.U32 R68, R6, R75, RZ ;  /* 0x0000004b06447227 */ /* 0x000fc800078e00ff */
[----:B------:R-:W-:Y:S02]  /*19a0*/  IMAD.MOV R68, RZ, RZ, -R68 ;  /* 0x000000ffff447224 */ /* 0x000fe400078e0a44 */
[----:B------:R-:W-:-:S04]  /*19b0*/  IMAD.HI.U32 R70, R6, R77, RZ ;  /* 0x0000004d06467227 */ /* 0x000fc800078e00ff */
[----:B------:R-:W-:Y:S02]  /*19c0*/  IMAD.MOV R70, RZ, RZ, -R70 ;  /* 0x000000ffff467224 */ /* 0x000fe400078e0a46 */
[----:B------:R-:W-:-:S04]  /*19d0*/  IMAD.HI.U32 R72, R6, R79, RZ ;  /* 0x0000004f06487227 */ /* 0x000fc800078e00ff */
[----:B------:R-:W-:Y:S01]  /*19e0*/  IMAD R70, R8, R70, R77 ;  /* 0x0000004608467224 */ /* 0x000fe200078e024d */
[----:B------:R-:W-:Y:S01]  /*19f0*/  IABS R77, R225 ;  /* 0x000000e1004d7213 */ /* 0x000fe20000000000 */
        /* <DEDUP_REMOVED lines=8> */
[----:B------:R-:W-:Y:S01]  /*1a80*/  IMAD.MOV R116, RZ, RZ, -R114 ;  /* 0x000000ffff747224 */ /* 0x000fe200078e0a72 */
[----:B--2---:R-:W-:Y:S02]  /*1a90*/  IABS R9, R217 ;  /* 0x000000d900097213 */ /* 0x004fe40000000000 */
[----:B------:R-:W-:Y:S01]  /*1aa0*/  ISETP.GE.AND P5, PT, R217, RZ, PT ;  /* 0x000000ffd900720c */ /* 0x000fe20003fa6270 */
[----:B------:R-:W-:Y:S01]  /*1ab0*/  VIADD R217, R13, 0x3 ;  /* 0x000000030dd97836 */ /* 0x000fe20000000000 */
[----:B---3--:R-:W-:Y:S01]  /*1ac0*/  IABS R10, R218 ;  /* 0x000000da000a7213 */ /* 0x008fe20000000000 */
[----:B------:R-:W-:-:S03]  /*1ad0*/  IMAD.HI.U32 R4, R5, R9, RZ ;  /* 0x0000000905047227 */ /* 0x000fc600078e00ff */
[----:B------:R-:W-:Y:S01]  /*1ae0*/  IABS R139, R217 ;  /* 0x000000d9008b7213 */ /* 0x000fe20000000000 */
[----:B------:R-:W-:Y:S02]  /*1af0*/  IMAD.MOV R4, RZ, RZ, -R4 ;  /* 0x000000ffff047224 */ /* 0x000fe400078e0a04 */
[----:B------:R-:W-:-:S04]  /*1b00*/  IMAD.HI.U32 R5, R5, R10, RZ ;  /* 0x0000000a05057227 */ /* 0x000fc800078e00ff */
[----:B------:R-:W-:Y:S02]  /*1b10*/  IMAD R4, R18, R4, R9 ;  /* 0x0000000412047224 */ /* 0x000fe400078e0209 */
[----:B------:R-:W-:-:S03]  /*1b20*/  IMAD.MOV R5, RZ, RZ, -R5 ;  /* 0x000000ffff057224 */ /* 0x000fc600078e0a05 */
[C---:B------:R-:W-:Y:S01]  /*1b30*/  ISETP.GT.U32.AND P0, PT, R18.reuse, R4, PT ;  /* 0x000000041200720c */ /* 0x040fe20003f04070 */
[----:B------:R-:W-:Y:S02]  /*1b40*/  IMAD R9, R18, R5, R10 ;  /* 0x0000000512097224 */ /* 0x000fe400078e020a */
[----:B------:R-:W-:-:S03]  /*1b50*/  IMAD.HI.U32 R10, R6, R23, RZ ;  /* 0x00000017060a7227 */ /* 0x000fc600078e00ff */
[----:B------:R-:W-:Y:S01]  /*1b60*/  ISETP.GT.U32.AND P1, PT, R18, R9, PT ;  /* 0x000000091200720c */ /* 0x000fe20003f24070 */
[----:B------:R-:W-:Y:S02]  /*1b70*/  IMAD.MOV R10, RZ, RZ, -R10 ;  /* 0x000000ffff0a7224 */ /* 0x000fe400078e0a0a */
[----:B------:R-:W-:-:S04]  /*1b80*/  IMAD.HI.U32 R5, R6, R17, RZ ;  /* 0x0000001106057227 */ /* 0x000fc800078e00ff */
[--C-:B------:R-:W-:Y:S02]  /*1b90*/  @!P0 IMAD.IADD R4, R4, 0x1, -R18.reuse ;  /* 0x0000000104048824 */ /* 0x100fe400078e0a12 */
[----:B------:R-:W-:Y:S02]  /*1ba0*/  IMAD R23, R8, R10, R23 ;  /* 0x0000000a08177224 */ /* 0x000fe400078e0217 */
[----:B------:R-:W-:Y:S01]  /*1bb0*/  IMAD.MOV R5, RZ, RZ, -R5 ;  /* 0x000000ffff057224 */ /* 0x000fe200078e0a05 */
[----:B------:R-:W-:Y:S01]  /*1bc0*/  ISETP.GT.U32.AND P0, PT, R18, R4, PT ;  /* 0x000000041200720c */ /* 0x000fe20003f04070 */
[----:B------:R-:W-:Y:S01]  /*1bd0*/  @!P1 IMAD.IADD R9, R9, 0x1, -R18 ;  /* 0x0000000109099824 */ /* 0x000fe200078e0a12 */
[C---:B------:R-:W-:Y:S01]  /*1be0*/  ISETP.GT.U32.AND P6, PT, R8.reuse, R23, PT ;  /* 0x000000170800720c */ /* 0x040fe20003fc4070 */
[----:B------:R-:W-:Y:S01]  /*1bf0*/  IMAD R17, R8, R5, R17 ;  /* 0x0000000508117224 */ /* 0x000fe200078e0211 */
[----:B------:R-:W-:Y:S02]  /*1c00*/  LOP3.LUT R5, RZ, R184, RZ, 0x33, !PT ;  /* 0x000000b8ff057212 */ /* 0x000fe400078e33ff */
[----:B------:R-:W-:-:S07]  /*1c10*/  ISETP.GT.U32.AND P1, PT, R18, R9, PT ;  /* 0x000000091200720c */ /* 0x000fce0003f24070 */
[----:B------:R-:W-:Y:S01]  /*1c20*/  @!P0 IMAD.IADD R4, R4, 0x1, -R18 ;  /* 0x0000000104048824 */ /* 0x000fe200078e0a12 */
[----:B------:R-:W-:Y:S01]  /*1c30*/  ISETP.GE.AND P0, PT, R218, RZ, PT ;  /* 0x000000ffda00720c */ /* 0x000fe20003f06270 */
[----:B------:R-:W-:Y:S01]  /*1c40*/  @!P6 IMAD.IADD R23, R23, 0x1, -R8 ;  /* 0x000000011717e824 */ /* 0x000fe200078e0a08 */
[C---:B------:R-:W-:Y:S01]  /*1c50*/  ISETP.GT.U32.AND P6, PT, R8.reuse, R11, PT ;  /* 0x0000000b0800720c */ /* 0x040fe20003fc4070 */
[----:B------:R-:W-:Y:S02]  /*1c60*/  @!P5 IMAD.MOV R4, RZ, RZ, -R4 ;  /* 0x000000ffff04d224 */ /* 0x000fe400078e0a04 */
[----:B------:R-:W-:Y:S01]  /*1c70*/  @!P1 IMAD.IADD R9, R9, 0x1, -R18 ;  /* 0x0000000109099824 */ /* 0x000fe200078e0a12 */
[C---:B------:R-:W-:Y:S01]  /*1c80*/  ISETP.GT.U32.AND P5, PT, R8.reuse, R23, PT ;  /* 0x000000170800720c */ /* 0x040fe20003fa4070 */
[----:B------:R-:W-:Y:S01]  /*1c90*/  IMAD R18, R8, R7, R21 ;  /* 0x0000000708127224 */ /* 0x000fe200078e0215 */
[----:B------:R-:W-:Y:S01]  /*1ca0*/  ISETP.NE.AND P1, PT, R184, RZ, PT ;  /* 0x000000ffb800720c */ /* 0x000fe20003f25270 */
[C---:B------:R-:W-:Y:S01]  /*1cb0*/  IMAD R21, R8.reuse, R0, R27 ;  /* 0x0000000008157224 */ /* 0x040fe200078e021b */
[----:B------:R-:W-:Y:S01]  /*1cc0*/  IABS R27, R31 ;  /* 0x0000001f001b7213 */ /* 0x000fe20000000000 */
[----:B------:R-:W-:Y:S01]  /*1cd0*/  VIADD R218, R13, 0x4 ;  /* 0x000000040dda7836 */ /* 0x000fe20000000000 */
[----:B------:R-:W-:Y:S01]  /*1ce0*/  SEL R7, R5, R4, !P1 ;  /* 0x0000000405077207 */ /* 0x000fe20004800000 */
[----:B------:R-:W-:Y:S01]  /*1cf0*/  @!P0 IMAD.MOV R9, RZ, RZ, -R9 ;  /* 0x000000ffff098224 */ /* 0x000fe200078e0a09 */
[C---:B------:R-:W-:Y:S01]  /*1d00*/  ISETP.GT.U32.AND P0, PT, R8.reuse, R17, PT ;  /* 0x000000110800720c */ /* 0x040fe20003f04070 */
[--C-:B------:R-:W-:Y:S01]  /*1d10*/  @!P6 IMAD.IADD R11, R11, 0x1, -R8.reuse ;  /* 0x000000010b0be824 */ /* 0x100fe200078e0a08 */
[----:B------:R-:W-:Y:S01]  /*1d20*/  ISETP.GT.U32.AND P6, PT, R8, R19, PT ;  /* 0x000000130800720c */ /* 0x000fe20003fc4070 */
[----:B----4-:R-:W-:Y:S01]  /*1d30*/  VIADD R4, R219, 0x10000 ;  /* 0x00010000db047836 */ /* 0x010fe20000000000 */
[----:B------:R-:W-:Y:S01]  /*1d40*/  SEL R10, R5, R9, !P1 ;  /* 0x00000009050a7207 */ /* 0x000fe20004800000 */
[----:B------:R-:W-:Y:S01]  /*1d50*/  @!P5 IMAD.IADD R23, R23, 0x1, -R8 ;  /* 0x000000011717d824 */ /* 0x000fe200078e0a08 */
[----:B------:R-:W-:-:S02]  /*1d60*/  ISETP.GE.AND P5, PT, R13, RZ, PT ;  /* 0x000000ff0d00720c */ /* 0x000fc40003fa6270 */
[C---:B------:R-:W-:Y:S01]  /*1d70*/  ISETP.GT.U32.AND P1, PT, R8.reuse, R16, PT ;  /* 0x000000100800720c */ /* 0x040fe20003f24070 */
[----:B------:R-:W-:Y:S01]  /*1d80*/  IMAD.MOV.U32 R0, RZ, RZ, R23 ;  /* 0x000000ffff007224 */ /* 0x000fe200078e0017 */
[----:B------:R-:W-:Y:S01]  /*1d90*/  SHF.R.U32.HI R4, RZ, 0x4, R4 ;  /* 0x00000004ff047819 */ /* 0x000fe20000011604 */
[----:B------:R-:W-:Y:S01]  /*1da0*/  IMAD.MOV.U32 R23, RZ, RZ, R27 ;  /* 0x000000ffff177224 */ /* 0x000fe200078e001b */
[----:B------:R-:W-:Y:S01]  /*1db0*/  IABS R27, R35 ;  /* 0x00000023001b7213 */ /* 0x000fe20000000000 */
[--C-:B------:R-:W-:Y:S01]  /*1dc0*/  @!P0 IMAD.IADD R17, R17, 0x1, -R8.reuse ;  /* 0x0000000111118824 */ /* 0x100fe200078e0a08 */
[----:B------:R-:W-:Y:S01]  /*1dd0*/  ISETP.GT.U32.AND P0, PT, R8, R11, PT ;  /* 0x0000000b0800720c */ /* 0x000fe20003f04070 */
[----:B------:R-:W-:Y:S01]  /*1de0*/  @!P6 IMAD.IADD R19, R19, 0x1, -R8 ;  /* 0x000000011313e824 */ /* 0x000fe200078e0a08 */
[----:B------:R-:W-:Y:S01]  /*1df0*/  SGXT.U32 R9, R4, 0xe ;  /* 0x0000000e0409781a */ /* 0x000fe20000000000 */
[----:B------:R-:W-:-:S03]  /*1e00*/  IMAD.HI.U32 R4, R6, R41, RZ ;  /* 0x0000002906047227 */ /* 0x000fc600078e00ff */
[----:B------:R-:W-:Y:S01]  /*1e10*/  ISETP.GT.U32.AND P6, PT, R8, R19, PT ;  /* 0x000000130800720c */ /* 0x000fe20003fc4070 */
[----:B------:R-:W-:Y:S01]  /*1e20*/  @!P5 IMAD.MOV R0, RZ, RZ, -R0 ;  /* 0x000000ffff00d224 */ /* 0x000fe200078e0a00 */
[----:B------:R-:W-:Y:S01]  /*1e30*/  IADD3 R5, P5, R9, 0x2, RZ ;  /* 0x0000000209057810 */ /* 0x000fe20007fbe0ff */
[----:B------:R-:W-:Y:S01]  /*1e40*/  @!P1 IMAD.IADD R16, R16, 0x1, -R8 ;  /* 0x0000000110109824 */ /* 0x000fe200078e0a08 */
[C---:B------:R-:W-:Y:S01]  /*1e50*/  ISETP.GT.U32.AND P1, PT, R8.reuse, R17, PT ;  /* 0x000000110800720c */ /* 0x040fe20003f24070 */
[----:B------:R-:W-:Y:S01]  /*1e60*/  IMAD.MOV R20, RZ, RZ, -R4 ;  /* 0x000000ffff147224 */ /* 0x000fe200078e0a04 */
[----:B------:R-:W-:Y:S01]  /*1e70*/  R2UR UR6, R5 ;  /* 0x00000000050672ca */ /* 0x000fe200000e0000 */
[--C-:B------:R-:W-:Y:S01]  /*1e80*/  @!P0 IMAD.IADD R11, R11, 0x1, -R8.reuse ;  /* 0x000000010b0b8824 */ /* 0x100fe200078e0a08 */
[C---:B------:R-:W-:Y:S01]  /*1e90*/  ISETP.GT.U32.AND P0, PT, R8.reuse, R16, PT ;  /* 0x000000100800720c */ /* 0x040fe20003f04070 */
[----:B------:R-:W-:Y:S01]  /*1ea0*/  IMAD R20, R8, R20, R41 ;  /* 0x0000001408147224 */ /* 0x000fe200078e0229 */
[----:B------:R-:W-:Y:S01]  /*1eb0*/  IABS R41, R162 ;  /* 0x000000a200297213 */ /* 0x000fe20000000000 */
[----:B------:R-:W-:Y:S01]  /*1ec0*/  IMAD.MOV.U32 R4, RZ, RZ, R11 ;  /* 0x000000ffff047224 */ /* 0x000fe200078e000b */
[----:B------:R-:W-:Y:S01]  /*1ed0*/  IADD3.X R11, R22, 0x40000040, RZ, P5, !PT ;  /* 0x40000040160b7810 */ /* 0x000fe20002ffe4ff */
[----:B------:R-:W-:Y:S01]  /*1ee0*/  @!P6 IMAD.IADD R19, R19, 0x1, -R8 ;  /* 0x000000011313e824 */ /* 0x000fe200078e0a08 */
[C---:B------:R-:W-:Y:S01]  /*1ef0*/  ISETP.GT.U32.AND P5, PT, R8.reuse, R18, PT ;  /* 0x000000120800720c */ /* 0x040fe20003fa4070 */
[----:B------:R-:W-:Y:S01]  /*1f00*/  @!P4 IMAD.MOV R4, RZ, RZ, -R4 ;  /* 0x000000ffff04c224 */ /* 0x000fe200078e0a04 */
[C---:B------:R-:W-:Y:S01]  /*1f10*/  ISETP.GT.U32.AND P6, PT, R8.reuse, R20, PT ;  /* 0x000000140800720c */ /* 0x040fe20003fc4070 */
[----:B------:R-:W-:Y:S01]  /*1f20*/  @!P1 IMAD.IADD R17, R17, 0x1, -R8 ;  /* 0x0000000111119824 */ /* 0x000fe200078e0a08 */
[----:B------:R-:W-:Y:S01]  /*1f30*/  ISETP.GT.U32.AND P1, PT, R8, R21, PT ;  /* 0x000000150800720c */ /* 0x000fe20003f24070 */
[----:B------:R-:W-:Y:S01]  /*1f40*/  IMAD.HI.U32 R22, R6, R23, RZ ;  /* 0x0000001706167227 */ /* 0x000fe200078e00ff */
[----:B------:R-:W-:-:S02]  /*1f50*/  ISETP.GE.AND P4, PT, R12, RZ, PT ;  /* 0x000000ff0c00720c */ /* 0x000fc40003f86270 */
[----:B------:R-:W-:Y:S01]  /*1f60*/  R2UR UR7, R11 ;  /* 0x000000000b0772ca */ /* 0x000fe200000e0000 */
[----:B------:R-:W-:Y:S01]  /*1f70*/  IMAD.MOV.U32 R12, RZ, RZ, R17 ;  /* 0x000000ffff0c7224 */ /* 0x000fe200078e0011 */
[----:B------:R-:W-:Y:S01]  /*1f80*/  R2UR UR34, R9 ;  /* 0x00000000092272ca */ /* 0x000fe200000e0000 */
[----:B------:R-:W-:Y:S02]  /*1f90*/  IMAD.MOV R22, RZ, RZ, -R22 ;  /* 0x000000ffff167224 */ /* 0x000fe400078e0a16 */
[----:B------:R-:W-:Y:S01]  /*1fa0*/  @!P5 IMAD.IADD R18, R18, 0x1, -R8 ;  /* 0x000000011212d824 */ /* 0x000fe200078e0a08 */
[----:B------:R-:W-:Y:S01]  /*1fb0*/  ISETP.GE.AND P5, PT, R25, RZ, PT ;  /* 0x000000ff1900720c */ /* 0x000fe20003fa6270 */
[----:B------:R-:W-:Y:S01]  /*1fc0*/  @!P3 IMAD.MOV R12, RZ, RZ, -R12 ;  /* 0x000000ffff0cb224 */ /* 0x000fe200078e0a0c */
[----:B------:R-:W-:Y:S01]  /*1fd0*/  IABS R25, R37 ;  /* 0x0000002500197213 */ /* 0x000fe20000000000 */
[----:B------:R-:W-:Y:S01]  /*1fe0*/  @!P6 IMAD.IADD R20, R20, 0x1, -R8 ;  /* 0x000000011414e824 */ /* 0x000fe200078e0a08 */
[C---:B------:R-:W-:Y:S01]  /*1ff0*/  ISETP.GT.U32.AND P3, PT, R8.reuse, R18, PT ;  /* 0x000000120800720c */ /* 0x040fe20003f64070 */
[----:B------:R-:W-:-:S02]  /*2000*/  IMAD R23, R8, R22, R23 ;  /* 0x0000001608177224 */ /* 0x000fc400078e0217 */
[--C-:B------:R-:W-:Y:S01]  /*2010*/  @!P0 IMAD.IADD R16, R16, 0x1, -R8.reuse ;  /* 0x0000000110108824 */ /* 0x100fe200078e0a08 */
[----:B------:R-:W-:Y:S01]  /*2020*/  ISETP.GT.U32.AND P6, PT, R8, R20, PT ;  /* 0x000000140800720c */ /* 0x000fe20003fc4070 */
[----:B------:R-:W-:Y:S01]  /*2030*/  @!P1 IMAD.IADD R21, R21, 0x1, -R8 ;  /* 0x0000000115159824 */ /* 0x000fe200078e0a08 */
[----:B------:R-:W-:Y:S01]  /*2040*/  ISETP.GE.AND P1, PT, R198, RZ, PT ;  /* 0x000000ffc600720c */ /* 0x000fe20003f26270 */
[----:B------:R-:W-:Y:S01]  /*2050*/  IMAD.HI.U32 R22, R6, R25, RZ ;  /* 0x0000001906167227 */ /* 0x000fe200078e00ff */
[----:B------:R-:W-:Y:S01]  /*2060*/  ISETP.GE.AND P0, PT, R38, RZ, PT ;  /* 0x000000ff2600720c */ /* 0x000fe20003f06270 */
[----:B------:R-:W-:Y:S02]  /*2070*/  UIADD3.64 UR18, UR6, 0x3fe, URZ ;  /* 0x000003fe06127897 */ /* 0x000fe4000fffe03f */
[----:B------:R-:W-:Y:S01]  /*2080*/  @!P2 IMAD.MOV R16, RZ, RZ, -R16 ;  /* 0x000000ffff10a224 */ /* 0x000fe200078e0a10 */
[----:B------:R-:W-:Y:S01]  /*2090*/  ISETP.GT.U32.AND P2, PT, R8, R21, PT ;  /* 0x000000150800720c */ /* 0x000fe20003f44070 */
[----:B------:R-:W-:Y:S01]  /*20a0*/  IMAD.MOV R22, RZ, RZ, -R22 ;  /* 0x000000ffff167224 */ /* 0x000fe200078e0a16 */
[----:B------:R-:W-:Y:S01]  /*20b0*/  UIADD3.64 UR22, UR6, 0x400, URZ ;  /* 0x0000040006167897 */ /* 0x000fe2000fffe03f */
[--C-:B------:R-:W-:Y:S01]  /*20c0*/  @!P3 IMAD.IADD R18, R18, 0x1, -R8.reuse ;  /* 0x000000011212b824 */ /* 0x100fe200078e0a08 */
[C---:B------:R-:W-:Y:S01]  /*20d0*/  ISETP.GT.U32.AND P3, PT, R8.reuse, R23, PT ;  /* 0x000000170800720c */ /* 0x040fe20003f64070 */
[----:B------:R-:W-:Y:S01]  /*20e0*/  IMAD R22, R8, R22, R25 ;  /* 0x0000001608167224 */ /* 0x000fe200078e0219 */
[----:B------:R-:W-:Y:S01]  /*20f0*/  UIADD3.64 UR26, UR6, 0x402, URZ ;  /* 0x00000402061a7897 */ /* 0x000fe2000fffe03f */
[----:B------:R-:W-:Y:S01]  /*2100*/  IMAD.MOV.U32 R17, RZ, RZ, R19 ;  /* 0x000000ffff117224 */ /* 0x000fe200078e0013 */
[----:B------:R-:W-:Y:S01]  /*2110*/  UIADD3.64 UR30, UR6, 0x404, URZ ;  /* 0x00000404061e7897 */ /* 0x000fe2000fffe03f */
[----:B------:R-:W-:Y:S01]  /*2120*/  @!P6 IMAD.IADD R20, R20, 0x1, -R8 ;  /* 0x000000011414e824 */ /* 0x000fe200078e0a08 */
[----:B------:R-:W-:Y:S01]  /*2130*/  ISETP.GT.U32.AND P6, PT, R8, R22, PT ;  /* 0x000000160800720c */ /* 0x000fe20003fc4070 */
[----:B------:R-:W-:-:S04]  /*2140*/  IMAD.HI.U32 R19, R6, R27, RZ ;  /* 0x0000001b06137227 */ /* 0x000fc800078e00ff */
[----:B------:R-:W-:Y:S02]  /*2150*/  IMAD.MOV R19, RZ, RZ, -R19 ;  /* 0x000000ffff137224 */ /* 0x000fe400078e0a13 */
[--C-:B------:R-:W-:Y:S01]  /*2160*/  @!P2 IMAD.IADD R21, R21, 0x1, -R8.reuse ;  /* 0x000000011515a824 */ /* 0x100fe200078e0a08 */
[----:B------:R-:W-:Y:S01]  /*2170*/  ISETP.GE.AND P2, PT, R35, RZ, PT ;  /* 0x000000ff2300720c */ /* 0x000fe20003f46270 */
[--C-:B------:R-:W-:Y:S01]  /*2180*/  @!P3 IMAD.IADD R23, R23, 0x1, -R8.reuse ;  /* 0x000000011717b824 */ /* 0x100fe200078e0a08 */
[----:B------:R-:W-:Y:S01]  /*2190*/  ISETP.GE.AND P3, PT, R29, RZ, PT ;  /* 0x000000ff1d00720c */ /* 0x000fe20003f66270 */
[----:B------:R-:W-:Y:S01]  /*21a0*/  IMAD R25, R8, R19, R27 ;  /* 0x0000001308197224 */ /* 0x000fe200078e021b */
[----:B------:R-:W-:Y:S01]  /*21b0*/  IABS R29, R29 ;  /* 0x0000001d001d7213 */ /* 0x000fe20000000000 */
[----:B------:R-:W-:Y:S02]  /*21c0*/  IMAD.MOV.U32 R19, RZ, RZ, R21 ;  /* 0x000000ffff137224 */ /* 0x000fe400078e0015 */
[----:B------:R-:W-:Y:S01]  /*21d0*/  @!P4 IMAD.MOV R17, RZ, RZ, -R17 ;  /* 0x000000ffff11c224 */ /* 0x000fe200078e0a11 */
[----:B------:R-:W-:Y:S01]  /*21e0*/  ISETP.GE.AND P4, PT, R31, RZ, PT ;  /* 0x000000ff1f00720c */ /* 0x000fe20003f86270 */
[----:B------:R-:W-:Y:S01]  /*21f0*/  @!P6 IMAD.IADD R22, R22, 0x1, -R8 ;  /* 0x000000011616e824 */ /* 0x000fe200078e0a08 */
[----:B------:R-:W-:Y:S01]  /*2200*/  IABS R31, R178 ;  /* 0x000000b2001f7213 */ /* 0x000fe20000000000 */
[----:B------:R-:W-:Y:S01]  /*2210*/  @!P5 IMAD.MOV R19, RZ, RZ, -R19 ;  /* 0x000000ffff13d224 */ /* 0x000fe200078e0a13 */
[----:B------:R-:W-:Y:S01]  /*2220*/  ISETP.GT.U32.AND P5, PT, R8, R23, PT ;  /* 0x000000170800720c */ /* 0x000fe20003fa4070 */
[----:B------:R-:W-:Y:S01]  /*2230*/  IMAD.HI.U32 R21, R6, R29, RZ ;  /* 0x0000001d06157227 */ /* 0x000fe200078e00ff */
[----:B------:R-:W-:-:S03]  /*2240*/  ISETP.GT.U32.AND P6, PT, R8, R22, PT ;  /* 0x000000160800720c */ /* 0x000fc60003fc4070 */
[----:B------:R-:W-:-:S04]  /*2250*/  IMAD.HI.U32 R27, R6, R31, RZ ;  /* 0x0000001f061b7227 */ /* 0x000fc800078e00ff */
[----:B------:R-:W-:Y:S02]  /*2260*/  IMAD.MOV R21, RZ, RZ, -R21 ;  /* 0x000000ffff157224 */ /* 0x000fe400078e0a15 */
[----:B------:R-:W-:Y:S02]  /*2270*/  IMAD.MOV R35, RZ, RZ, -R27 ;  /* 0x000000ffff237224 */ /* 0x000fe400078e0a1b */
[----:B------:R-:W-:Y:S01]  /*2280*/  @!P1 IMAD.MOV R20, RZ, RZ, -R20 ;  /* 0x000000ffff149224 */ /* 0x000fe200078e0a14 */
[C---:B------:R-:W-:Y:S01]  /*2290*/  ISETP.GT.U32.AND P1, PT, R8.reuse, R25, PT ;  /* 0x000000190800720c */ /* 0x040fe20003f24070 */
[C---:B------:R-:W-:Y:S02]  /*22a0*/  IMAD R27, R8.reuse, R21, R29 ;  /* 0x00000015081b7224 */ /* 0x040fe400078e021d */
[C---:B------:R-:W-:Y:S02]  /*22b0*/  IMAD R29, R8.reuse, R35, R31 ;  /* 0x00000023081d7224 */ /* 0x040fe400078e021f */
[----:B------:R-:W-:Y:S01]  /*22c0*/  @!P5 IMAD.IADD R23, R23, 0x1, -R8 ;  /* 0x000000011717d824 */ /* 0x000fe200078e0a08 */
[----:B------:R-:W-:Y:S01]  /*22d0*/  ISETP.GT.U32.AND P5, PT, R8, R27, PT ;  /* 0x0000001b0800720c */ /* 0x000fe20003fa4070 */
[----:B------:R-:W-:Y:S01]  /*22e0*/  @!P0 IMAD.MOV R18, RZ, RZ, -R18 ;  /* 0x000000ffff128224 */ /* 0x000fe200078e0a12 */
[----:B------:R-:W-:Y:S01]  /*22f0*/  ISETP.GE.AND P0, PT, R37, RZ, PT ;  /* 0x000000ff2500720c */ /* 0x000fe20003f06270 */
[----:B------:R-:W-:Y:S01]  /*2300*/  @!P6 IMAD.IADD R22, R22, 0x1, -R8 ;  /* 0x000000011616e824 */ /* 0x000fe200078e0a08 */
[----:B------:R-:W-:Y:S01]  /*2310*/  ISETP.GT.U32.AND P6, PT, R8, R29, PT ;  /* 0x0000001d0800720c */ /* 0x000fe20003fc4070 */
[----:B------:R-:W-:Y:S01]  /*2320*/  IMAD.HI.U32 R31, R6, R41, RZ ;  /* 0x00000029061f7227 */ /* 0x000fe200078e00ff */
[----:B------:R-:W-:-:S03]  /*2330*/  IABS R37, R168 ;  /* 0x000000a800257213 */ /* 0x000fc60000000000 */
[----:B------:R-:W-:Y:S01]  /*2340*/  @!P1 IMAD.IADD R25, R25, 0x1, -R8 ;  /* 0x0000000119199824 */ /* 0x000fe200078e0a08 */
[----:B------:R-:W-:Y:S01]  /*2350*/  ISETP.GE.AND P1, PT, R178, RZ, PT ;  /* 0x000000ffb200720c */ /* 0x000fe20003f26270 */
[----:B------:R-:W-:-:S04]  /*2360*/  IMAD.HI.U32 R21, R6, R37, RZ ;  /* 0x0000002506157227 */ /* 0x000fc800078e00ff */
[--C-:B------:R-:W-:Y:S01]  /*2370*/  @!P5 IMAD.IADD R27, R27, 0x1, -R8.reuse ;  /* 0x000000011b1bd824 */ /* 0x100fe200078e0a08 */
[C---:B------:R-:W-:Y:S01]  /*2380*/  ISETP.GT.U32.AND P5, PT, R8.reuse, R25, PT ;  /* 0x000000190800720c */ /* 0x040fe20003fa4070 */
[----:B------:R-:W-:Y:S02]  /*2390*/  IMAD.MOV R21, RZ, RZ, -R21 ;  /* 0x000000ffff157224 */ /* 0x000fe400078e0a15 */
[----:B------:R-:W-:Y:S02]  /*23a0*/  IMAD.MOV R35, RZ, RZ, -R31 ;  /* 0x000000ffff237224 */ /* 0x000fe400078e0a1f */
[----:B------:R-:W-:Y:S01]  /*23b0*/  @!P6 IMAD.IADD R29, R29, 0x1, -R8 ;  /* 0x000000011d1de824 */ /* 0x000fe200078e0a08 */
[C---:B------:R-:W-:Y:S01]  /*23c0*/  ISETP.GT.U32.AND P6, PT, R8.reuse, R27, PT ;  /* 0x0000001b0800720c */ /* 0x040fe20003fc4070 */
[----:B------:R-:W-:Y:S02]  /*23d0*/  IMAD R31, R8, R21, R37 ;  /* 0x00000015081f7224 */ /* 0x000fe400078e0225 */
[----:B------:R-:W-:-:S04]  /*23e0*/  IMAD.HI.U32 R37, R6, R43, RZ ;  /* 0x0000002b06257227 */ /* 0x000fc800078e00ff */
[C---:B------:R-:W-:Y:S01]  /*23f0*/  IMAD R35, R8.reuse, R35, R41 ;  /* 0x0000002308237224 */ /* 0x040fe200078e0229 */
[----:B------:R-:W-:Y:S01]  /*2400*/  IABS R41, R156 ;  /* 0x0000009c00297213 */ /* 0x000fe20000000000 */
[----:B------:R-:W-:Y:S02]  /*2410*/  IMAD.MOV R37, RZ, RZ, -R37 ;  /* 0x000000ffff257224 */ /* 0x000fe400078e0a25 */
[----:B------:R-:W-:Y:S02]  /*2420*/  IMAD.MOV.U32 R21, RZ, RZ, R23 ;  /* 0x000000ffff157224 */ /* 0x000fe400078e0017 */
[C---:B------:R-:W-:Y:S01]  /*2430*/  IMAD R37, R8.reuse, R37, R43 ;  /* 0x0000002508257224 */ /* 0x040fe200078e022b */
[----:B------:R-:W-:Y:S01]  /*2440*/  IABS R43, R152 ;  /* 0x00000098002b7213 */ /* 0x000fe20000000000 */
[----:B------:R-:W-:Y:S01]  /*2450*/  @!P5 IMAD.IADD R25, R25, 0x1, -R8 ;  /* 0x000000011919d824 */ /* 0x000fe200078e0a08 */
[C---:B------:R-:W-:Y:S01]  /*2460*/  ISETP.GT.U32.AND P5, PT, R8.reuse, R35, PT ;  /* 0x000000230800720c */ /* 0x040fe20003fa4070 */
[----:B------:R-:W-:Y:S01]  /*2470*/  @!P4 IMAD.MOV R21, RZ, RZ, -R21 ;  /* 0x000000ffff15c224 */ /* 0x000fe200078e0a15 */
[C---:B------:R-:W-:Y:S01]  /*2480*/  ISETP.GT.U32.AND P4, PT, R8.reuse, R29, PT ;  /* 0x0000001d0800720c */ /* 0x040fe20003f84070 */
[----:B------:R-:W-:Y:S01]  /*2490*/  @!P0 IMAD.MOV R22, RZ, RZ, -R22 ;  /* 0x000000ffff168224 */ /* 0x000fe200078e0a16 */
[C---:B------:R-:W-:Y:S01]  /*24a0*/  ISETP.GT.U32.AND P0, PT, R8.reuse, R31, PT ;  /* 0x0000001f0800720c */ /* 0x040fe20003f04070 */
[----:B------:R-:W-:Y:S01]  /*24b0*/  @!P6 IMAD.IADD R27, R27, 0x1, -R8 ;  /* 0x000000011b1be824 */ /* 0x000fe200078e0a08 */
[----:B------:R-:W-:Y:S01]  /*24c0*/  ISETP.GT.U32.AND P6, PT, R8, R37, PT ;  /* 0x000000250800720c */ /* 0x000fe20003fc4070 */
[----:B------:R-:W-:-:S04]  /*24d0*/  IMAD.HI.U32 R23, R6, R41, RZ ;  /* 0x0000002906177227 */ /* 0x000fc800078e00ff */
[----:B------:R-:W-:Y:S02]  /*24e0*/  IMAD.MOV R38, RZ, RZ, -R23 ;  /* 0x000000ffff267224 */ /* 0x000fe400078e0a17 */
[----:B------:R-:W-:-:S04]  /*24f0*/  IMAD.HI.U32 R23, R6, R43, RZ ;  /* 0x0000002b06177227 */ /* 0x000fc800078e00ff */
[--C-:B------:R-:W-:Y:S02]  /*2500*/  @!P5 IMAD.IADD R35, R35, 0x1, -R8.reuse ;  /* 0x000000012323d824 */ /* 0x100fe400078e0a08 */
[--C-:B------:R-:W-:Y:S01]  /*2510*/  @!P4 IMAD.IADD R29, R29, 0x1, -R8.reuse ;  /* 0x000000011d1dc824 */ /* 0x100fe200078e0a08 */
[----:B------:R-:W-:Y:S01]  /*2520*/  ISETP.GE.AND P4, PT, R168, RZ, PT ;  /* 0x000000ffa800720c */ /* 0x000fe20003f86270 */
[----:B------:R-:W-:Y:S01]  /*2530*/  @!P0 IMAD.IADD R31, R31, 0x1, -R8 ;  /* 0x000000011f1f8824 */ /* 0x000fe200078e0a08 */
[----:B------:R-:W-:Y:S01]  /*2540*/  ISETP.GE.AND P0, PT, R162, RZ, PT ;  /* 0x000000ffa200720c */ /* 0x000fe20003f06270 */
[C---:B------:R-:W-:Y:S02]  /*2550*/  IMAD R41, R8.reuse, R38, R41 ;  /* 0x0000002608297224 */ /* 0x040fe400078e0229 */
[----:B------:R-:W-:Y:S01]  /*2560*/  IMAD.MOV R38, RZ, RZ, -R23 ;  /* 0x000000ffff267224 */ /* 0x000fe200078e0a17 */
[----:B------:R-:W-:Y:S01]  /*2570*/  ISETP.GT.U32.AND P5, PT, R8, R31, PT ;  /* 0x0000001f0800720c */ /* 0x000fe20003fa4070 */
[----:B------:R-:W-:-:S02]  /*2580*/  IMAD.MOV.U32 R23, RZ, RZ, R25 ;  /* 0x000000ffff177224 */ /* 0x000fc400078e0019 */
[----:B------:R-:W-:Y:S01]  /*2590*/  @!P6 IMAD.IADD R37, R37, 0x1, -R8 ;  /* 0x000000012525e824 */ /* 0x000fe200078e0a08 */
[C---:B------:R-:W-:Y:S01]  /*25a0*/  ISETP.GT.U32.AND P6, PT, R8.reuse, R35, PT ;  /* 0x000000230800720c */ /* 0x040fe20003fc4070 */
[----:B------:R-:W-:Y:S02]  /*25b0*/  IMAD.MOV.U32 R25, RZ, RZ, R27 ;  /* 0x000000ffff197224 */ /* 0x000fe400078e001b */
[----:B------:R-:W-:Y:S02]  /*25c0*/  IMAD.MOV.U32 R27, RZ, RZ, R29 ;  /* 0x000000ffff1b7224 */ /* 0x000fe400078e001d */
[C---:B------:R-:W-:Y:S02]  /*25d0*/  IMAD R43, R8.reuse, R38, R43 ;  /* 0x00000026082b7224 */ /* 0x040fe400078e022b */
[----:B------:R-:W-:Y:S01]  /*25e0*/  @!P1 IMAD.MOV R27, RZ, RZ, -R27 ;  /* 0x000000ffff1b9224 */ /* 0x000fe200078e0a1b */
[----:B------:R-:W-:Y:S01]  /*25f0*/  ISETP.GT.U32.AND P1, PT, R8, R41, PT ;  /* 0x000000290800720c */ /* 0x000fe20003f24070 */
[----:B------:R-:W-:-:S04]  /*2600*/  IMAD.HI.U32 R29, R6, R45, RZ ;  /* 0x0000002d061d7227 */ /* 0x000fc800078e00ff */
[--C-:B------:R-:W-:Y:S01]  /*2610*/  @!P6 IMAD.IADD R35, R35, 0x1, -R8.reuse ;  /* 0x000000012323e824 */ /* 0x100fe200078e0a08 */
[----:B------:R-:W-:Y:S01]  /*2620*/  ISETP.GT.U32.AND P6, PT, R8, R43, PT ;  /* 0x0000002b0800720c */ /* 0x000fe20003fc4070 */
[----:B------:R-:W-:Y:S02]  /*2630*/  IMAD.MOV R29, RZ, RZ, -R29 ;  /* 0x000000ffff1d7224 */ /* 0x000fe400078e0a1d */
[--C-:B------:R-:W-:Y:S01]  /*2640*/  @!P5 IMAD.IADD R31, R31, 0x1, -R8.reuse ;  /* 0x000000011f1fd824 */ /* 0x100fe200078e0a08 */
[----:B------:R-:W-:Y:S01]  /*2650*/  ISETP.GE.AND P5, PT, R156, RZ, PT ;  /* 0x000000ff9c00720c */ /* 0x000fe20003fa6270 */
[C---:B------:R-:W-:Y:S02]  /*2660*/  IMAD R38, R8.reuse, R29, R45 ;  /* 0x0000001d08267224 */ /* 0x040fe400078e022d */
[--C-:B------:R-:W-:Y:S01]  /*2670*/  @!P1 IMAD.IADD R41, R41, 0x1, -R8.reuse ;  /* 0x0000000129299824 */ /* 0x100fe200078e0a08 */
[----:B------:R-:W-:Y:S01]  /*2680*/  ISETP.GE.AND P1, PT, R91, RZ, PT ;  /* 0x000000ff5b00720c */ /* 0x000fe20003f26270 */
[----:B------:R-:W-:Y:S01]  /*2690*/  IMAD.MOV.U32 R29, RZ, RZ, R31 ;  /* 0x000000ffff1d7224 */ /* 0x000fe200078e001f */
[----:B------:R-:W-:Y:S01]  /*26a0*/  IABS R91, R214 ;  /* 0x000000d6005b7213 */ /* 0x000fe20000000000 */
[----:B------:R-:W-:Y:S01]  /*26b0*/  @!P2 IMAD.MOV R23, RZ, RZ, -R23 ;  /* 0x000000ffff17a224 */ /* 0x000fe200078e0a17 */
[C---:B------:R-:W-:Y:S01]  /*26c0*/  ISETP.GT.U32.AND P2, PT, R8.reuse, R37, PT ;  /* 0x000000250800720c */ /* 0x040fe20003f44070 */
[----:B------:R-:W-:Y:S01]  /*26d0*/  @!P4 IMAD.MOV R29, RZ, RZ, -R29 ;  /* 0x000000ffff1dc224 */ /* 0x000fe200078e0a1d */
[C---:B------:R-:W-:Y:S01]  /*26e0*/  ISETP.GT.U32.AND P4, PT, R8.reuse, R41, PT ;  /* 0x000000290800720c */ /* 0x040fe20003f84070 */
[----:B------:R-:W-:Y:S01]  /*26f0*/  @!P6 IMAD.IADD R43, R43, 0x1, -R8 ;  /* 0x000000012b2be824 */ /* 0x000fe200078e0a08 */
[----:B------:R-:W-:Y:S01]  /*2700*/  ISETP.GT.U32.AND P6, PT, R8, R38, PT ;  /* 0x000000260800720c */ /* 0x000fe20003fc4070 */
[----:B------:R-:W-:-:S02]  /*2710*/  IMAD.MOV.U32 R31, RZ, RZ, R35 ;  /* 0x000000ffff1f7224 */ /* 0x000fc400078e0023 */
[C---:B------:R-:W-:Y:S01]  /*2720*/  IMAD R45, R8.reuse, R42, R49 ;  /* 0x0000002a082d7224 */ /* 0x040fe200078e0231 */
[----:B------:R-:W-:Y:S01]  /*2730*/  IABS R49, R158 ;  /* 0x0000009e00317213 */ /* 0x000fe20000000000 */
[----:B------:R-:W-:Y:S01]  /*2740*/  @!P0 IMAD.MOV R31, RZ, RZ, -R31 ;  /* 0x000000ffff1f8224 */ /* 0x000fe200078e0a1f */
[----:B------:R-:W-:Y:S01]  /*2750*/  ISETP.GT.U32.AND P0, PT, R8, R43, PT ;  /* 0x0000002b0800720c */ /* 0x000fe20003f04070 */
[----:B------:R-:W-:Y:S01]  /*2760*/  @!P3 IMAD.MOV R25, RZ, RZ, -R25 ;  /* 0x000000ffff19b224 */ /* 0x000fe200078e0a19 */
[----:B------:R-:W-:Y:S01]  /*2770*/  ISETP.GE.AND P3, PT, R89, RZ, PT ;  /* 0x000000ff5900720c */ /* 0x000fe20003f66270 */
[--C-:B------:R-:W-:Y:S01]  /*2780*/  @!P2 IMAD.IADD R37, R37, 0x1, -R8.reuse ;  /* 0x000000012525a824 */ /* 0x100fe200078e0a08 */
[----:B------:R-:W-:Y:S01]  /*2790*/  ISETP.GE.AND P2, PT, R152, RZ, PT ;  /* 0x000000ff9800720c */ /* 0x000fe20003f46270 */
[--C-:B------:R-:W-:Y:S01]  /*27a0*/  @!P4 IMAD.IADD R41, R41, 0x1, -R8.reuse ;  /* 0x000000012929c824 */ /* 0x100fe200078e0a08 */
[----:B------:R-:W-:Y:S01]  /*27b0*/  ISETP.GT.U32.AND P4, PT, R8, R40, PT ;  /* 0x000000280800720c */ /* 0x000fe20003f84070 */
[----:B------:R-:W-:Y:S01]  /*27c0*/  @!P6 IMAD.IADD R38, R38, 0x1, -R8 ;  /* 0x000000012626e824 */ /* 0x000fe200078e0a08 */
[----:B------:R-:W-:Y:S01]  /*27d0*/  ISETP.GT.U32.AND P6, PT, R8, R45, PT ;  /* 0x0000002d0800720c */ /* 0x000fe20003fc4070 */
[----:B------:R-:W-:Y:S01]  /*27e0*/  IMAD.MOV.U32 R35, RZ, RZ, R37 ;  /* 0x000000ffff237224 */ /* 0x000fe200078e0025 */
[----:B------:R-:W-:Y:S01]  /*27f0*/  IABS R89, R246 ;  /* 0x000000f600597213 */ /* 0x000fe20000000000 */
[----:B------:R-:W-:-:S04]  /*2800*/  IMAD.HI.U32 R37, R6, R51, RZ ;  /* 0x0000003306257227 */ /* 0x000fc800078e00ff */
[----:B------:R-:W-:Y:S02]  /*2810*/  IMAD.MOV R37, RZ, RZ, -R37 ;  /* 0x000000ffff257224 */ /* 0x000fe400078e0a25 */
[--C-:B------:R-:W-:Y:S01]  /*2820*/  @!P0 IMAD.IADD R43, R43, 0x1, -R8.reuse ;  /* 0x000000012b2b8824 */ /* 0x100fe200078e0a08 */
[----:B------:R-:W-:Y:S01]  /*2830*/  ISETP.GE.AND P0, PT, R32, RZ, PT ;  /* 0x000000ff2000720c */ /* 0x000fe20003f06270 */
[--C-:B------:R-:W-:Y:S01]  /*2840*/  @!P4 IMAD.IADD R40, R40, 0x1, -R8.reuse ;  /* 0x000000012828c824 */ /* 0x100fe200078e0a08 */
[C---:B------:R-:W-:Y:S01]  /*2850*/  ISETP.GT.U32.AND P4, PT, R8.reuse, R38, PT ;  /* 0x000000260800720c */ /* 0x040fe20003f84070 */
[----:B------:R-:W-:Y:S02]  /*2860*/  @!P6 IMAD.IADD R45, R45, 0x1, -R8 ;  /* 0x000000012d2de824 */ /* 0x000fe400078e0a08 */
[C---:B------:R-:W-:Y:S01]  /*2870*/  IMAD R42, R8.reuse, R37, R51 ;  /* 0x00000025082a7224 */ /* 0x040fe200078e0233 */
[----:B------:R-:W-:Y:S01]  /*2880*/  ISETP.GT.U32.AND P6, PT, R8, R40, PT ;  /* 0x000000280800720c */ /* 0x000fe20003fc4070 */
[----:B------:R-:W-:Y:S01]  /*2890*/  IMAD.MOV.U32 R32, RZ, RZ, R41 ;  /* 0x000000ffff207224 */ /* 0x000fe200078e0029 */
[----:B------:R-:W-:Y:S01]  /*28a0*/  IABS R51, R170 ;  /* 0x000000aa00337213 */ /* 0x000fe20000000000 */
[----:B------:R-:W-:-:S04]  /*28b0*/  IMAD.HI.U32 R41, R6, R47, RZ ;  /* 0x0000002f06297227 */ /* 0x000fc800078e00ff */
[----:B------:R-:W-:Y:S02]  /*28c0*/  IMAD.MOV.U32 R37, RZ, RZ, R43 ;  /* 0x000000ffff257224 */ /* 0x000fe400078e002b */
[----:B------:R-:W-:Y:S02]  /*28d0*/  IMAD.MOV R41, RZ, RZ, -R41 ;  /* 0x000000ffff297224 */ /* 0x000fe400078e0a29 */
[----:B------:R-:W-:Y:S01]  /*28e0*/  @!P2 IMAD.MOV R37, RZ, RZ, -R37 ;  /* 0x000000ffff25a224 */ /* 0x000fe200078e0a25 */
[C---:B------:R-:W-:Y:S01]  /*28f0*/  ISETP.GT.U32.AND P2, PT, R8.reuse, R42, PT ;  /* 0x0000002a0800720c */ /* 0x040fe20003f44070 */
[----:B------:R-:W-:Y:S02]  /*2900*/  IMAD R43, R8, R41, R47 ;  /* 0x00000029082b7224 */ /* 0x000fe400078e022f */
[----:B------:R-:W-:Y:S02]  /*2910*/  @!P6 IMAD.IADD R40, R40, 0x1, -R8 ;  /* 0x000000012828e824 */ /* 0x000fe400078e0a08 */
[----:B------:R-:W-:Y:S01]  /*2920*/  @!P3 IMAD.MOV R35, RZ, RZ, -R35 ;  /* 0x000000ffff23b224 */ /* 0x000fe200078e0a23 */
[----:B------:R-:W-:Y:S01]  /*2930*/  ISETP.GT.U32.AND P6, PT, R8, R43, PT ;  /* 0x0000002b0800720c */ /* 0x000fe20003fc4070 */
[----:B------:R-:W-:Y:S01]  /*2940*/  IMAD.HI.U32 R44, R6, R49, RZ ;  /* 0x00000031062c7227 */ /* 0x000fe200078e00ff */
[----:B------:R-:W-:-:S03]  /*2950*/  ISETP.GE.AND P3, PT, R164, RZ, PT ;  /* 0x000000ffa400720c */ /* 0x000fc60003f66270 */
[----:B------:R-:W-:Y:S02]  /*2960*/  IMAD.MOV R44, RZ, RZ, -R44 ;  /* 0x000000ffff2c7224 */ /* 0x000fe400078e0a2c */
[--C-:B------:R-:W-:Y:S02]  /*2970*/  @!P2 IMAD.IADD R42, R42, 0x1, -R8.reuse ;  /* 0x000000012a2aa824 */ /* 0x100fe400078e0a08 */
[--C-:B------:R-:W-:Y:S01]  /*2980*/  @!P4 IMAD.IADD R38, R38, 0x1, -R8.reuse ;  /* 0x000000012626c824 */ /* 0x100fe200078e0a08 */
[----:B------:R-:W-:Y:S01]  /*2990*/  ISETP.GE.AND P4, PT, R209, RZ, PT ;  /* 0x000000ffd100720c */ /* 0x000fe20003f86270 */
[C---:B------:R-:W-:Y:S01]  /*29a0*/  IMAD R44, R8.reuse, R44, R49 ;  /* 0x0000002c082c7224 */ /* 0x040fe200078e0231 */
[----:B------:R-:W-:Y:S01]  /*29b0*/  ISETP.GT.U32.AND P2, PT, R8, R42, PT ;  /* 0x0000002a0800720c */ /* 0x000fe20003f44070 */
[----:B------:R-:W-:Y:S01]  /*29c0*/  @!P6 IMAD.IADD R43, R43, 0x1, -R8 ;  /* 0x000000012b2be824 */ /* 0x000fe200078e0a08 */
[----:B------:R-:W-:Y:S01]  /*29d0*/  IABS R49, R192 ;  /* 0x000000c000317213 */ /* 0x000fe20000000000 */
[----:B------:R-:W-:Y:S01]  /*29e0*/  IMAD.MOV.U32 R47, RZ, RZ, R46 ;  /* 0x000000ffff2f7224 */ /* 0x000fe200078e002e */
[----:B------:R-:W-:Y:S01]  /*29f0*/  ISETP.GE.AND P6, PT, R158, RZ, PT ;  /* 0x000000ff9e00720c */ /* 0x000fe20003fc6270 */
[----:B------:R-:W-:-:S04]  /*2a00*/  IMAD.HI.U32 R46, R6, R51, RZ ;  /* 0x00000033062e7227 */ /* 0x000fc800078e00ff */
[----:B------:R-:W-:Y:S01]  /*2a10*/  @!P3 IMAD.MOV R40, RZ, RZ, -R40 ;  /* 0x000000ffff28b224 */ /* 0x000fe200078e0a28 */
[----:B------:R-:W-:Y:S01]  /*2a20*/  ISETP.GT.U32.AND P3, PT, R8, R43, PT ;  /* 0x0000002b0800720c */ /* 0x000fe20003f64070 */
[----:B------:R-:W-:Y:S02]  /*2a30*/  IMAD.MOV R46, RZ, RZ, -R46 ;  /* 0x000000ffff2e7224 */ /* 0x000fe400078e0a2e */
[----:B------:R-:W-:-:S04]  /*2a40*/  IMAD.HI.U32 R48, R6, R49, RZ ;  /* 0x0000003106307227 */ /* 0x000fc800078e00ff */
[----:B------:R-:W-:-:S04]  /*2a50*/  IMAD.HI.U32 R41, R6, R47, RZ ;  /* 0x0000002f06297227 */ /* 0x000fc800078e00ff */
[----:B------:R-:W-:Y:S01]  /*2a60*/  IMAD R46, R8, R46, R51 ;  /* 0x0000002e082e7224 */ /* 0x000fe200078e0233 */
[----:B------:R-:W-:Y:S01]  /*2a70*/  IABS R51, R174 ;  /* 0x000000ae00337213 */ /* 0x000fe20000000000 */
[----:B------:R-:W-:Y:S02]  /*2a80*/  @!P2 IMAD.IADD R42, R42, 0x1, -R8 ;  /* 0x000000012a2aa824 */ /* 0x000fe400078e0a08 */
[----:B------:R-:W-:Y:S02]  /*2a90*/  IMAD.MOV R48, RZ, RZ, -R48 ;  /* 0x000000ffff307224 */ /* 0x000fe400078e0a30 */
[----:B------:R-:W-:Y:S02]  /*2aa0*/  IMAD.MOV R41, RZ, RZ, -R41 ;  /* 0x000000ffff297224 */ /* 0x000fe400078e0a29 */
[C---:B------:R-:W-:Y:S02]  /*2ab0*/  IMAD R49, R8.reuse, R48, R49 ;  /* 0x0000003008317224 */ /* 0x040fe400078e0231 */
[----:B------:R-:W-:Y:S01]  /*2ac0*/  @!P4 IMAD.MOV R42, RZ, RZ, -R42 ;  /* 0x000000ffff2ac224 */ /* 0x000fe200078e0a2a */
[C---:B------:R-:W-:Y:S01]  /*2ad0*/  ISETP.GT.U32.AND P4, PT, R8.reuse, R46, PT ;  /* 0x0000002e0800720c */ /* 0x040fe20003f84070 */
[----:B------:R-:W-:Y:S01]  /*2ae0*/  @!P5 IMAD.MOV R32, RZ, RZ, -R32 ;  /* 0x000000ffff20d224 */ /* 0x000fe200078e0a20 */
[C---:B------:R-:W-:Y:S01]  /*2af0*/  ISETP.GT.U32.AND P5, PT, R8.reuse, R45, PT ;  /* 0x0000002d0800720c */ /* 0x040fe20003fa4070 */
[----:B------:R-:W-:-:S02]  /*2b00*/  IMAD R47, R8, R41, R47 ;  /* 0x00000029082f7224 */ /* 0x000fc400078e022f */
[----:B------:R-:W-:Y:S01]  /*2b10*/  @!P3 IMAD.IADD R43, R43, 0x1, -R8 ;  /* 0x000000012b2bb824 */ /* 0x000fe200078e0a08 */
[C---:B------:R-:W-:Y:S01]  /*2b20*/  ISETP.GT.U32.AND P3, PT, R8.reuse, R49, PT ;  /* 0x000000310800720c */ /* 0x040fe20003f64070 */
[----:B------:R-:W-:Y:S01]  /*2b30*/  @!P1 IMAD.MOV R38, RZ, RZ, -R38 ;  /* 0x000000ffff269224 */ /* 0x000fe200078e0a26 */
[----:B------:R-:W-:Y:S02]  /*2b40*/  ISETP.GT.U32.AND P2, PT, R8, R47, PT ;  /* 0x0000002f0800720c */ /* 0x000fe40003f44070 */
[----:B------:R-:W-:-:S03]  /*2b50*/  ISETP.GE.AND P1, PT, R160, RZ, PT ;  /* 0x000000ffa000720c */ /* 0x000fc60003f26270 */
[--C-:B------:R-:W-:Y:S02]  /*2b60*/  @!P4 IMAD.IADD R46, R46, 0x1, -R8.reuse ;  /* 0x000000012e2ec824 */ /* 0x100fe400078e0a08 */
[----:B------:R-:W-:Y:S01]  /*2b70*/  @!P5 IMAD.IADD R45, R45, 0x1, -R8 ;  /* 0x000000012d2dd824 */ /* 0x000fe200078e0a08 */
[----:B------:R-:W-:-:S03]  /*2b80*/  ISETP.GT.U32.AND P5, PT, R8, R44, PT ;  /* 0x0000002c0800720c */ /* 0x000fc60003fa4070 */
[--C-:B------:R-:W-:Y:S01]  /*2b90*/  @!P3 IMAD.IADD R49, R49, 0x1, -R8.reuse ;  /* 0x000000013131b824 */ /* 0x100fe200078e0a08 */
[----:B------:R-:W-:Y:S01]  /*2ba0*/  ISETP.GT.U32.AND P3, PT, R8, R46, PT ;  /* 0x0000002e0800720c */ /* 0x000fe20003f64070 */
[----:B------:R-:W-:Y:S02]  /*2bb0*/  IMAD.MOV.U32 R41, RZ, RZ, R45 ;  /* 0x000000ffff297224 */ /* 0x000fe400078e002d */
[----:B------:R-:W-:Y:S01]  /*2bc0*/  @!P2 IMAD.IADD R47, R47, 0x1, -R8 ;  /* 0x000000012f2fa824 */ /* 0x000fe200078e0a08 */
[----:B------:R-:W-:Y:S01]  /*2bd0*/  ISETP.GE.AND P2, PT, R192, RZ, PT ;  /* 0x000000ffc000720c */ /* 0x000fe20003f46270 */
[----:B------:R-:W-:-:S03]  /*2be0*/  IMAD.HI.U32 R45, R6, R51, RZ ;  /* 0x00000033062d7227 */ /* 0x000fc600078e00ff */
[----:B------:R-:W-:Y:S01]  /*2bf0*/  ISETP.GT.U32.AND P4, PT, R8, R47, PT ;  /* 0x0000002f0800720c */ /* 0x000fe20003f84070 */
[----:B------:R-:W-:Y:S02]  /*2c00*/  IMAD.MOV R48, RZ, RZ, -R45 ;  /* 0x000000ffff307224 */ /* 0x000fe400078e0a2d */
[--C-:B------:R-:W-:Y:S02]  /*2c10*/  @!P5 IMAD.IADD R44, R44, 0x1, -R8.reuse ;  /* 0x000000012c2cd824 */ /* 0x100fe400078e0a08 */
[----:B------:R-:W-:Y:S02]  /*2c20*/  IMAD R48, R8, R48, R51 ;  /* 0x0000003008307224 */ /* 0x000fe400078e0233 */
[----:B------:R-:W-:Y:S01]  /*2c30*/  @!P0 IMAD.MOV R41, RZ, RZ, -R41 ;  /* 0x000000ffff298224 */ /* 0x000fe200078e0a29 */
[----:B------:R-:W-:Y:S01]  /*2c40*/  ISETP.GE.AND P0, PT, R166, RZ, PT ;  /* 0x000000ffa600720c */ /* 0x000fe20003f06270 */
[----:B------:R-:W-:Y:S01]  /*2c50*/  @!P3 IMAD.IADD R46, R46, 0x1, -R8 ;  /* 0x000000012e2eb824 */ /* 0x000fe200078e0a08 */
[----:B------:R-:W-:Y:S01]  /*2c60*/  ISETP.GT.U32.AND P3, PT, R8, R48, PT ;  /* 0x000000300800720c */ /* 0x000fe20003f64070 */
[----:B------:R-:W-:Y:S01]  /*2c70*/  IMAD.HI.U32 R45, R6, R53, RZ ;  /* 0x00000035062d7227 */ /* 0x000fe200078e00ff */
[----:B------:R-:W-:-:S03]  /*2c80*/  ISETP.GT.U32.AND P5, PT, R8, R44, PT ;  /* 0x0000002c0800720c */ /* 0x000fc60003fa4070 */
[----:B------:R-:W-:Y:S02]  /*2c90*/  IMAD.MOV R45, RZ, RZ, -R45 ;  /* 0x000000ffff2d7224 */ /* 0x000fe400078e0a2d */
[--C-:B------:R-:W-:Y:S01]  /*2ca0*/  @!P4 IMAD.IADD R47, R47, 0x1, -R8.reuse ;  /* 0x000000012f2fc824 */ /* 0x100fe200078e0a08 */
[----:B------:R-:W-:Y:S01]  /*2cb0*/  ISETP.GE.AND P4, PT, R191, RZ, PT ;  /* 0x000000ffbf00720c */ /* 0x000fe20003f86270 */
[----:B------:R-:W-:Y:S01]  /*2cc0*/  IMAD R51, R8, R45, R53 ;  /* 0x0000002d08337224 */ /* 0x000fe200078e0235 */
[----:B------:R-:W-:Y:S01]  /*2cd0*/  IABS R53, R172 ;  /* 0x000000ac00357213 */ /* 0x000fe20000000000 */
[----:B------:R-:W-:Y:S02]  /*2ce0*/  IMAD.MOV.U32 R45, RZ, RZ, R47 ;  /* 0x000000ffff2d7224 */ /* 0x000fe400078e002f */
[--C-:B------:R-:W-:Y:S02]  /*2cf0*/  @!P3 IMAD.IADD R48, R48, 0x1, -R8.reuse ;  /* 0x000000013030b824 */ /* 0x100fe400078e0a08 */
[----:B------:R-:W-:Y:S01]  /*2d00*/  @!P0 IMAD.MOV R45, RZ, RZ, -R45 ;  /* 0x000000ffff2d8224 */ /* 0x000fe200078e0a2d */
[C---:B------:R-:W-:Y:S01]  /*2d10*/  ISETP.GT.U32.AND P0, PT, R8.reuse, R51, PT ;  /* 0x000000330800720c */ /* 0x040fe20003f04070 */
[----:B------:R-:W-:Y:S01]  /*2d20*/  @!P1 IMAD.MOV R43, RZ, RZ, -R43 ;  /* 0x000000ffff2b9224 */ /* 0x000fe200078e0a2b */
[----:B------:R-:W-:Y:S01]  /*2d30*/  ISETP.GT.U32.AND P1, PT, R8, R49, PT ;  /* 0x000000310800720c */ /* 0x000fe20003f24070 */
[----:B------:R-:W-:Y:S01]  /*2d40*/  @!P5 IMAD.IADD R44, R44, 0x1, -R8 ;  /* 0x000000012c2cd824 */ /* 0x000fe200078e0a08 */
[----:B------:R-:W-:Y:S01]  /*2d50*/  ISETP.GT.U32.AND P3, PT, R8, R48, PT ;  /* 0x000000300800720c */ /* 0x000fe20003f64070 */
[----:B------:R-:W-:Y:S01]  /*2d60*/  IMAD.HI.U32 R52, R6, R53, RZ ;  /* 0x0000003506347227 */ /* 0x000fe200078e00ff */
[----:B------:R-:W-:-:S03]  /*2d70*/  ISETP.GE.AND P5, PT, R170, RZ, PT ;  /* 0x000000ffaa00720c */ /* 0x000fc60003fa6270 */
[----:B------:R-:W-:Y:S01]  /*2d80*/  @!P6 IMAD.MOV R44, RZ, RZ, -R44 ;  /* 0x000000ffff2ce224 */ /* 0x000fe200078e0a2c */
[----:B------:R-:W-:Y:S01]  /*2d90*/  ISETP.GE.AND P6, PT, R174, RZ, PT ;  /* 0x000000ffae00720c */ /* 0x000fe20003fc6270 */
[----:B------:R-:W-:Y:S02]  /*2da0*/  IMAD.MOV R52, RZ, RZ, -R52 ;  /* 0x000000ffff347224 */ /* 0x000fe400078e0a34 */
[--C-:B------:R-:W-:Y:S02]  /*2db0*/  @!P0 IMAD.IADD R51, R51, 0x1, -R8.reuse ;  /* 0x0000000133338824 */ /* 0x100fe400078e0a08 */
[--C-:B------:R-:W-:Y:S01]  /*2dc0*/  @!P1 IMAD.IADD R49, R49, 0x1, -R8.reuse ;  /* 0x0000000131319824 */ /* 0x100fe200078e0a08 */
[----:B------:R-:W-:Y:S01]  /*2dd0*/  ISETP.GE.AND P1, PT, R154, RZ, PT ;  /* 0x000000ff9a00720c */ /* 0x000fe20003f26270 */
[C---:B------:R-:W-:Y:S01]  /*2de0*/  IMAD R53, R8.reuse, R52, R53 ;  /* 0x0000003408357224 */ /* 0x040fe200078e0235 */
[----:B------:R-:W-:Y:S01]  /*2df0*/  ISETP.GT.U32.AND P0, PT, R8, R51, PT ;  /* 0x000000330800720c */ /* 0x000fe20003f04070 */
[----:B------:R-:W-:-:S02]  /*2e00*/  @!P3 IMAD.IADD R48, R48, 0x1, -R8 ;  /* 0x000000013030b824 */ /* 0x000fc400078e0a08 */
[C---:B------:R-:W-:Y:S01]  /*2e10*/  IMAD R52, R8.reuse, R54, R55 ;  /* 0x0000003608347224 */ /* 0x040fe200078e0237 */
[----:B------:R-:W-:Y:S01]  /*2e20*/  ISETP.GT.U32.AND P3, PT, R8, R53, PT ;  /* 0x000000350800720c */ /* 0x000fe20003f64070 */
[----:B------:R-:W-:Y:S02]  /*2e30*/  IMAD.MOV.U32 R47, RZ, RZ, R49 ;  /* 0x000000ffff2f7224 */ /* 0x000fe400078e0031 */
[----:B------:R-:W-:-:S04]  /*2e40*/  IMAD.HI.U32 R49, R6, R57, RZ ;  /* 0x0000003906317227 */ /* 0x000fc800078e00ff */
[----:B------:R-:W-:Y:S01]  /*2e50*/  @!P6 IMAD.MOV R48, RZ, RZ, -R48 ;  /* 0x000000ffff30e224 */ /* 0x000fe200078e0a30 */
[C---:B------:R-:W-:Y:S01]  /*2e60*/  ISETP.GT.U32.AND P6, PT, R8.reuse, R52, PT ;  /* 0x000000340800720c */ /* 0x040fe20003fc4070 */
[----:B------:R-:W-:Y:S01]  /*2e70*/  @!P5 IMAD.MOV R46, RZ, RZ, -R46 ;  /* 0x000000ffff2ed224 */ /* 0x000fe200078e0a2e */
[----:B------:R-:W-:Y:S01]  /*2e80*/  ISETP.GT.U32.AND P5, PT, R8, R50, PT ;  /* 0x000000320800720c */ /* 0x000fe20003fa4070 */
[----:B------:R-:W-:Y:S02]  /*2e90*/  IMAD.MOV R55, RZ, RZ, -R49 ;  /* 0x000000ffff377224 */ /* 0x000fe400078e0a31 */
[----:B------:R-:W-:-:S04]  /*2ea0*/  IMAD.HI.U32 R49, R6, R59, RZ ;  /* 0x0000003b06317227 */ /* 0x000fc800078e00ff */
[----:B------:R-:W-:Y:S02]  /*2eb0*/  IMAD.MOV R49, RZ, RZ, -R49 ;  /* 0x000000ffff317224 */ /* 0x000fe400078e0a31 */
[--C-:B------:R-:W-:Y:S02]  /*2ec0*/  @!P0 IMAD.IADD R51, R51, 0x1, -R8.reuse ;  /* 0x0000000133338824 */ /* 0x100fe400078e0a08 */
[C---:B------:R-:W-:Y:S01]  /*2ed0*/  IMAD R54, R8.reuse, R49, R59 ;  /* 0x0000003108367224 */ /* 0x040fe200078e023b */
[----:B------:R-:W-:Y:S01]  /*2ee0*/  IABS R59, R197 ;  /* 0x000000c5003b7213 */ /* 0x000fe20000000000 */
[----:B------:R-:W-:Y:S01]  /*2ef0*/  IMAD R55, R8, R55, R57 ;  /* 0x0000003708377224 */ /* 0x000fe200078e0239 */
[----:B------:R-:W-:Y:S01]  /*2f00*/  IABS R57, R187 ;  /* 0x000000bb00397213 */ /* 0x000fe20000000000 */
[----:B------:R-:W-:Y:S02]  /*2f10*/  IMAD.MOV.U32 R49, RZ, RZ, R51 ;  /* 0x000000ffff317224 */ /* 0x000fe400078e0033 */
[--C-:B------:R-:W-:Y:S01]  /*2f20*/  @!P6 IMAD.IADD R52, R52, 0x1, -R8.reuse ;  /* 0x000000013434e824 */ /* 0x100fe200078e0a08 */
[----:B------:R-:W-:Y:S01]  /*2f30*/  ISETP.GT.U32.AND P0, PT, R8, R55, PT ;  /* 0x000000370800720c */ /* 0x000fe20003f04070 */
[----:B------:R-:W-:Y:S01]  /*2f40*/  @!P5 IMAD.IADD R50, R50, 0x1, -R8 ;  /* 0x000000013232d824 */ /* 0x000fe200078e0a08 */
[----:B------:R-:W-:Y:S01]  /*2f50*/  ISETP.GE.AND P6, PT, R180, RZ, PT ;  /* 0x000000ffb400720c */ /* 0x000fe20003fc6270 */
[----:B------:R-:W-:Y:S01]  /*2f60*/  @!P4 IMAD.MOV R49, RZ, RZ, -R49 ;  /* 0x000000ffff31c224 */ /* 0x000fe200078e0a31 */
[----:B------:R-:W-:Y:S01]  /*2f70*/  ISETP.GT.U32.AND P4, PT, R8, R52, PT ;  /* 0x000000340800720c */ /* 0x000fe20003f84070 */
[----:B------:R-:W-:Y:S01]  /*2f80*/  IMAD.HI.U32 R51, R6, R57, RZ ;  /* 0x0000003906337227 */ /* 0x000fe200078e00ff */
[----:B------:R-:W-:-:S03]  /*2f90*/  ISETP.GT.U32.AND P5, PT, R8, R50, PT ;  /* 0x000000320800720c */ /* 0x000fc60003fa4070 */
[----:B------:R-:W-:-:S04]  /*2fa0*/  IMAD.HI.U32 R56, R6, R59, RZ ;  /* 0x0000003b06387227 */ /* 0x000fc800078e00ff */
[----:B------:R-:W-:Y:S02]  /*2fb0*/  IMAD.MOV R51, RZ, RZ, -R51 ;  /* 0x000000ffff337224 */ /* 0x000fe400078e0a33 */
[----:B------:R-:W-:Y:S02]  /*2fc0*/  IMAD.MOV R56, RZ, RZ, -R56 ;  /* 0x000000ffff387224 */ /* 0x000fe400078e0a38 */
[C---:B------:R-:W-:Y:S02]  /*2fd0*/  IMAD R57, R8.reuse, R51, R57 ;  /* 0x0000003308397224 */ /* 0x040fe400078e0239 */
[----:B------:R-:W-:Y:S02]  /*2fe0*/  IMAD R56, R8, R56, R59 ;  /* 0x0000003808387224 */ /* 0x000fe400078e023b */
[--C-:B------:R-:W-:Y:S01]  /*2ff0*/  @!P4 IMAD.IADD R52, R52, 0x1, -R8.reuse ;  /* 0x000000013434c824 */ /* 0x100fe200078e0a08 */
[----:B------:R-:W-:Y:S01]  /*3000*/  ISETP.GT.U32.AND P4, PT, R8, R57, PT ;  /* 0x000000390800720c */ /* 0x000fe20003f84070 */
[----:B------:R-:W-:-:S02]  /*3010*/  @!P3 IMAD.IADD R53, R53, 0x1, -R8 ;  /* 0x000000013535b824 */ /* 0x000fc400078e0a08 */
[--C-:B------:R-:W-:Y:S01]  /*3020*/  @!P5 IMAD.IADD R50, R50, 0x1, -R8.reuse ;  /* 0x000000013232d824 */ /* 0x100fe200078e0a08 */
[C---:B------:R-:W-:Y:S01]  /*3030*/  ISETP.GT.U32.AND P5, PT, R8.reuse, R54, PT ;  /* 0x000000360800720c */ /* 0x040fe20003fa4070 */
[----:B------:R-:W-:Y:S01]  /*3040*/  @!P0 IMAD.IADD R55, R55, 0x1, -R8 ;  /* 0x0000000137378824 */ /* 0x000fe200078e0a08 */
[C---:B------:R-:W-:Y:S01]  /*3050*/  ISETP.GT.U32.AND P3, PT, R8.reuse, R53, PT ;  /* 0x000000350800720c */ /* 0x040fe20003f64070 */
[----:B------:R-:W-:Y:S01]  /*3060*/  @!P6 IMAD.MOV R52, RZ, RZ, -R52 ;  /* 0x000000ffff34e224 */ /* 0x000fe200078e0a34 */
[C---:B------:R-:W-:Y:S01]  /*3070*/  ISETP.GT.U32.AND P6, PT, R8.reuse, R56, PT ;  /* 0x000000380800720c */ /* 0x040fe20003fc4070 */
[----:B------:R-:W-:Y:S01]  /*3080*/  @!P1 IMAD.MOV R50, RZ, RZ, -R50 ;  /* 0x000000ffff329224 */ /* 0x000fe200078e0a32 */
[----:B------:R-:W-:Y:S01]  /*3090*/  ISETP.GT.U32.AND P1, PT, R8, R55, PT ;  /* 0x000000370800720c */ /* 0x000fe20003f24070 */
[----:B------:R-:W-:Y:S01]  /*30a0*/  IMAD.HI.U32 R59, R6, R63, RZ ;  /* 0x0000003f063b7227 */ /* 0x000fe200078e00ff */
[----:B------:R-:W-:-:S03]  /*30b0*/  ISETP.GE.AND P0, PT, R176, RZ, PT ;  /* 0x000000ffb000720c */ /* 0x000fc60003f06270 */
[--C-:B------:R-:W-:Y:S01]  /*30c0*/  @!P4 IMAD.IADD R57, R57, 0x1, -R8.reuse ;  /* 0x000000013939c824 */ /* 0x100fe200078e0a08 */
[----:B------:R-:W-:Y:S01]  /*30d0*/  ISETP.GE.AND P4, PT, R189, RZ, PT ;  /* 0x000000ffbd00720c */ /* 0x000fe20003f86270 */
[----:B------:R-:W-:Y:S01]  /*30e0*/  @!P2 IMAD.MOV R47, RZ, RZ, -R47 ;  /* 0x000000ffff2fa224 */ /* 0x000fe200078e0a2f */
[----:B------:R-:W-:Y:S01]  /*30f0*/  ISETP.GE.AND P2, PT, R172, RZ, PT ;  /* 0x000000ffac00720c */ /* 0x000fe20003f46270 */
[--C-:B------:R-:W-:Y:S01]  /*3100*/  @!P3 IMAD.IADD R53, R53, 0x1, -R8.reuse ;  /* 0x000000013535b824 */ /* 0x100fe200078e0a08 */
[----:B------:R-:W-:Y:S01]  /*3110*/  ISETP.GE.AND P3, PT, R203, RZ, PT ;  /* 0x000000ffcb00720c */ /* 0x000fe20003f66270 */
[--C-:B------:R-:W-:Y:S01]  /*3120*/  @!P6 IMAD.IADD R56, R56, 0x1, -R8.reuse ;  /* 0x000000013838e824 */ /* 0x100fe200078e0a08 */
[----:B------:R-:W-:Y:S01]  /*3130*/  ISETP.GT.U32.AND P6, PT, R8, R57, PT ;  /* 0x000000390800720c */ /* 0x000fe20003fc4070 */
[----:B------:R-:W-:Y:S01]  /*3140*/  @!P1 IMAD.IADD R55, R55, 0x1, -R8 ;  /* 0x0000000137379824 */ /* 0x000fe200078e0a08 */
[----:B------:R-:W-:Y:S01]  /*3150*/  ISETP.GE.AND P1, PT, R197, RZ, PT ;  /* 0x000000ffc500720c */ /* 0x000fe20003f26270 */
[----:B------:R-:W-:-:S02]  /*3160*/  IMAD.MOV.U32 R51, RZ, RZ, R53 ;  /* 0x000000ffff337224 */ /* 0x000fc400078e0035 */
[----:B------:R-:W-:Y:S02]  /*3170*/  IMAD.MOV.U32 R53, RZ, RZ, R55 ;  /* 0x000000ffff357224 */ /* 0x000fe400078e0037 */
[----:B------:R-:W-:Y:S02]  /*3180*/  IMAD.MOV R55, RZ, RZ, -R59 ;  /* 0x000000ffff377224 */ /* 0x000fe400078e0a3b */
[C---:B------:R-:W-:Y:S02]  /*3190*/  IMAD R59, R8.reuse, R58, R61 ;  /* 0x0000003a083b7224 */ /* 0x040fe400078e023d */
[----:B------:R-:W-:Y:S02]  /*31a0*/  IMAD.MOV.U32 R61, RZ, RZ, R60 ;  /* 0x000000ffff3d7224 */ /* 0x000fe400078e003c */
[----:B------:R-:W-:Y:S01]  /*31b0*/  @!P6 IMAD.IADD R57, R57, 0x1, -R8 ;  /* 0x000000013939e824 */ /* 0x000fe200078e0a08 */
[C---:B------:R-:W-:Y:S01]  /*31c0*/  ISETP.GT.U32.AND P6, PT, R8.reuse, R59, PT ;  /* 0x0000003b0800720c */ /* 0x040fe20003fc4070 */
[----:B------:R-:W-:-:S02]  /*31d0*/  IMAD R58, R8, R55, R63 ;  /* 0x00000037083a7224 */ /* 0x000fc400078e023f */
[----:B------:R-:W-:-:S04]  /*31e0*/  IMAD.HI.U32 R55, R6, R61, RZ ;  /* 0x0000003d06377227 */ /* 0x000fc800078e00ff */
[----:B------:R-:W-:Y:S01]  /*31f0*/  @!P2 IMAD.MOV R51, RZ, RZ, -R51 ;  /* 0x000000ffff33a224 */ /* 0x000fe200078e0a33 */
[----:B------:R-:W-:Y:S01]  /*3200*/  ISETP.GE.AND P2, PT, R187, RZ, PT ;  /* 0x000000ffbb00720c */ /* 0x000fe20003f46270 */
[----:B------:R-:W-:Y:S02]  /*3210*/  IMAD.MOV R55, RZ, RZ, -R55 ;  /* 0x000000ffff377224 */ /* 0x000fe400078e0a37 */
[--C-:B------:R-:W-:Y:S02]  /*3220*/  @!P5 IMAD.IADD R54, R54, 0x1, -R8.reuse ;  /* 0x000000013636d824 */ /* 0x100fe400078e0a08 */
[C---:B------:R-:W-:Y:S02]  /*3230*/  IMAD R61, R8.reuse, R55, R61 ;  /* 0x00000037083d7224 */ /* 0x040fe400078e023d */
[----:B------:R-:W-:Y:S01]  /*3240*/  @!P6 IMAD.IADD R59, R59, 0x1, -R8 ;  /* 0x000000013b3be824 */ /* 0x000fe200078e0a08 */
[C---:B------:R-:W-:Y:S01]  /*3250*/  ISETP.GT.U32.AND P5, PT, R8.reuse, R54, PT ;  /* 0x000000360800720c */ /* 0x040fe20003fa4070 */
[----:B------:R-:W-:Y:S01]  /*3260*/  @!P3 IMAD.MOV R53, RZ, RZ, -R53 ;  /* 0x000000ffff35b224 */ /* 0x000fe200078e0a35 */
[C---:B------:R-:W-:Y:S01]  /*3270*/  ISETP.GT.U32.AND P6, PT, R8.reuse, R61, PT ;  /* 0x0000003d0800720c */ /* 0x040fe20003fc4070 */
[----:B------:R-:W-:Y:S01]  /*3280*/  IMAD.MOV.U32 R55, RZ, RZ, R57 ;  /* 0x000000ffff377224 */ /* 0x000fe200078e0039 */
[----:B------:R-:W-:Y:S01]  /*3290*/  ISETP.GT.U32.AND P3, PT, R8, R56, PT ;  /* 0x000000380800720c */ /* 0x000fe20003f64070 */
[----:B------:R-:W-:-:S04]  /*32a0*/  IMAD.HI.U32 R63, R6, R69, RZ ;  /* 0x00000045063f7227 */ /* 0x000fc800078e00ff */
[----:B------:R-:W-:Y:S01]  /*32b0*/  @!P2 IMAD.MOV R55, RZ, RZ, -R55 ;  /* 0x000000ffff37a224 */ /* 0x000fe200078e0a37 */
[----:B------:R-:W-:Y:S01]  /*32c0*/  ISETP.GT.U32.AND P2, PT, R8, R59, PT ;  /* 0x0000003b0800720c */ /* 0x000fe20003f44070 */
[----:B------:R-:W-:-:S04]  /*32d0*/  IMAD.HI.U32 R60, R6, R65, RZ ;  /* 0x00000041063c7227 */ /* 0x000fc800078e00ff */
[--C-:B------:R-:W-:Y:S01]  /*32e0*/  @!P5 IMAD.IADD R54, R54, 0x1, -R8.reuse ;  /* 0x000000013636d824 */ /* 0x100fe200078e0a08 */
[----:B------:R-:W-:Y:S01]  /*32f0*/  ISETP.GE.AND P5, PT, R183, RZ, PT ;  /* 0x000000ffb700720c */ /* 0x000fe20003fa6270 */
[--C-:B------:R-:W-:Y:S02]  /*3300*/  @!P6 IMAD.IADD R61, R61, 0x1, -R8.reuse ;  /* 0x000000013d3de824 */ /* 0x100fe400078e0a08 */
[--C-:B------:R-:W-:Y:S01]  /*3310*/  @!P3 IMAD.IADD R56, R56, 0x1, -R8.reuse ;  /* 0x000000013838b824 */ /* 0x100fe200078e0a08 */
[C---:B------:R-:W-:Y:S01]  /*3320*/  ISETP.GT.U32.AND P3, PT, R8.reuse, R58, PT ;  /* 0x0000003a0800720c */ /* 0x040fe20003f64070 */
[----:B------:R-:W-:Y:S01]  /*3330*/  IMAD.MOV R57, RZ, RZ, -R63 ;  /* 0x000000ffff397224 */ /* 0x000fe200078e0a3f */
[C---:B------:R-:W-:Y:S01]  /*3340*/  ISETP.GT.U32.AND P6, PT, R8.reuse, R61, PT ;  /* 0x0000003d0800720c */ /* 0x040fe20003fc4070 */
[----:B------:R-:W-:Y:S02]  /*3350*/  @!P2 IMAD.IADD R59, R59, 0x1, -R8 ;  /* 0x000000013b3ba824 */ /* 0x000fe400078e0a08 */
[----:B------:R-:W-:Y:S01]  /*3360*/  IMAD R63, R8, R62, R67 ;  /* 0x0000003e083f7224 */ /* 0x000fe200078e0243 */
[----:B------:R-:W-:Y:S01]  /*3370*/  IABS R67, R242 ;  /* 0x000000f200437213 */ /* 0x000fe20000000000 */
[----:B------:R-:W-:-:S02]  /*3380*/  IMAD.MOV R60, RZ, RZ, -R60 ;  /* 0x000000ffff3c7224 */ /* 0x000fc400078e0a3c */
[C---:B------:R-:W-:Y:S01]  /*3390*/  IMAD R62, R8.reuse, R57, R69 ;  /* 0x00000039083e7224 */ /* 0x040fe200078e0245 */
[----:B------:R-:W-:Y:S01]  /*33a0*/  IABS R69, R221 ;  /* 0x000000dd00457213 */ /* 0x000fe20000000000 */
[----:B------:R-:W-:Y:S02]  /*33b0*/  IMAD.MOV.U32 R57, RZ, RZ, R59 ;  /* 0x000000ffff397224 */ /* 0x000fe400078e003b */
[C---:B------:R-:W-:Y:S02]  /*33c0*/  IMAD R60, R8.reuse, R60, R65 ;  /* 0x0000003c083c7224 */ /* 0x040fe400078e0241 */
[C---:B------:R-:W-:Y:S01]  /*33d0*/  IMAD R65, R8.reuse, R64, R71 ;  /* 0x0000004008417224 */ /* 0x040fe200078e0247 */
[----:B------:R-:W-:Y:S01]  /*33e0*/  IABS R71, R207 ;  /* 0x000000cf00477213 */ /* 0x000fe20000000000 */
[----:B------:R-:W-:Y:S01]  /*33f0*/  @!P5 IMAD.MOV R57, RZ, RZ, -R57 ;  /* 0x000000ffff39d224 */ /* 0x000fe200078e0a39 */
[----:B------:R-:W-:Y:S01]  /*3400*/  ISETP.GT.U32.AND P5, PT, R8, R62, PT ;  /* 0x0000003e0800720c */ /* 0x000fe20003fa4070 */
[--C-:B------:R-:W-:Y:S01]  /*3410*/  @!P3 IMAD.IADD R58, R58, 0x1, -R8.reuse ;  /* 0x000000013a3ab824 */ /* 0x100fe200078e0a08 */
[C---:B------:R-:W-:Y:S01]  /*3420*/  ISETP.GT.U32.AND P2, PT, R8.reuse, R60, PT ;  /* 0x0000003c0800720c */ /* 0x040fe20003f44070 */
[----:B------:R-:W-:Y:S01]  /*3430*/  @!P6 IMAD.IADD R61, R61, 0x1, -R8 ;  /* 0x000000013d3de824 */ /* 0x000fe200078e0a08 */
[----:B------:R-:W-:Y:S01]  /*3440*/  ISETP.GT.U32.AND P6, PT, R8, R65, PT ;  /* 0x000000410800720c */ /* 0x000fe20003fc4070 */
[----:B------:R-:W-:Y:S01]  /*3450*/  IMAD.HI.U32 R59, R6, R67, RZ ;  /* 0x00000043063b7227 */ /* 0x000fe200078e00ff */
[----:B------:R-:W-:-:S03]  /*3460*/  ISETP.GT.U32.AND P3, PT, R8, R58, PT ;  /* 0x0000003a0800720c */ /* 0x000fc60003f64070 */
[----:B------:R-:W-:Y:S02]  /*3470*/  IMAD.MOV R64, RZ, RZ, -R59 ;  /* 0x000000ffff407224 */ /* 0x000fe400078e0a3b */
[----:B------:R-:W-:Y:S02]  /*3480*/  IMAD.MOV.U32 R59, RZ, RZ, R61 ;  /* 0x000000ffff3b7224 */ /* 0x000fe400078e003d */
[----:B------:R-:W-:Y:S02]  /*3490*/  @!P5 IMAD.IADD R62, R62, 0x1, -R8 ;  /* 0x000000013e3ed824 */ /* 0x000fe400078e0a08 */
[----:B------:R-:W-:-:S04]  /*34a0*/  IMAD.HI.U32 R61, R6, R69, RZ ;  /* 0x00000045063d7227 */ /* 0x000fc800078e00ff */
[--C-:B------:R-:W-:Y:S01]  /*34b0*/  @!P6 IMAD.IADD R65, R65, 0x1, -R8.reuse ;  /* 0x000000014141e824 */ /* 0x100fe200078e0a08 */
[----:B------:R-:W-:Y:S01]  /*34c0*/  ISETP.GT.U32.AND P6, PT, R8, R62, PT ;  /* 0x0000003e0800720c */ /* 0x000fe20003fc4070 */
[----:B------:R-:W-:Y:S01]  /*34d0*/  @!P3 IMAD.IADD R58, R58, 0x1, -R8 ;  /* 0x000000013a3ab824 */ /* 0x000fe200078e0a08 */
[C---:B------:R-:W-:Y:S01]  /*34e0*/  ISETP.GT.U32.AND P3, PT, R8.reuse, R63, PT ;  /* 0x0000003f0800720c */ /* 0x040fe20003f64070 */
[----:B------:R-:W-:Y:S02]  /*34f0*/  IMAD.MOV R61, RZ, RZ, -R61 ;  /* 0x000000ffff3d7224 */ /* 0x000fe400078e0a3d */
[C---:B------:R-:W-:Y:S02]  /*3500*/  IMAD R64, R8.reuse, R64, R67 ;  /* 0x0000004008407224 */ /* 0x040fe400078e0243 */
[----:B------:R-:W-:Y:S02]  /*3510*/  IMAD R67, R8, R61, R69 ;  /* 0x0000003d08437224 */ /* 0x000fe400078e0245 */
[----:B------:R-:W-:Y:S01]  /*3520*/  @!P4 IMAD.MOV R58, RZ, RZ, -R58 ;  /* 0x000000ffff3ac224 */ /* 0x000fe200078e0a3a */
[----:B------:R-:W-:Y:S01]  /*3530*/  ISETP.GE.AND P4, PT, R199, RZ, PT ;  /* 0x000000ffc700720c */ /* 0x000fe20003f86270 */
[----:B------:R-:W-:Y:S01]  /*3540*/  IMAD.HI.U32 R61, R6, R71, RZ ;  /* 0x00000047063d7227 */ /* 0x000fe200078e00ff */
[----:B------:R-:W-:-:S03]  /*3550*/  CS2R R198, SRZ ;  /* 0x0000000000c67805 */ /* 0x000fc6000001ff00 */
[--C-:B------:R-:W-:Y:S01]  /*3560*/  @!P6 IMAD.IADD R62, R62, 0x1, -R8.reuse ;  /* 0x000000013e3ee824 */ /* 0x100fe200078e0a08 */
[----:B------:R-:W-:Y:S01]  /*3570*/  ISETP.GT.U32.AND P6, PT, R8, R67, PT ;  /* 0x000000430800720c */ /* 0x000fe20003fc4070 */
[----:B------:R-:W-:Y:S02]  /*3580*/  @!P3 IMAD.IADD R63, R63, 0x1, -R8 ;  /* 0x000000013f3fb824 */ /* 0x000fe400078e0a08 */
[----:B------:R-:W-:Y:S01]  /*3590*/  @!P0 IMAD.MOV R54, RZ, RZ, -R54 ;  /* 0x000000ffff368224 */ /* 0x000fe200078e0a36 */
[----:B------:R-:W-:Y:S01]  /*35a0*/  ISETP.GE.AND P0, PT, R182, RZ, PT ;  /* 0x000000ffb600720c */ /* 0x000fe20003f06270 */
[----:B------:R-:W-:Y:S01]  /*35b0*/  IMAD.MOV R69, RZ, RZ, -R61 ;  /* 0x000000ffff457224 */ /* 0x000fe200078e0a3d */
[----:B------:R-:W-:Y:S01]  /*35c0*/  ISETP.GT.U32.AND P5, PT, R8, R63, PT ;  /* 0x0000003f0800720c */ /* 0x000fe20003fa4070 */
[----:B------:R-:W-:-:S04]  /*35d0*/  IMAD.HI.U32 R61, R6, R73, RZ ;  /* 0x00000049063d7227 */ /* 0x000fc800078e00ff */
[----:B------:R-:W-:Y:S02]  /*35e0*/  IMAD.MOV R66, RZ, RZ, -R61 ;  /* 0x000000ffff427224 */ /* 0x000fe400078e0a3d */
[--C-:B------:R-:W-:Y:S02]  /*35f0*/  @!P6 IMAD.IADD R67, R67, 0x1, -R8.reuse ;  /* 0x000000014343e824 */ /* 0x100fe400078e0a08 */
[C---:B------:R-:W-:Y:S02]  /*3600*/  IMAD R69, R8.reuse, R69, R71 ;  /* 0x0000004508457224 */ /* 0x040fe400078e0247 */
[C---:B------:R-:W-:Y:S01]  /*3610*/  IMAD R66, R8.reuse, R66, R73 ;  /* 0x0000004208427224 */ /* 0x040fe200078e0249 */
[C---:B------:R-:W-:Y:S01]  /*3620*/  ISETP.GT.U32.AND P6, PT, R8.reuse, R67, PT ;  /* 0x000000430800720c */ /* 0x040fe20003fc4070 */
[--C-:B------:R-:W-:Y:S01]  /*3630*/  @!P5 IMAD.IADD R63, R63, 0x1, -R8.reuse ;  /* 0x000000013f3fd824 */ /* 0x100fe200078e0a08 */
[----:B------:R-:W-:Y:S01]  /*3640*/  IABS R73, R211 ;  /* 0x000000d300497213 */ /* 0x000fe20000000000 */
[----:B------:R-:W-:Y:S01]  /*3650*/  @!P0 IMAD.MOV R59, RZ, RZ, -R59 ;  /* 0x000000ffff3b8224 */ /* 0x000fe200078e0a3b */
[C---:B------:R-:W-:Y:S01]  /*3660*/  ISETP.GT.U32.AND P0, PT, R8.reuse, R65, PT ;  /* 0x000000410800720c */ /* 0x040fe20003f04070 */
[----:B------:R-:W-:Y:S01]  /*3670*/  IMAD.MOV.U32 R61, RZ, RZ, R63 ;  /* 0x000000ffff3d7224 */ /* 0x000fe200078e003f */
[----:B------:R-:W-:Y:S01]  /*3680*/  ISETP.GT.U32.AND P5, PT, R8, R64, PT ;  /* 0x000000400800720c */ /* 0x000fe20003fa4070 */
[--C-:B------:R-:W-:Y:S01]  /*3690*/  @!P2 IMAD.IADD R60, R60, 0x1, -R8.reuse ;  /* 0x000000013c3ca824 */ /* 0x100fe200078e0a08 */
[----:B------:R-:W-:Y:S01]  /*36a0*/  ISETP.GE.AND P2, PT, R205, RZ, PT ;  /* 0x000000ffcd00720c */ /* 0x000fe20003f46270 */
[----:B------:R-:W-:Y:S01]  /*36b0*/  @!P4 IMAD.MOV R61, RZ, RZ, -R61 ;  /* 0x000000ffff3dc224 */ /* 0x000fe200078e0a3d */
[C---:B------:R-:W-:Y:S01]  /*36c0*/  ISETP.GT.U32.AND P4, PT, R8.reuse, R69, PT ;  /* 0x000000450800720c */ /* 0x040fe20003f84070 */
[C---:B------:R-:W-:Y:S01]  /*36d0*/  IMAD R71, R8.reuse, R68, R75 ;  /* 0x0000004408477224 */ /* 0x040fe200078e024b */
[C---:B------:R-:W-:Y:S01]  /*36e0*/  ISETP.GT.U32.AND P3, PT, R8.reuse, R60, PT ;  /* 0x0000003c0800720c */ /* 0x040fe20003f64070 */
[----:B------:R-:W-:Y:S01]  /*36f0*/  @!P6 IMAD.IADD R67, R67, 0x1, -R8 ;  /* 0x000000014343e824 */ /* 0x000fe200078e0a08 */
[----:B------:R-:W-:Y:S01]  /*3700*/  ISETP.GT.U32.AND P6, PT, R8, R66, PT ;  /* 0x000000420800720c */ /* 0x000fe20003fc4070 */
[----:B------:R-:W-:Y:S01]  /*3710*/  @!P1 IMAD.MOV R56, RZ, RZ, -R56 ;  /* 0x000000ffff389224 */ /* 0x000fe200078e0a38 */
[----:B------:R-:W-:Y:S01]  /*3720*/  IABS R75, R213 ;  /* 0x000000d5004b7213 */ /* 0x000fe20000000000 */
[--C-:B------:R-:W-:Y:S01]  /*3730*/  @!P0 IMAD.IADD R65, R65, 0x1, -R8.reuse ;  /* 0x0000000141418824 */ /* 0x100fe200078e0a08 */
[----:B------:R-:W-:Y:S01]  /*3740*/  ISETP.GE.AND P1, PT, R194, RZ, PT ;  /* 0x000000ffc200720c */ /* 0x000fe20003f26270 */
[--C-:B------:R-:W-:Y:S01]  /*3750*/  @!P5 IMAD.IADD R64, R64, 0x1, -R8.reuse ;  /* 0x000000014040d824 */ /* 0x100fe200078e0a08 */
[----:B------:R-:W-:Y:S01]  /*3760*/  ISETP.GE.AND P0, PT, R242, RZ, PT ;  /* 0x000000fff200720c */ /* 0x000fe20003f06270 */
[----:B------:R-:W-:Y:S01]  /*3770*/  IMAD.MOV.U32 R63, RZ, RZ, R65 ;  /* 0x000000ffff3f7224 */ /* 0x000fe200078e0041 */
[----:B------:R-:W-:Y:S01]  /*3780*/  ISETP.GE.AND P5, PT, R221, RZ, PT ;  /* 0x000000ffdd00720c */ /* 0x000fe20003fa6270 */
[----:B------:R-:W-:-:S02]  /*3790*/  @!P4 IMAD.IADD R69, R69, 0x1, -R8 ;  /* 0x000000014545c824 */ /* 0x000fc400078e0a08 */
[----:B------:R-:W-:Y:S02]  /*37a0*/  IMAD.MOV.U32 R65, RZ, RZ, R67 ;  /* 0x000000ffff417224 */ /* 0x000fe400078e0043 */
[----:B------:R-:W-:Y:S01]  /*37b0*/  @!P6 IMAD.IADD R66, R66, 0x1, -R8 ;  /* 0x000000014242e824 */ /* 0x000fe200078e0a08 */
[----:B------:R-:W-:Y:S01]  /*37c0*/  ISETP.GT.U32.AND P4, PT, R8, R69, PT ;  /* 0x000000450800720c */ /* 0x000fe20003f84070 */
[----:B------:R-:W-:-:S03]  /*37d0*/  IMAD.HI.U32 R67, R6, R73, RZ ;  /* 0x0000004906437227 */ /* 0x000fc600078e00ff */
[----:B------:R-:W-:Y:S01]  /*37e0*/  ISETP.GT.U32.AND P6, PT, R8, R66, PT ;  /* 0x000000420800720c */ /* 0x000fe20003fc4070 */
[----:B------:R-:W-:Y:S02]  /*37f0*/  IMAD.MOV R67, RZ, RZ, -R67 ;  /* 0x000000ffff437224 */ /* 0x000fe400078e0a43 */
[----:B------:R-:W-:Y:S01]  /*3800*/  @!P3 IMAD.IADD R60, R60, 0x1, -R8 ;  /* 0x000000013c3cb824 */ /* 0x000fe200078e0a08 */
[----:B------:R-:W-:Y:S01]  /*3810*/  ISETP.GE.AND P3, PT, R227, RZ, PT ;  /* 0x000000ffe300720c */ /* 0x000fe20003f66270 */
[C---:B------:R-:W-:Y:S02]  /*3820*/  IMAD R68, R8.reuse, R67, R73 ;  /* 0x0000004308447224 */ /* 0x040fe400078e0249 */
[----:B------:R-:W-:Y:S01]  /*3830*/  @!P2 IMAD.MOV R62, RZ, RZ, -R62 ;  /* 0x000000ffff3ea224 */ /* 0x000fe200078e0a3e */
[----:B------:R-:W-:Y:S01]  /*3840*/  ISETP.GE.AND P2, PT, R207, RZ, PT ;  /* 0x000000ffcf00720c */ /* 0x000fe20003f46270 */
[----:B------:R-:W-:Y:S01]  /*3850*/  @!P4 IMAD.IADD R69, R69, 0x1, -R8 ;  /* 0x000000014545c824 */ /* 0x000fe200078e0a08 */
[----:B------:R-:W-:Y:S01]  /*3860*/  ISETP.GT.U32.AND P4, PT, R8, R71, PT ;  /* 0x000000470800720c */ /* 0x000fe20003f84070 */
[----:B------:R-:W-:-:S04]  /*3870*/  IMAD.HI.U32 R67, R6, R75, RZ ;  /* 0x0000004b06437227 */ /* 0x000fc800078e00ff */
[----:B------:R-:W-:Y:S01]  /*3880*/  @!P6 IMAD.IADD R66, R66, 0x1, -R8 ;  /* 0x000000014242e824 */ /* 0x000fe200078e0a08 */
[----:B------:R-:W-:Y:S01]  /*3890*/  ISETP.GT.U32.AND P6, PT, R8, R68, PT ;  /* 0x000000440800720c */ /* 0x000fe20003fc4070 */
[----:B------:R-:W-:Y:S01]  /*38a0*/  @!P3 IMAD.MOV R63, RZ, RZ, -R63 ;  /* 0x000000ffff3fb224 */ /* 0x000fe200078e0a3f */
[----:B------:R-:W-:Y:S01]  /*38b0*/  ISETP.GE.AND P3, PT, R201, RZ, PT ;  /* 0x000000ffc900720c */ /* 0x000fe20003f66270 */
[----:B------:R-:W-:-:S04]  /*38c0*/  IMAD.HI.U32 R73, R6, R81, RZ ;  /* 0x0000005106497227 */ /* 0x000fc800078e00ff */
[--C-:B------:R-:W-:Y:S01]  /*38d0*/  @!P4 IMAD.IADD R71, R71, 0x1, -R8.reuse ;  /* 0x000000014747c824 */ /* 0x100fe200078e0a08 */
[----:B------:R-:W-:Y:S01]  /*38e0*/  ISETP.GE.AND P4, PT, R26, RZ, PT ;  /* 0x000000ff1a00720c */ /* 0x000fe20003f86270 */
[----:B------:R-:W-:Y:S02]  /*38f0*/  IMAD.MOV R67, RZ, RZ, -R67 ;  /* 0x000000ffff437224 */ /* 0x000fe400078e0a43 */
[----:B------:R-:W-:Y:S02]  /*3900*/  IMAD.MOV R74, RZ, RZ, -R73 ;  /* 0x000000ffff4a7224 */ /* 0x000fe400078e0a49 */
[----:B------:R-:W-:Y:S01]  /*3910*/  @!P6 IMAD.IADD R68, R68, 0x1, -R8 ;  /* 0x000000014444e824 */ /* 0x000fe200078e0a08 */
[C---:B------:R-:W-:Y:S01]  /*3920*/  ISETP.GT.U32.AND P6, PT, R8.reuse, R71, PT ;  /* 0x000000470800720c */ /* 0x040fe20003fc4070 */
[----:B------:R-:W-:Y:S02]  /*3930*/  IMAD R73, R8, R67, R75 ;  /* 0x0000004308497224 */ /* 0x000fe400078e024b */
[----:B------:R-:W-:-:S02]  /*3940*/  IMAD.MOV.U32 R26, RZ, RZ, R69 ;  /* 0x000000ffff1a7224 */ /* 0x000fc400078e0045 */
[----:B------:R-:W-:Y:S01]  /*3950*/  @!P3 IMAD.MOV R66, RZ, RZ, -R66 ;  /* 0x000000ffff42b224 */ /* 0x000fe200078e0a42 */
[C---:B------:R-:W-:Y:S01]  /*3960*/  ISETP.GT.U32.AND P3, PT, R8.reuse, R73, PT ;  /* 0x000000490800720c */ /* 0x040fe20003f64070 */
[----:B------:R-:W-:Y:S01]  /*3970*/  @!P2 IMAD.MOV R26, RZ, RZ, -R26 ;  /* 0x000000ffff1aa224 */ /* 0x000fe200078e0a1a */
[----:B------:R-:W-:Y:S01]  /*3980*/  ISETP.GT.U32.AND P2, PT, R8, R68, PT ;  /* 0x000000440800720c */ /* 0x000fe20003f44070 */
[----:B------:R-:W-:-:S04]  /*3990*/  IMAD.HI.U32 R67, R6, R77, RZ ;  /* 0x0000004d06437227 */ /* 0x000fc800078e00ff */
[----:B------:R-:W-:Y:S01]  /*39a0*/  @!P6 IMAD.IADD R71, R71, 0x1, -R8 ;  /* 0x000000014747e824 */ /* 0x000fe200078e0a08 */
[C---:B------:R-:W-:Y:S01]  /*39b0*/  ISETP.GT.U32.AND P6, PT, R8.reuse, R70, PT ;  /* 0x000000460800720c */ /* 0x040fe20003fc4070 */
[C---:B------:R-:W-:Y:S01]  /*39c0*/  IMAD R75, R8.reuse, R72, R79 ;  /* 0x00000048084b7224 */ /* 0x040fe200078e024f */
[----:B------:R-:W-:Y:S01]  /*39d0*/  IABS R79, R215 ;  /* 0x000000d7004f7213 */ /* 0x000fe20000000000 */
[C---:B------:R-:W-:Y:S01]  /*39e0*/  IMAD R72, R8.reuse, R74, R81 ;  /* 0x0000004a08487224 */ /* 0x040fe200078e0251 */
[----:B------:R-:W-:Y:S01]  /*39f0*/  IABS R81, R233 ;  /* 0x000000e900517213 */ /* 0x000fe20000000000 */
[----:B------:R-:W-:Y:S02]  /*3a00*/  IMAD.MOV R74, RZ, RZ, -R67 ;  /* 0x000000ffff4a7224 */ /* 0x000fe400078e0a43 */
[----:B------:R-:W-:Y:S01]  /*3a10*/  @!P1 IMAD.MOV R60, RZ, RZ, -R60 ;  /* 0x000000ffff3c9224 */ /* 0x000fe200078e0a3c */
[----:B------:R-:W-:Y:S01]  /*3a20*/  ISETP.GT.U32.AND P1, PT, R8, R64, PT ;  /* 0x000000400800720c */ /* 0x000fe20003f24070 */
[--C-:B------:R-:W-:Y:S01]  /*3a30*/  @!P2 IMAD.IADD R68, R68, 0x1, -R8.reuse ;  /* 0x000000014444a824 */ /* 0x100fe200078e0a08 */
[C---:B------:R-:W-:Y:S01]  /*3a40*/  ISETP.GT.U32.AND P2, PT, R8.reuse, R75, PT ;  /* 0x0000004b0800720c */ /* 0x040fe20003f44070 */
[----:B------:R-:W-:Y:S01]  /*3a50*/  @!P3 IMAD.IADD R73, R73, 0x1, -R8 ;  /* 0x000000014949b824 */ /* 0x000fe200078e0a08 */
[C---:B------:R-:W-:Y:S01]  /*3a60*/  ISETP.GT.U32.AND P3, PT, R8.reuse, R72, PT ;  /* 0x000000480800720c */ /* 0x040fe20003f64070 */
[----:B------:R-:W-:-:S02]  /*3a70*/  IMAD R77, R8, R74, R77 ;  /* 0x0000004a084d7224 */ /* 0x000fc400078e024d */
[----:B------:R-:W-:Y:S02]  /*3a80*/  @!P6 IMAD.IADD R70, R70, 0x1, -R8 ;  /* 0x000000014646e824 */ /* 0x000fe400078e0a08 */
[----:B------:R-:W-:Y:S01]  /*3a90*/  IMAD.HI.U32 R69, R6, R79, RZ ;  /* 0x0000004f06457227 */ /* 0x000fe200078e00ff */
[----:B------:R-:W-:-:S03]  /*3aa0*/  ISETP.GT.U32.AND P6, PT, R8, R77, PT ;  /* 0x0000004d0800720c */ /* 0x000fc60003fc4070 */
[--C-:B------:R-:W-:Y:S01]  /*3ab0*/  @!P1 IMAD.IADD R64, R64, 0x1, -R8.reuse ;  /* 0x0000000140409824 */ /* 0x100fe200078e0a08 */
[----:B------:R-:W-:Y:S01]  /*3ac0*/  ISETP.GE.AND P1, PT, R195, RZ, PT ;  /* 0x000000ffc300720c */ /* 0x000fe20003f26270 */
[--C-:B------:R-:W-:Y:S01]  /*3ad0*/  @!P2 IMAD.IADD R75, R75, 0x1, -R8.reuse ;  /* 0x000000014b4ba824 */ /* 0x100fe200078e0a08 */
[----:B------:R-:W-:Y:S01]  /*3ae0*/  ISETP.GT.U32.AND P2, PT, R8, R73, PT ;  /* 0x000000490800720c */ /* 0x000fe20003f44070 */
[----:B------:R-:W-:Y:S01]  /*3af0*/  @!P3 IMAD.IADD R72, R72, 0x1, -R8 ;  /* 0x000000014848b824 */ /* 0x000fe200078e0a08 */
[----:B------:R-:W-:Y:S01]  /*3b00*/  CS2R R194, SRZ ;  /* 0x0000000000c27805 */ /* 0x000fe2000001ff00 */
[----:B------:R-:W-:Y:S01]  /*3b10*/  IMAD.HI.U32 R67, R6, R81, RZ ;  /* 0x0000005106437227 */ /* 0x000fe200078e00ff */
[----:B------:R-:W-:-:S03]  /*3b20*/  ISETP.GT.U32.AND P3, PT, R8, R75, PT ;  /* 0x0000004b0800720c */ /* 0x000fc60003f64070 */
[----:B------:R-:W-:Y:S02]  /*3b30*/  IMAD.MOV R76, RZ, RZ, -R69 ;  /* 0x000000ffff4c7224 */ /* 0x000fe400078e0a45 */
[----:B------:R-:W-:Y:S01]  /*3b40*/  @!P6 IMAD.IADD R77, R77, 0x1, -R8 ;  /* 0x000000014d4de824 */ /* 0x000fe200078e0a08 */
[----:B------:R-:W-:Y:S01]  /*3b50*/  ISETP.GT.U32.AND P6, PT, R8, R72, PT ;  /* 0x000000480800720c */ /* 0x000fe20003fc4070 */
[----:B------:R-:W-:Y:S02]  /*3b60*/  IMAD.MOV R67, RZ, RZ, -R67 ;  /* 0x000000ffff437224 */ /* 0x000fe400078e0a43 */
[----:B------:R-:W-:-:S04]  /*3b70*/  IMAD.HI.U32 R69, R6, R83, RZ ;  /* 0x0000005306457227 */ /* 0x000fc800078e00ff */
[C---:B------:R-:W-:Y:S02]  /*3b80*/  IMAD R74, R8.reuse, R76, R79 ;  /* 0x0000004c084a7224 */ /* 0x040fe400078e024f */
[C---:B------:R-:W-:Y:S01]  /*3b90*/  IMAD R79, R8.reuse, R67, R81 ;  /* 0x00000043084f7224 */ /* 0x040fe200078e0251 */
[----:B------:R-:W-:Y:S01]  /*3ba0*/  IABS R81, R231 ;  /* 0x000000e700517213 */ /* 0x000fe20000000000 */
[----:B------:R-:W-:Y:S02]  /*3bb0*/  IMAD.MOV R69, RZ, RZ, -R69 ;  /* 0x000000ffff457224 */ /* 0x000fe400078e0a45 */
[----:B------:R-:W-:Y:S02]  /*3bc0*/  IMAD.MOV.U32 R67, RZ, RZ, R71 ;  /* 0x000000ffff437224 */ /* 0x000fe400078e0047 */
[----:B------:R-:W-:Y:S01]  /*3bd0*/  @!P0 IMAD.MOV R64, RZ, RZ, -R64 ;  /* 0x000000ffff408224 */ /* 0x000fe200078e0a40 */
[----:B------:R-:W-:Y:S01]  /*3be0*/  ISETP.GE.AND P0, PT, R211, RZ, PT ;  /* 0x000000ffd300720c */ /* 0x000fe20003f06270 */
[C---:B------:R-:W-:Y:S01]  /*3bf0*/  IMAD R76, R8.reuse, R69, R83 ;  /* 0x00000045084c7224 */ /* 0x040fe200078e0253 */
[----:B------:R-:W-:Y:S01]  /*3c00*/  IABS R83, R234 ;  /* 0x000000ea00537213 */ /* 0x000fe20000000000 */
[----:B------:R-:W-:Y:S01]  /*3c10*/  @!P1 IMAD.MOV R67, RZ, RZ, -R67 ;  /* 0x000000ffff439224 */ /* 0x000fe200078e0a43 */
[C---:B------:R-:W-:Y:S01]  /*3c20*/  ISETP.GT.U32.AND P1, PT, R8.reuse, R70, PT ;  /* 0x000000460800720c */ /* 0x040fe20003f24070 */
[--C-:B------:R-:W-:Y:S01]  /*3c30*/  @!P2 IMAD.IADD R73, R73, 0x1, -R8.reuse ;  /* 0x000000014949a824 */ /* 0x100fe200078e0a08 */
[----:B------:R-:W-:Y:S01]  /*3c40*/  ISETP.GT.U32.AND P2, PT, R8, R74, PT ;  /* 0x0000004a0800720c */ /* 0x000fe20003f44070 */
[--C-:B------:R-:W-:Y:S01]  /*3c50*/  @!P6 IMAD.IADD R72, R72, 0x1, -R8.reuse ;  /* 0x000000014848e824 */ /* 0x100fe200078e0a08 */
[----:B------:R-:W-:Y:S01]  /*3c60*/  ISETP.GT.U32.AND P6, PT, R8, R76, PT ;  /* 0x0000004c0800720c */ /* 0x000fe20003fc4070 */
[----:B------:R-:W-:Y:S01]  /*3c70*/  @!P3 IMAD.IADD R75, R75, 0x1, -R8 ;  /* 0x000000014b4bb824 */ /* 0x000fe200078e0a08 */
[----:B------:R-:W-:Y:S01]  /*3c80*/  ISETP.GE.AND P3, PT, R243, RZ, PT ;  /* 0x000000fff300720c */ /* 0x000fe20003f66270 */
[----:B------:R-:W-:-:S04]  /*3c90*/  IMAD.HI.U32 R71, R6, R83, RZ ;  /* 0x0000005306477227 */ /* 0x000fc800078e00ff */
[----:B------:R-:W-:-:S04]  /*3ca0*/  IMAD.HI.U32 R69, R6, R81, RZ ;  /* 0x0000005106457227 */ /* 0x000fc800078e00ff */
[----:B------:R-:W-:Y:S01]  /*3cb0*/  @!P5 IMAD.MOV R65, RZ, RZ, -R65 ;  /* 0x000000ffff41d224 */ /* 0x000fe200078e0a41 */
[----:B------:R-:W-:Y:S01]  /*3cc0*/  ISETP.GE.AND P5, PT, R213, RZ, PT ;  /* 0x000000ffd500720c */ /* 0x000fe20003fa6270 */
[----:B------:R-:W-:Y:S01]  /*3cd0*/  @!P0 IMAD.MOV R68, RZ, RZ, -R68 ;  /* 0x000000ffff448224 */ /* 0x000fe200078e0a44 */
[----:B------:R-:W-:Y:S01]  /*3ce0*/  ISETP.GT.U32.AND P0, PT, R8, R77, PT ;  /* 0x0000004d0800720c */ /* 0x000fe20003f04070 */
[--C-:B------:R-:W-:Y:S01]  /*3cf0*/  @!P1 IMAD.IADD R70, R70, 0x1, -R8.reuse ;  /* 0x0000000146469824 */ /* 0x100fe200078e0a08 */
[----:B------:R-:W-:Y:S01]  /*3d00*/  ISETP.GT.U32.AND P1, PT, R8, R79, PT ;  /* 0x0000004f0800720c */ /* 0x000fe20003f24070 */
[----:B------:R-:W-:Y:S01]  /*3d10*/  @!P2 IMAD.IADD R74, R74, 0x1, -R8 ;  /* 0x000000014a4aa824 */ /* 0x000fe200078e0a08 */
[----:B------:R-:W-:Y:S01]  /*3d20*/  ISETP.GE.AND P2, PT, R225, RZ, PT ;  /* 0x000000ffe100720c */ /* 0x000fe20003f46270 */
[----:B------:R-:W-:Y:S02]  /*3d30*/  IMAD.MOV R71, RZ, RZ, -R71 ;  /* 0x000000ffff477224 */ /* 0x000fe400078e0a47 */
[----:B------:R-:W-:-:S02]  /*3d40*/  IMAD.MOV R69, RZ, RZ, -R69 ;  /* 0x000000ffff457224 */ /* 0x000fc400078e0a45 */
[--C-:B------:R-:W-:Y:S01]  /*3d50*/  @!P6 IMAD.IADD R76, R76, 0x1, -R8.reuse ;  /* 0x000000014c4ce824 */ /* 0x100fe200078e0a08 */
[C---:B------:R-:W-:Y:S01]  /*3d60*/  ISETP.GT.U32.AND P6, PT, R8.reuse, R74, PT ;  /* 0x0000004a0800720c */ /* 0x040fe20003fc4070 */
[C---:B------:R-:W-:Y:S02]  /*3d70*/  IMAD R78, R8.reuse, R71, R83 ;  /* 0x00000047084e7224 */ /* 0x040fe400078e0253 */
[C---:B------:R-:W-:Y:S02]  /*3d80*/  IMAD R81, R8.reuse, R69, R81 ;  /* 0x0000004508517224 */ /* 0x040fe400078e0251 */
[----:B------:R-:W-:Y:S02]  /*3d90*/  IMAD.MOV.U32 R71, RZ, RZ, R75 ;  /* 0x000000ffff477224 */ /* 0x000fe400078e004b */
[----:B------:R-:W-:Y:S02]  /*3da0*/  IMAD.MOV.U32 R69, RZ, RZ, R73 ;  /* 0x000000ffff457224 */ /* 0x000fe400078e0049 */
[----:B------:R-:W-:Y:S01]  /*3db0*/  @!P3 IMAD.MOV R71, RZ, RZ, -R71 ;  /* 0x000000ffff47b224 */ /* 0x000fe200078e0a47 */
[C---:B------:R-:W-:Y:S01]  /*3dc0*/  ISETP.GT.U32.AND P3, PT, R8.reuse, R81, PT ;  /* 0x000000510800720c */ /* 0x040fe20003f64070 */
[--C-:B------:R-:W-:Y:S01]  /*3dd0*/  @!P0 IMAD.IADD R77, R77, 0x1, -R8.reuse ;  /* 0x000000014d4d8824 */ /* 0x100fe200078e0a08 */
[----:B------:R-:W-:Y:S01]  /*3de0*/  ISETP.GE.AND P0, PT, R223, RZ, PT ;  /* 0x000000ffdf00720c */ /* 0x000fe20003f06270 */
[----:B------:R-:W-:Y:S01]  /*3df0*/  @!P1 IMAD.IADD R79, R79, 0x1, -R8 ;  /* 0x000000014f4f9824 */ /* 0x000fe200078e0a08 */
[----:B------:R-:W-:Y:S01]  /*3e00*/  ISETP.GE.AND P1, PT, R215, RZ, PT ;  /* 0x000000ffd700720c */ /* 0x000fe20003f26270 */
[----:B------:R-:W-:Y:S01]  /*3e10*/  @!P5 IMAD.MOV R69, RZ, RZ, -R69 ;  /* 0x000000ffff45d224 */ /* 0x000fe200078e0a45 */
[----:B------:R-:W-:Y:S01]  /*3e20*/  ISETP.GT.U32.AND P5, PT, R8, R76, PT ;  /* 0x0000004c0800720c */ /* 0x000fe20003fa4070 */
[----:B------:R-:W-:-:S02]  /*3e30*/  IMAD.MOV.U32 R83, RZ, RZ, R80 ;  /* 0x000000ffff537224 */ /* 0x000fc400078e0050 */
[----:B------:R-:W-:Y:S01]  /*3e40*/  @!P6 IMAD.IADD R74, R74, 0x1, -R8 ;  /* 0x000000014a4ae824 */ /* 0x000fe200078e0a08 */
[----:B------:R-:W-:Y:S01]  /*3e50*/  ISETP.GE.AND P6, PT, R165, RZ, PT ;  /* 0x000000ffa500720c */ /* 0x000fe20003fc6270 */
[----:B------:R-:W-:Y:S01]  /*3e60*/  @!P4 IMAD.MOV R70, RZ, RZ, -R70 ;  /* 0x000000ffff46c224 */ /* 0x000fe200078e0a46 */
[----:B------:R-:W-:Y:S01]  /*3e70*/  ISETP.GT.U32.AND P4, PT, R8, R79, PT ;  /* 0x0000004f0800720c */ /* 0x000fe20003f84070 */
[----:B------:R-:W-:Y:S02]  /*3e80*/  IMAD.MOV.U32 R73, RZ, RZ, R77 ;  /* 0x000000ffff497224 */ /* 0x000fe400078e004d */
[----:B------:R-:W-:-:S04]  /*3e90*/  IMAD.HI.U32 R75, R6, R83, RZ ;  /* 0x00000053064b7227 */ /* 0x000fc800078e00ff */
[----:B------:R-:W-:Y:S01]  /*3ea0*/  @!P2 IMAD.MOV R73, RZ, RZ, -R73 ;  /* 0x000000ffff49a224 */ /* 0x000fe200078e0a49 */
[----:B------:R-:W-:Y:S01]  /*3eb0*/  ISETP.GT.U32.AND P2, PT, R8, R78, PT ;  /* 0x0000004e0800720c */ /* 0x000fe20003f44070 */
[----:B------:R-:W-:Y:S02]  /*3ec0*/  IMAD.MOV R75, RZ, RZ, -R75 ;  /* 0x000000ffff4b7224 */ /* 0x000fe400078e0a4b */
[----:B------:R-:W-:Y:S01]  /*3ed0*/  @!P3 IMAD.IADD R81, R81, 0x1, -R8 ;  /* 0x000000015151b824 */ /* 0x000fe200078e0a08 */
[----:B------:R-:W-:Y:S01]  /*3ee0*/  ISETP.GE.AND P3, PT, R229, RZ, PT ;  /* 0x000000ffe500720c */ /* 0x000fe20003f66270 */
[----:B------:R-:W-:Y:S01]  /*3ef0*/  @!P0 IMAD.MOV R72, RZ, RZ, -R72 ;  /* 0x000000ffff488224 */ /* 0x000fe200078e0a48 */
[----:B------:R-:W-:Y:S01]  /*3f00*/  ISETP.GE.AND P0, PT, R233, RZ, PT ;  /* 0x000000ffe900720c */ /* 0x000fe20003f06270 */
[----:B------:R-:W-:Y:S01]  /*3f10*/  @!P5 IMAD.IADD R76, R76, 0x1, -R8 ;  /* 0x000000014c4cd824 */ /* 0x000fe200078e0a08 */
[----:B------:R-:W-:Y:S01]  /*3f20*/  ISETP.GE.AND P5, PT, R234, RZ, PT ;  /* 0x000000ffea00720c */ /* 0x000fe20003fa6270 */
[----:B------:R-:W-:-:S02]  /*3f30*/  IMAD R83, R8, R75, R83 ;  /* 0x0000004b08537224 */ /* 0x000fc400078e0253 */
[----:B------:R-:W-:Y:S01]  /*3f40*/  @!P1 IMAD.MOV R74, RZ, RZ, -R74 ;  /* 0x000000ffff4a9224 */ /* 0x000fe200078e0a4a */
[C---:B------:R-:W-:Y:S01]  /*3f50*/  ISETP.GT.U32.AND P1, PT, R8.reuse, R81, PT ;  /* 0x000000510800720c */ /* 0x040fe20003f24070 */
[----:B------:R-:W-:Y:S01]  /*3f60*/  @!P6 IMAD.MOV R76, RZ, RZ, -R76 ;  /* 0x000000ffff4ce224 */ /* 0x000fe200078e0a4c */
[----:B------:R-:W-:Y:S01]  /*3f70*/  ISETP.GT.U32.AND P6, PT, R8, R83, PT ;  /* 0x000000530800720c */ /* 0x000fe20003fc4070 */
[----:B------:R-:W-:Y:S01]  /*3f80*/  @!P4 IMAD.IADD R79, R79, 0x1, -R8 ;  /* 0x000000014f4fc824 */ /* 0x000fe200078e0a08 */
[----:B------:R-:W-:Y:S01]  /*3f90*/  ISETP.GE.AND P4, PT, R231, RZ, PT ;  /* 0x000000ffe700720c */ /* 0x000fe20003f86270 */
[----:B------:R-:W-:-:S04]  /*3fa0*/  IMAD.HI.U32 R77, R6, R85, RZ ;  /* 0x00000055064d7227 */ /* 0x000fc800078e00ff */
[----:B------:R-:W-:Y:S02]  /*3fb0*/  IMAD.MOV.U32 R75, RZ, RZ, R79 ;  /* 0x000000ffff4b7224 */ /* 0x000fe400078e004f */
[----:B------:R-:W-:Y:S01]  /*3fc0*/  @!P2 IMAD.IADD R78, R78, 0x1, -R8 ;  /* 0x000000014e4ea824 */ /* 0x000fe200078e0a08 */
[----:B------:R-:W-:Y:S01]  /*3fd0*/  ISETP.GE.AND P2, PT, R236, RZ, PT ;  /* 0x000000ffec00720c */ /* 0x000fe20003f46270 */
[----:B------:R-:W-:Y:S02]  /*3fe0*/  IMAD.MOV R80, RZ, RZ, -R77 ;  /* 0x000000ffff507224 */ /* 0x000fe400078e0a4d */
[----:B------:R-:W-:-:S04]  /*3ff0*/  IMAD.HI.U32 R77, R6, R89, RZ ;  /* 0x00000059064d7227 */ /* 0x000fc800078e00ff */
[----:B------:R-:W-:Y:S01]  /*4000*/  @!P0 IMAD.MOV R75, RZ, RZ, -R75 ;  /* 0x000000ffff4b8224 */ /* 0x000fe200078e0a4b */
[----:B------:R-:W-:Y:S01]  /*4010*/  ISETP.GT.U32.AND P0, PT, R8, R78, PT ;  /* 0x0000004e0800720c */ /* 0x000fe20003f04070 */
[----:B------:R-:W-:Y:S01]  /*4020*/  @!P1 IMAD.IADD R81, R81, 0x1, -R8 ;  /* 0x0000000151519824 */ /* 0x000fe200078e0a08 */
[----:B------:R-:W-:Y:S01]  /*4030*/  ISETP.GE.AND P1, PT, R239, RZ, PT ;  /* 0x000000ffef00720c */ /* 0x000fe20003f26270 */
[----:B------:R-:W-:-:S04]  /*4040*/  IMAD.HI.U32 R79, R6, R87, RZ ;  /* 0x00000057064f7227 */ /* 0x000fc800078e00ff */
[----:B------:R-:W-:Y:S02]  /*4050*/  IMAD.MOV R82, RZ, RZ, -R77 ;  /* 0x000000ffff527224 */ /* 0x000fe400078e0a4d */
[C---:B------:R-:W-:Y:S02]  /*4060*/  IMAD R80, R8.reuse, R80, R85 ;  /* 0x0000005008507224 */ /* 0x040fe400078e0255 */
[----:B------:R-:W-:Y:S02]  /*4070*/  @!P6 IMAD.IADD R83, R83, 0x1, -R8 ;  /* 0x000000015353e824 */ /* 0x000fe400078e0a08 */
[----:B------:R-:W-:Y:S01]  /*4080*/  IMAD.MOV.U32 R77, RZ, RZ, R81 ;  /* 0x000000ffff4d7224 */ /* 0x000fe200078e0051 */
[----:B------:R-:W-:Y:S01]  /*4090*/  IABS R81, R175 ;  /* 0x000000af00517213 */ /* 0x000fe20000000000 */
[----:B------:R-:W-:Y:S01]  /*40a0*/  IMAD.MOV R79, RZ, RZ, -R79 ;  /* 0x000000ffff4f7224 */ /* 0x000fe200078e0a4f */
[C---:B------:R-:W-:Y:S01]  /*40b0*/  ISETP.GT.U32.AND P6, PT, R8.reuse, R83, PT ;  /* 0x000000530800720c */ /* 0x040fe20003fc4070 */
[----:B------:R-:W-:Y:S01]  /*40c0*/  @!P4 IMAD.MOV R77, RZ, RZ, -R77 ;  /* 0x000000ffff4dc224 */ /* 0x000fe200078e0a4d */
[C---:B------:R-:W-:Y:S01]  /*40d0*/  ISETP.GT.U32.AND P4, PT, R8.reuse, R80, PT ;  /* 0x000000500800720c */ /* 0x040fe20003f84070 */
[----:B------:R-:W-:-:S02]  /*40e0*/  IMAD R85, R8, R79, R87 ;  /* 0x0000004f08557224 */ /* 0x000fc400078e0257 */
[----:B------:R-:W-:-:S04]  /*40f0*/  IMAD.HI.U32 R79, R6, R91, RZ ;  /* 0x0000005b064f7227 */ /* 0x000fc800078e00ff */
[----:B------:R-:W-:Y:S01]  /*4100*/  @!P0 IMAD.IADD R78, R78, 0x1, -R8 ;  /* 0x000000014e4e8824 */ /* 0x000fe200078e0a08 */
[----:B------:R-:W-:Y:S01]  /*4110*/  ISETP.GE.AND P0, PT, R246, RZ, PT ;  /* 0x000000fff600720c */ /* 0x000fe20003f06270 */
[----:B------:R-:W-:Y:S02]  /*4120*/  IMAD.MOV R79, RZ, RZ, -R79 ;  /* 0x000000ffff4f7224 */ /* 0x000fe400078e0a4f */
[C---:B------:R-:W-:Y:S01]  /*4130*/  IMAD R82, R8.reuse, R82, R89 ;  /* 0x0000005208527224 */ /* 0x040fe200078e0259 */
[----:B------:R-:W-:Y:S01]  /*4140*/  IABS R89, R240 ;  /* 0x000000f000597213 */ /* 0x000fe20000000000 */
[----:B------:R-:W-:Y:S01]  /*4150*/  @!P5 IMAD.MOV R78, RZ, RZ, -R78 ;  /* 0x000000ffff4ed224 */ /* 0x000fe200078e0a4e */
[C---:B------:R-:W-:Y:S01]  /*4160*/  ISETP.GT.U32.AND P5, PT, R8.reuse, R85, PT ;  /* 0x000000550800720c */ /* 0x040fe20003fa4070 */
[C---:B------:R-:W-:Y:S02]  /*4170*/  IMAD R87, R8.reuse, R79, R91 ;  /* 0x0000004f08577224 */ /* 0x040fe400078e025b */
[--C-:B------:R-:W-:Y:S01]  /*4180*/  @!P6 IMAD.IADD R83, R83, 0x1, -R8.reuse ;  /* 0x000000015353e824 */ /* 0x100fe200078e0a08 */
[----:B------:R-:W-:Y:S01]  /*4190*/  ISETP.GT.U32.AND P6, PT, R8, R82, PT ;  /* 0x000000520800720c */ /* 0x000fe20003fc4070 */
[----:B------:R-:W-:Y:S01]  /*41a0*/  @!P4 IMAD.IADD R80, R80, 0x1, -R8 ;  /* 0x000000015050c824 */ /* 0x000fe200078e0a08 */
[----:B------:R-:W-:Y:S01]  /*41b0*/  ISETP.GT.U32.AND P4, PT, R8, R87, PT ;  /* 0x000000570800720c */ /* 0x000fe20003f84070 */
[----:B------:R-:W-:-:S02]  /*41c0*/  IMAD.MOV.U32 R91, RZ, RZ, R81 ;  /* 0x000000ffff5b7224 */ /* 0x000fc400078e0051 */
[----:B------:R-:W-:-:S04]  /*41d0*/  IMAD.HI.U32 R79, R6, R89, RZ ;  /* 0x00000059064f7227 */ /* 0x000fc800078e00ff */
[----:B------:R-:W-:Y:S01]  /*41e0*/  @!P5 IMAD.IADD R85, R85, 0x1, -R8 ;  /* 0x000000015555d824 */ /* 0x000fe200078e0a08 */
[----:B------:R-:W-:Y:S01]  /*41f0*/  ISETP.GT.U32.AND P5, PT, R8, R80, PT ;  /* 0x000000500800720c */ /* 0x000fe20003fa4070 */
[----:B------:R-:W-:-:S04]  /*4200*/  IMAD.HI.U32 R81, R6, R91, RZ ;  /* 0x0000005b06517227 */ /* 0x000fc800078e00ff */
[----:B------:R-:W-:Y:S02]  /*4210*/  IMAD.MOV R84, RZ, RZ, -R79 ;  /* 0x000000ffff547224 */ /* 0x000fe400078e0a4f */
[--C-:B------:R-:W-:Y:S01]  /*4220*/  @!P6 IMAD.IADD R82, R82, 0x1, -R8.reuse ;  /* 0x000000015252e824 */ /* 0x100fe200078e0a08 */
[C---:B------:R-:W-:Y:S01]  /*4230*/  ISETP.GT.U32.AND P6, PT, R8.reuse, R85, PT ;  /* 0x000000550800720c */ /* 0x040fe20003fc4070 */
[----:B------:R-:W-:Y:S02]  /*4240*/  @!P4 IMAD.IADD R87, R87, 0x1, -R8 ;  /* 0x000000015757c824 */ /* 0x000fe400078e0a08 */
[----:B------:R-:W-:Y:S02]  /*4250*/  IMAD.MOV.U32 R79, RZ, RZ, R83 ;  /* 0x000000ffff4f7224 */ /* 0x000fe400078e0053 */
[----:B------:R-:W-:Y:S01]  /*4260*/  IMAD.MOV R81, RZ, RZ, -R81 ;  /* 0x000000ffff517224 */ /* 0x000fe200078e0a51 */
[----:B------:R-:W-:Y:S01]  /*4270*/  ISETP.GT.U32.AND P4, PT, R8, R87, PT ;  /* 0x000000570800720c */ /* 0x000fe20003f84070 */
[----:B------:R-:W-:-:S02]  /*4280*/  IMAD.MOV.U32 R83, RZ, RZ, R86 ;  /* 0x000000ffff537224 */ /* 0x000fc400078e0056 */
[----:B------:R-:W-:Y:S02]  /*4290*/  IMAD R86, R8, R81, R91 ;  /* 0x0000005108567224 */ /* 0x000fe400078e025b */
[----:B------:R-:W-:-:S04]  /*42a0*/  IMAD.HI.U32 R81, R6, R83, RZ ;  /* 0x0000005306517227 */ /* 0x000fc800078e00ff */
[----:B------:R-:W-:Y:S02]  /*42b0*/  IMAD.MOV R81, RZ, RZ, -R81 ;  /* 0x000000ffff517224 */ /* 0x000fe400078e0a51 */
[--C-:B------:R-:W-:Y:S01]  /*42c0*/  @!P6 IMAD.IADD R85, R85, 0x1, -R8.reuse ;  /* 0x000000015555e824 */ /* 0x100fe200078e0a08 */
[C---:B------:R-:W-:Y:S01]  /*42d0*/  ISETP.GT.U32.AND P6, PT, R8.reuse, R86, PT ;  /* 0x000000560800720c */ /* 0x040fe20003fc4070 */
[C---:B------:R-:W-:Y:S02]  /*42e0*/  IMAD R91, R8.reuse, R81, R83 ;  /* 0x00000051085b7224 */ /* 0x040fe400078e0253 */
[----:B------:R-:W-:Y:S02]  /*42f0*/  @!P4 IMAD.IADD R87, R87, 0x1, -R8 ;  /* 0x000000015757c824 */ /* 0x000fe400078e0a08 */
[----:B------:R-:W-:Y:S01]  /*4300*/  @!P3 IMAD.MOV R79, RZ, RZ, -R79 ;  /* 0x000000ffff4fb224 */ /* 0x000fe200078e0a4f */
[C---:B------:R-:W-:Y:S01]  /*4310*/  ISETP.GT.U32.AND P4, PT, R8.reuse, R91, PT ;  /* 0x0000005b0800720c */ /* 0x040fe20003f84070 */
[C---:B------:R-:W-:Y:S01]  /*4320*/  IMAD R89, R8.reuse, R84, R89 ;  /* 0x0000005408597224 */ /* 0x040fe200078e0259 */
[----:B------:R-:W-:Y:S01]  /*4330*/  ISETP.GT.U32.AND P3, PT, R8, R82, PT ;  /* 0x000000520800720c */ /* 0x000fe20003f64070 */
[----:B------:R-:W-:-:S04]  /*4340*/  IMAD.HI.U32 R81, R6, R93, RZ ;  /* 0x0000005d06517227 */ /* 0x000fc800078e00ff */
[--C-:B------:R-:W-:Y:S01]  /*4350*/  @!P6 IMAD.IADD R86, R86, 0x1, -R8.reuse ;  /* 0x000000015656e824 */ /* 0x100fe200078e0a08 */
[----:B------:R-:W-:Y:S01]  /*4360*/  ISETP.GE.AND P6, PT, R175, RZ, PT ;  /* 0x000000ffaf00720c */ /* 0x000fe20003fc6270 */
[--C-:B------:R-:W-:Y:S01]  /*4370*/  @!P5 IMAD.IADD R80, R80, 0x1, -R8.reuse ;  /* 0x000000015050d824 */ /* 0x100fe200078e0a08 */
[C---:B------:R-:W-:Y:S01]  /*4380*/  ISETP.GT.U32.AND P5, PT, R8.reuse, R89, PT ;  /* 0x000000590800720c */ /* 0x040fe20003fa4070 */
[----:B------:R-:W-:Y:S02]  /*4390*/  IMAD.MOV R81, RZ, RZ, -R81 ;  /* 0x000000ffff517224 */ /* 0x000fe400078e0a51 */
[--C-:B------:R-:W-:Y:S01]  /*43a0*/  @!P4 IMAD.IADD R91, R91, 0x1, -R8.reuse ;  /* 0x000000015b5bc824 */ /* 0x100fe200078e0a08 */
[----:B------:R-:W-:Y:S01]  /*43b0*/  ISETP.GT.U32.AND P4, PT, R8, R86, PT ;  /* 0x000000560800720c */ /* 0x000fe20003f84070 */
[----:B------:R-:W-:Y:S01]  /*43c0*/  @!P3 IMAD.IADD R82, R82, 0x1, -R8 ;  /* 0x000000015252b824 */ /* 0x000fe200078e0a08 */
[----:B------:R-:W-:Y:S01]  /*43d0*/  ISETP.GE.AND P3, PT, R214, RZ, PT ;  /* 0x000000ffd600720c */ /* 0x000fe20003f66270 */
[----:B------:R-:W-:Y:S01]  /*43e0*/  IMAD.HI.U32 R83, R6, R95, RZ ;  /* 0x0000005f06537227 */ /* 0x000fe200078e00ff */
[----:B------:R-:W-:-:S03]  /*43f0*/  CS2R R214, SRZ ;  /* 0x0000000000d67805 */ /* 0x000fc6000001ff00 */
[C---:B------:R-:W-:Y:S02]  /*4400*/  IMAD R84, R8.reuse, R81, R93 ;  /* 0x0000005108547224 */ /* 0x040fe400078e025d */
[----:B------:R-:W-:Y:S02]  /*4410*/  IMAD.MOV.U32 R81, RZ, RZ, R85 ;  /* 0x000000ffff517224 */ /* 0x000fe400078e0055 */
[----:B------:R-:W-:Y:S02]  /*4420*/  IMAD.MOV R85, RZ, RZ, -R83 ;  /* 0x000000ffff557224 */ /* 0x000fe400078e0a53 */
[----:B------:R-:W-:Y:S02]  /*4430*/  IMAD.MOV.U32 R83, RZ, RZ, R87 ;  /* 0x000000ffff537224 */ /* 0x000fe400078e0057 */
[----:B------:R-:W-:Y:S01]  /*4440*/  IMAD R87, R8, R85, R95 ;  /* 0x0000005508577224 */ /* 0x000fe200078e025f */
[----:B------:R-:W-:Y:S01]  /*4450*/  IABS R95, R3 ;  /* 0x00000003005f7213 */ /* 0x000fe20000000000 */
[--C-:B------:R-:W-:Y:S01]  /*4460*/  @!P5 IMAD.IADD R89, R89, 0x1, -R8.reuse ;  /* 0x000000015959d824 */ /* 0x100fe200078e0a08 */
[----:B------:R-:W-:Y:S01]  /*4470*/  ISETP.GE.AND P5, PT, R240, RZ, PT ;  /* 0x000000fff000720c */ /* 0x000fe20003fa6270 */
[----:B------:R-:W-:Y:S01]  /*4480*/  @!P4 IMAD.IADD R86, R86, 0x1, -R8 ;  /* 0x000000015656c824 */ /* 0x000fe200078e0a08 */
[C---:B------:R-:W-:Y:S01]  /*4490*/  ISETP.GT.U32.AND P4, PT, R8.reuse, R87, PT ;  /* 0x000000570800720c */ /* 0x040fe20003f84070 */
[----:B------:R-:W-:Y:S01]  /*44a0*/  @!P2 IMAD.MOV R80, RZ, RZ, -R80 ;  /* 0x000000ffff50a224 */ /* 0x000fe200078e0a50 */
[C---:B------:R-:W-:Y:S01]  /*44b0*/  ISETP.GT.U32.AND P2, PT, R8.reuse, R89, PT ;  /* 0x000000590800720c */ /* 0x040fe20003f44070 */
[----:B------:R-:W-:Y:S01]  /*44c0*/  @!P3 IMAD.MOV R83, RZ, RZ, -R83 ;  /* 0x000000ffff53b224 */ /* 0x000fe200078e0a53 */
[C---:B------:R-:W-:Y:S01]  /*44d0*/  ISETP.GT.U32.AND P3, PT, R8.reuse, R84, PT ;  /* 0x000000540800720c */ /* 0x040fe20003f64070 */
[----:B------:R-:W-:Y:S01]  /*44e0*/  @!P1 IMAD.MOV R81, RZ, RZ, -R81 ;  /* 0x000000ffff519224 */ /* 0x000fe200078e0a51 */
[C---:B------:R-:W-:Y:S01]  /*44f0*/  ISETP.GT.U32.AND P1, PT, R8.reuse, R91, PT ;  /* 0x0000005b0800720c */ /* 0x040fe20003f24070 */
[----:B------:R-:W-:Y:S01]  /*4500*/  IMAD R93, R8, R92, R97 ;  /* 0x0000005c085d7224 */ /* 0x000fe200078e0261 */
[----:B------:R-:W-:Y:S01]  /*4510*/  IABS R97, R30 ;  /* 0x0000001e00617213 */ /* 0x000fe20000000000 */
[----:B------:R-:W-:-:S02]  /*4520*/  @!P6 IMAD.MOV R86, RZ, RZ, -R86 ;  /* 0x000000ffff56e224 */ /* 0x000fc400078e0a56 */
[----:B------:R-:W-:-:S04]  /*4530*/  IMAD.HI.U32 R85, R6, R95, RZ ;  /* 0x0000005f06557227 */ /* 0x000fc800078e00ff */
[--C-:B------:R-:W-:Y:S01]  /*4540*/  @!P4 IMAD.IADD R87, R87, 0x1, -R8.reuse ;  /* 0x000000015757c824 */ /* 0x100fe200078e0a08 */
[----:B------:R-:W-:Y:S01]  /*4550*/  ISETP.GE.AND P4, PT, R249, RZ, PT ;  /* 0x000000fff900720c */ /* 0x000fe20003f86270 */
[--C-:B------:R-:W-:Y:S01]  /*4560*/  @!P2 IMAD.IADD R89, R89, 0x1, -R8.reuse ;  /* 0x000000015959a824 */ /* 0x100fe200078e0a08 */
[----:B------:R-:W-:Y:S01]  /*4570*/  ISETP.GE.AND P2, PT, R245, RZ, PT ;  /* 0x000000fff500720c */ /* 0x000fe20003f46270 */
[--C-:B------:R-:W-:Y:S01]  /*4580*/  @!P3 IMAD.IADD R84, R84, 0x1, -R8.reuse ;  /* 0x000000015454b824 */ /* 0x100fe200078e0a08 */
[C---:B------:R-:W-:Y:S01]  /*4590*/  ISETP.GT.U32.AND P3, PT, R8.reuse, R93, PT ;  /* 0x0000005d0800720c */ /* 0x040fe20003f64070 */
[----:B------:R-:W-:Y:S01]  /*45a0*/  @!P1 IMAD.IADD R91, R91, 0x1, -R8 ;  /* 0x000000015b5b9824 */ /* 0x000fe200078e0a08 */
[----:B------:R-:W-:Y:S01]  /*45b0*/  ISETP.GE.AND P1, PT, R39, RZ, PT ;  /* 0x000000ff2700720c */ /* 0x000fe20003f26270 */
[----:B------:R-:W-:Y:S01]  /*45c0*/  IMAD.MOV.U32 R39, RZ, RZ, R89 ;  /* 0x000000ffff277224 */ /* 0x000fe200078e0059 */
[----:B------:R-:W-:Y:S01]  /*45d0*/  ISETP.GT.U32.AND P6, PT, R8, R87, PT ;  /* 0x000000570800720c */ /* 0x000fe20003fc4070 */
[----:B------:R-:W-:-:S04]  /*45e0*/  IMAD.HI.U32 R89, R6, R97, RZ ;  /* 0x0000006106597227 */ /* 0x000fc800078e00ff */
[----:B------:R-:W-:Y:S02]  /*45f0*/  IMAD.MOV R85, RZ, RZ, -R85 ;  /* 0x000000ffff557224 */ /* 0x000fe400078e0a55 */
[----:B------:R-:W-:Y:S02]  /*4600*/  IMAD.MOV R94, RZ, RZ, -R89 ;  /* 0x000000ffff5e7224 */ /* 0x000fe400078e0a59 */
[----:B------:R-:W-:Y:S01]  /*4610*/  @!P0 IMAD.MOV R82, RZ, RZ, -R82 ;  /* 0x000000ffff528224 */ /* 0x000fe200078e0a52 */
[----:B------:R-:W-:Y:S01]  /*4620*/  ISETP.GE.AND P0, PT, R248, RZ, PT ;  /* 0x000000fff800720c */ /* 0x000fe20003f06270 */
[C---:B------:R-:W-:Y:S02]  /*4630*/  IMAD R89, R8.reuse, R85, R95 ;  /* 0x0000005508597224 */ /* 0x040fe400078e025f */
[----:B------:R-:W-:Y:S01]  /*4640*/  IMAD R95, R8, R94, R97 ;  /* 0x0000005e085f7224 */ /* 0x000fe200078e0261 */
[----:B------:R-:W-:Y:S01]  /*4650*/  IABS R97, R153 ;  /* 0x0000009900617213 */ /* 0x000fe20000000000 */
[----:B------:R-:W-:-:S02]  /*4660*/  @!P3 IMAD.IADD R93, R93, 0x1, -R8 ;  /* 0x000000015d5db824 */ /* 0x000fc400078e0a08 */
[----:B------:R-:W-:Y:S01]  /*4670*/  @!P6 IMAD.IADD R87, R87, 0x1, -R8 ;  /* 0x000000015757e824 */ /* 0x000fe200078e0a08 */
[C---:B------:R-:W-:Y:S01]  /*4680*/  ISETP.GT.U32.AND P6, PT, R8.reuse, R95, PT ;  /* 0x0000005f0800720c */ /* 0x040fe20003fc4070 */
[----:B------:R-:W-:Y:S01]  /*4690*/  @!P5 IMAD.MOV R39, RZ, RZ, -R39 ;  /* 0x000000ffff27d224 */ /* 0x000fe200078e0a27 */
[----:B------:R-:W-:Y:S01]  /*46a0*/  ISETP.GT.U32.AND P5, PT, R8, R84, PT ;  /* 0x000000540800720c */ /* 0x000fe20003fa4070 */
[----:B------:R-:W-:Y:S01]  /*46b0*/  IMAD.HI.U32 R92, R6, R99, RZ ;  /* 0x00000063065c7227 */ /* 0x000fe200078e00ff */
[----:B------:R-:W-:-:S03]  /*46c0*/  ISETP.GT.U32.AND P3, PT, R8, R93, PT ;  /* 0x0000005d0800720c */ /* 0x000fc60003f64070 */
[----:B------:R-:W-:Y:S02]  /*46d0*/  IMAD.MOV.U32 R85, RZ, RZ, R91 ;  /* 0x000000ffff557224 */ /* 0x000fe400078e005b */
[----:B------:R-:W-:Y:S02]  /*46e0*/  IMAD.MOV R92, RZ, RZ, -R92 ;  /* 0x000000ffff5c7224 */ /* 0x000fe400078e0a5c */
[----:B------:R-:W-:Y:S01]  /*46f0*/  @!P0 IMAD.MOV R85, RZ, RZ, -R85 ;  /* 0x000000ffff558224 */ /* 0x000fe200078e0a55 */
[----:B------:R-:W-:Y:S01]  /*4700*/  ISETP.GE.AND P0, PT, R3, RZ, PT ;  /* 0x000000ff0300720c */ /* 0x000fe20003f06270 */
[----:B------:R-:W-:Y:S01]  /*4710*/  IMAD.MOV.U32 R3, RZ, RZ, R87 ;  /* 0x000000ffff037224 */ /* 0x000fe200078e0057 */
[----:B------:R-:W-:Y:S01]  /*4720*/  IABS R87, R33 ;  /* 0x0000002100577213 */ /* 0x000fe20000000000 */
[----:B------:R-:W-:Y:S01]  /*4730*/  IMAD R91, R8, R92, R99 ;  /* 0x0000005c085b7224 */ /* 0x000fe200078e0263 */
[----:B------:R-:W-:Y:S01]  /*4740*/  IABS R99, R181 ;  /* 0x000000b500637213 */ /* 0x000fe20000000000 */
[----:B------:R-:W-:-:S02]  /*4750*/  @!P6 IMAD.IADD R95, R95, 0x1, -R8 ;  /* 0x000000015f5fe824 */ /* 0x000fc400078e0a08 */
[--C-:B------:R-:W-:Y:S01]  /*4760*/  @!P5 IMAD.IADD R84, R84, 0x1, -R8.reuse ;  /* 0x000000015454d824 */ /* 0x100fe200078e0a08 */
[----:B------:R-:W-:Y:S01]  /*4770*/  ISETP.GT.U32.AND P5, PT, R8, R89, PT ;  /* 0x000000590800720c */ /* 0x000fe20003fa4070 */
[----:B------:R-:W-:Y:S01]  /*4780*/  @!P1 IMAD.MOV R3, RZ, RZ, -R3 ;  /* 0x000000ffff039224 */ /* 0x000fe200078e0a03 */
[----:B------:R-:W-:Y:S01]  /*4790*/  ISETP.GE.AND P1, PT, R14, RZ, PT ;  /* 0x000000ff0e00720c */ /* 0x000fe20003f26270 */
[----:B------:R-:W-:Y:S01]  /*47a0*/  @!P3 IMAD.IADD R93, R93, 0x1, -R8 ;  /* 0x000000015d5db824 */ /* 0x000fe200078e0a08 */
[----:B------:R-:W-:Y:S01]  /*47b0*/  ISETP.GT.U32.AND P3, PT, R8, R91, PT ;  /* 0x0000005b0800720c */ /* 0x000fe20003f64070 */
[----:B------:R-:W-:Y:S01]  /*47c0*/  IMAD.HI.U32 R14, R6, R97, RZ ;  /* 0x00000061060e7227 */ /* 0x000fe200078e00ff */
[----:B------:R-:W-:-:S03]  /*47d0*/  ISETP.GT.U32.AND P6, PT, R8, R95, PT ;  /* 0x0000005f0800720c */ /* 0x000fc60003fc4070 */
[----:B------:R-:W-:Y:S01]  /*47e0*/  @!P2 IMAD.MOV R84, RZ, RZ, -R84 ;  /* 0x000000ffff54a224 */ /* 0x000fe200078e0a54 */
[----:B------:R-:W-:Y:S01]  /*47f0*/  ISETP.GE.AND P2, PT, R30, RZ, PT ;  /* 0x000000ff1e00720c */ /* 0x000fe20003f46270 */
[----:B------:R-:W-:Y:S02]  /*4800*/  IMAD.MOV R30, RZ, RZ, -R14 ;  /* 0x000000ffff1e7224 */ /* 0x000fe400078e0a0e */
[----:B------:R-:W-:-:S04]  /*4810*/  IMAD.HI.U32 R14, R6, R87, RZ ;  /* 0x00000057060e7227 */ /* 0x000fc800078e00ff */
[----:B------:R-:W-:Y:S02]  /*4820*/  IMAD.MOV R92, RZ, RZ, -R14 ;  /* 0x000000ffff5c7224 */ /* 0x000fe400078e0a0e */
[----:B------:R-:W-:-:S04]  /*4830*/  IMAD.HI.U32 R14, R6, R99, RZ ;  /* 0x00000063060e7227 */ /* 0x000fc800078e00ff */
[C---:B------:R-:W-:Y:S02]  /*4840*/  IMAD R97, R8.reuse, R30, R97 ;  /* 0x0000001e08617224 */ /* 0x040fe400078e0261 */
[----:B------:R-:W-:Y:S02]  /*4850*/  @!P3 IMAD.IADD R91, R91, 0x1, -R8 ;  /* 0x000000015b5bb824 */ /* 0x000fe400078e0a08 */
[----:B------:R-:W-:Y:S02]  /*4860*/  IMAD.MOV R14, RZ, RZ, -R14 ;  /* 0x000000ffff0e7224 */ /* 0x000fe400078e0a0e */
[----:B------:R-:W-:Y:S01]  /*4870*/  @!P6 IMAD.IADD R95, R95, 0x1, -R8 ;  /* 0x000000015f5fe824 */ /* 0x000fe200078e0a08 */
[C---:B------:R-:W-:Y:S01]  /*4880*/  ISETP.GT.U32.AND P6, PT, R8.reuse, R97, PT ;  /* 0x000000610800720c */ /* 0x040fe20003fc4070 */
[C---:B------:R-:W-:Y:S01]  /*4890*/  IMAD R99, R8.reuse, R14, R99 ;  /* 0x0000000e08637224 */ /* 0x040fe200078e0263 */
[----:B------:R-:W-:Y:S01]  /*48a0*/  ISETP.GT.U32.AND P3, PT, R8, R91, PT ;  /* 0x0000005b0800720c */ /* 0x000fe20003f64070 */
[----:B------:R-:W-:-:S04]  /*48b0*/  IMAD.HI.U32 R14, R6, R103, RZ ;  /* 0x00000067060e7227 */ /* 0x000fc800078e00ff */
[----:B------:R-:W-:-:S04]  /*48c0*/  IMAD.HI.U32 R30, R6, R101, RZ ;  /* 0x00000065061e7227 */ /* 0x000fc800078e00ff */
[----:B------:R-:W-:Y:S02]  /*48d0*/  IMAD.MOV R14, RZ, RZ, -R14 ;  /* 0x000000ffff0e7224 */ /* 0x000fe400078e0a0e */
[----:B------:R-:W-:Y:S02]  /*48e0*/  IMAD.MOV R30, RZ, RZ, -R30 ;  /* 0x000000ffff1e7224 */ /* 0x000fe400078e0a1e */
[C---:B------:R-:W-:Y:S02]  /*48f0*/  IMAD R92, R8.reuse, R92, R87 ;  /* 0x0000005c085c7224 */ /* 0x040fe400078e0257 */
[C---:B------:R-:W-:Y:S02]  /*4900*/  IMAD R103, R8.reuse, R14, R103 ;  /* 0x0000000e08677224 */ /* 0x040fe400078e0267 */
[----:B------:R-:W-:Y:S02]  /*4910*/  IMAD R101, R8, R30, R101 ;  /* 0x0000001e08657224 */ /* 0x000fe400078e0265 */
[----:B------:R-:W-:-:S04]  /*4920*/  IMAD.HI.U32 R14, R6, R105, RZ ;  /* 0x00000069060e7227 */ /* 0x000fc800078e00ff */
[----:B------:R-:W-:Y:S01]  /*4930*/  @!P6 IMAD.IADD R97, R97, 0x1, -R8 ;  /* 0x000000016161e824 */ /* 0x000fe200078e0a08 */
[----:B------:R-:W-:Y:S01]  /*4940*/  ISETP.GT.U32.AND P6, PT, R8, R99, PT ;  /* 0x000000630800720c */ /* 0x000fe20003fc4070 */
[----:B------:R-:W-:-:S04]  /*4950*/  IMAD.HI.U32 R30, R6, R107, RZ ;  /* 0x0000006b061e7227 */ /* 0x000fc800078e00ff */
[----:B------:R-:W-:-:S04]  /*4960*/  IMAD.HI.U32 R87, R6, R109, RZ ;  /* 0x0000006d06577227 */ /* 0x000fc800078e00ff */
[----:B------:R-:W-:Y:S01]  /*4970*/  @!P3 IMAD.IADD R91, R91, 0x1, -R8 ;  /* 0x000000015b5bb824 */ /* 0x000fe200078e0a08 */
[C---:B------:R-:W-:Y:S01]  /*4980*/  ISETP.GT.U32.AND P3, PT, R8.reuse, R92, PT ;  /* 0x0000005c0800720c */ /* 0x040fe20003f64070 */
[----:B------:R-:W-:Y:S02]  /*4990*/  IMAD.MOV R94, RZ, RZ, -R14 ;  /* 0x000000ffff5e7224 */ /* 0x000fe400078e0a0e */
[----:B------:R-:W-:Y:S02]  /*49a0*/  IMAD.MOV R30, RZ, RZ, -R30 ;  /* 0x000000ffff1e7224 */ /* 0x000fe400078e0a1e */
[----:B------:R-:W-:Y:S02]  /*49b0*/  IMAD.MOV R87, RZ, RZ, -R87 ;  /* 0x000000ffff577224 */ /* 0x000fe400078e0a57 */
[C---:B------:R-:W-:Y:S02]  /*49c0*/  IMAD R105, R8.reuse, R94, R105 ;  /* 0x0000005e08697224 */ /* 0x040fe400078e0269 */
[----:B------:R-:W-:-:S02]  /*49d0*/  IMAD R94, R8, R30, R107 ;  /* 0x0000001e085e7224 */ /* 0x000fc400078e026b */
[C---:B------:R-:W-:Y:S02]  /*49e0*/  IMAD R107, R8.reuse, R87, R109 ;  /* 0x00000057086b7224 */ /* 0x040fe400078e026d */
[----:B------:R-:W-:Y:S01]  /*49f0*/  IMAD.MOV.U32 R87, RZ, RZ, R93 ;  /* 0x000000ffff577224 */ /* 0x000fe200078e005d */
[----:B------:R-:W-:Y:S01]  /*4a00*/  IABS R93, R36 ;  /* 0x00000024005d7213 */ /* 0x000fe20000000000 */
[--C-:B------:R-:W-:Y:S01]  /*4a10*/  @!P6 IMAD.IADD R99, R99, 0x1, -R8.reuse ;  /* 0x000000016363e824 */ /* 0x100fe200078e0a08 */
[C---:B------:R-:W-:Y:S01]  /*4a20*/  ISETP.GT.U32.AND P6, PT, R8.reuse, R103, PT ;  /* 0x000000670800720c */ /* 0x040fe20003fc4070 */
[----:B------:R-:W-:Y:S01]  /*4a30*/  @!P4 IMAD.MOV R87, RZ, RZ, -R87 ;  /* 0x000000ffff57c224 */ /* 0x000fe200078e0a57 */
[----:B------:R-:W-:Y:S01]  /*4a40*/  ISETP.GT.U32.AND P4, PT, R8, R97, PT ;  /* 0x000000610800720c */ /* 0x000fe20003f84070 */
[--C-:B------:R-:W-:Y:S02]  /*4a50*/  @!P5 IMAD.IADD R89, R89, 0x1, -R8.reuse ;  /* 0x000000015959d824 */ /* 0x100fe400078e0a08 */
[----:B------:R-:W-:Y:S01]  /*4a60*/  @!P3 IMAD.IADD R92, R92, 0x1, -R8 ;  /* 0x000000015c5cb824 */ /* 0x000fe200078e0a08 */
[----:B------:R-:W-:Y:S01]  /*4a70*/  ISETP.GT.U32.AND P3, PT, R8, R101, PT ;  /* 0x000000650800720c */ /* 0x000fe20003f64070 */
[----:B------:R-:W-:Y:S01]  /*4a80*/  IMAD.HI.U32 R14, R6, R111, RZ ;  /* 0x0000006f060e7227 */ /* 0x000fe200078e00ff */
[----:B------:R-:W-:-:S03]  /*4a90*/  ISETP.GT.U32.AND P5, PT, R8, R89, PT ;  /* 0x000000590800720c */ /* 0x000fc60003fa4070 */
[----:B------:R-:W-:Y:S02]  /*4aa0*/  IMAD.MOV.U32 R30, RZ, RZ, R95 ;  /* 0x000000ffff1e7224 */ /* 0x000fe400078e005f */
[--C-:B------:R-:W-:Y:S02]  /*4ab0*/  @!P6 IMAD.IADD R103, R103, 0x1, -R8.reuse ;  /* 0x000000016767e824 */ /* 0x100fe400078e0a08 */
[----:B------:R-:W-:Y:S01]  /*4ac0*/  @!P4 IMAD.IADD R97, R97, 0x1, -R8 ;  /* 0x000000016161c824 */ /* 0x000fe200078e0a08 */
[C---:B------:R-:W-:Y:S01]  /*4ad0*/  ISETP.GT.U32.AND P4, PT, R8.reuse, R105, PT ;  /* 0x000000690800720c */ /* 0x040fe20003f84070 */
[----:B------:R-:W-:Y:S01]  /*4ae0*/  IMAD.MOV R109, RZ, RZ, -R14 ;  /* 0x000000ffff6d7224 */ /* 0x000fe200078e0a0e */
[----:B------:R-:W-:Y:S01]  /*4af0*/  ISETP.GT.U32.AND P6, PT, R8, R103, PT ;  /* 0x000000670800720c */ /* 0x000fe20003fc4070 */
[----:B------:R-:W-:Y:S01]  /*4b00*/  @!P3 IMAD.IADD R101, R101, 0x1, -R8 ;  /* 0x000000016565b824 */ /* 0x000fe200078e0a08 */
[----:B------:R-:W-:Y:S01]  /*4b10*/  ISETP.GE.AND P3, PT, R33, RZ, PT ;  /* 0x000000ff2100720c */ /* 0x000fe20003f66270 */
[----:B------:R-:W-:-:S02]  /*4b20*/  IMAD.MOV.U32 R14, RZ, RZ, R91 ;  /* 0x000000ffff0e7224 */ /* 0x000fc400078e005b */
[----:B------:R-:W-:Y:S01]  /*4b30*/  @!P2 IMAD.MOV R30, RZ, RZ, -R30 ;  /* 0x000000ffff1ea224 */ /* 0x000fe200078e0a1e */
[C---:B------:R-:W-:Y:S01]  /*4b40*/  ISETP.GT.U32.AND P2, PT, R8.reuse, R99, PT ;  /* 0x000000630800720c */ /* 0x040fe20003f44070 */
[----:B------:R-:W-:Y:S01]  /*4b50*/  @!P5 IMAD.IADD R89, R89, 0x1, -R8 ;  /* 0x000000015959d824 */ /* 0x000fe200078e0a08 */
[----:B------:R-:W-:Y:S01]  /*4b60*/  ISETP.GE.AND P5, PT, R153, RZ, PT ;  /* 0x000000ff9900720c */ /* 0x000fe20003fa6270 */
[----:B------:R-:W-:Y:S01]  /*4b70*/  @!P1 IMAD.MOV R14, RZ, RZ, -R14 ;  /* 0x000000ffff0e9224 */ /* 0x000fe200078e0a0e */
[----:B------:R-:W-:Y:S01]  /*4b80*/  ISETP.GT.U32.AND P1, PT, R8, R101, PT ;  /* 0x000000650800720c */ /* 0x000fe20003f24070 */
[----:B------:R-:W-:Y:S02]  /*4b90*/  IMAD.MOV.U32 R33, RZ, RZ, R89 ;  /* 0x000000ffff217224 */ /* 0x000fe400078e0059 */
[----:B------:R-:W-:-:S04]  /*4ba0*/  IMAD.HI.U32 R89, R6, R93, RZ ;  /* 0x0000005d06597227 */ /* 0x000fc800078e00ff */
[----:B------:R-:W-:Y:S01]  /*4bb0*/  IMAD R109, R8, R109, R111 ;  /* 0x0000006d086d7224 */ /* 0x000fe200078e026f */
[----:B------:R-:W-:Y:S01]  /*4bc0*/  IABS R111, R161 ;  /* 0x000000a1006f7213 */ /* 0x000fe20000000000 */
[--C-:B------:R-:W-:Y:S01]  /*4bd0*/  @!P4 IMAD.IADD R105, R105, 0x1, -R8.reuse ;  /* 0x000000016969c824 */ /* 0x100fe200078e0a08 */
[----:B------:R-:W-:Y:S01]  /*4be0*/  ISETP.GE.AND P4, PT, R24, RZ, PT ;  /* 0x000000ff1800720c */ /* 0x000fe20003f86270 */
[----:B------:R-:W-:Y:S01]  /*4bf0*/  IMAD.MOV R89, RZ, RZ, -R89 ;  /* 0x000000ffff597224 */ /* 0x000fe200078e0a59 */
[----:B------:R-:W-:Y:S01]  /*4c00*/  IABS R24, R173 ;  /* 0x000000ad00187213 */ /* 0x000fe20000000000 */
[--C-:B------:R-:W-:Y:S01]  /*4c10*/  @!P2 IMAD.IADD R99, R99, 0x1, -R8.reuse ;  /* 0x000000016363a824 */ /* 0x100fe200078e0a08 */
[C---:B------:R-:W-:Y:S01]  /*4c20*/  ISETP.GT.U32.AND P2, PT, R8.reuse, R107, PT ;  /* 0x0000006b0800720c */ /* 0x040fe20003f44070 */
[----:B------:R-:W-:Y:S01]  /*4c30*/  @!P6 IMAD.IADD R103, R103, 0x1, -R8 ;  /* 0x000000016767e824 */ /* 0x000fe200078e0a08 */
[C---:B------:R-:W-:Y:S01]  /*4c40*/  ISETP.GT.U32.AND P6, PT, R8.reuse, R109, PT ;  /* 0x0000006d0800720c */ /* 0x040fe20003fc4070 */
[----:B------:R-:W-:-:S02]  /*4c50*/  IMAD R96, R8, R89, R93 ;  /* 0x0000005908607224 */ /* 0x000fc400078e025d */
[----:B------:R-:W-:Y:S01]  /*4c60*/  @!P1 IMAD.IADD R101, R101, 0x1, -R8 ;  /* 0x0000000165659824 */ /* 0x000fe200078e0a08 */
[----:B------:R-:W-:Y:S01]  /*4c70*/  ISETP.GE.AND P1, PT, R181, RZ, PT ;  /* 0x000000ffb500720c */ /* 0x000fe20003f26270 */
[----:B------:R-:W-:Y:S02]  /*4c80*/  IMAD.MOV.U32 R93, RZ, RZ, R97 ;  /* 0x000000ffff5d7224 */ /* 0x000fe400078e0061 */
[----:B------:R-:W-:-:S04]  /*4c90*/  IMAD.HI.U32 R91, R6, R111, RZ ;  /* 0x0000006f065b7227 */ /* 0x000fc800078e00ff */
[----:B------:R-:W-:Y:S01]  /*4ca0*/  @!P5 IMAD.MOV R93, RZ, RZ, -R93 ;  /* 0x000000ffff5dd224 */ /* 0x000fe200078e0a5d */
[C---:B------:R-:W-:Y:S01]  /*4cb0*/  ISETP.GT.U32.AND P5, PT, R8.reuse, R105, PT ;  /* 0x000000690800720c */ /* 0x040fe20003fa4070 */
[----:B------:R-:W-:Y:S01]  /*4cc0*/  IMAD.MOV.U32 R89, RZ, RZ, R101 ;  /* 0x000000ffff597224 */ /* 0x000fe200078e0065 */
[----:B------:R-:W-:Y:S01]  /*4cd0*/  IABS R101, R204 ;  /* 0x000000cc00657213 */ /* 0x000fe20000000000 */
[----:B------:R-:W-:Y:S01]  /*4ce0*/  @!P0 IMAD.MOV R33, RZ, RZ, -R33 ;  /* 0x000000ffff218224 */ /* 0x000fe200078e0a21 */
[C---:B------:R-:W-:Y:S01]  /*4cf0*/  ISETP.GT.U32.AND P0, PT, R8.reuse, R92, PT ;  /* 0x0000005c0800720c */ /* 0x040fe20003f04070 */
[----:B------:R-:W-:Y:S02]  /*4d00*/  IMAD.MOV R91, RZ, RZ, -R91 ;  /* 0x000000ffff5b7224 */ /* 0x000fe400078e0a5b */
[----:B------:R-:W-:Y:S01]  /*4d10*/  @!P4 IMAD.MOV R89, RZ, RZ, -R89 ;  /* 0x000000ffff59c224 */ /* 0x000fe200078e0a59 */
[----:B------:R-:W-:Y:S01]  /*4d20*/  ISETP.GT.U32.AND P4, PT, R8, R96, PT ;  /* 0x000000600800720c */ /* 0x000fe20003f84070 */
[----:B------:R-:W-:-:S02]  /*4d30*/  IMAD.MOV.U32 R97, RZ, RZ, R24 ;  /* 0x000000ffff617224 */ /* 0x000fc400078e0018 */
[----:B------:R-:W-:Y:S02]  /*4d40*/  IMAD R111, R8, R91, R111 ;  /* 0x0000005b086f7224 */ /* 0x000fe400078e026f */
[--C-:B------:R-:W-:Y:S01]  /*4d50*/  @!P2 IMAD.IADD R107, R107, 0x1, -R8.reuse ;  /* 0x000000016b6ba824 */ /* 0x100fe200078e0a08 */
[----:B------:R-:W-:Y:S01]  /*4d60*/  ISETP.GE.AND P2, PT, R169, RZ, PT ;  /* 0x000000ffa900720c */ /* 0x000fe20003f46270 */
[----:B------:R-:W-:Y:S02]  /*4d70*/  @!P6 IMAD.IADD R109, R109, 0x1, -R8 ;  /* 0x000000016d6de824 */ /* 0x000fe400078e0a08 */
[----:B------:R-:W-:Y:S01]  /*4d80*/  IMAD.MOV.U32 R91, RZ, RZ, R99 ;  /* 0x000000ffff5b7224 */ /* 0x000fe200078e0063 */
[----:B------:R-:W-:Y:S01]  /*4d90*/  IABS R99, R237 ;  /* 0x000000ed00637213 */ /* 0x000fe20000000000 */
[----:B------:R-:W-:Y:S01]  /*4da0*/  IMAD.HI.U32 R95, R6, R97, RZ ;  /* 0x00000061065f7227 */ /* 0x000fe200078e00ff */
[----:B------:R-:W-:-:S03]  /*4db0*/  ISETP.GT.U32.AND P6, PT, R8, R107, PT ;  /* 0x0000006b0800720c */ /* 0x000fc60003fc4070 */
[----:B------:R-:W-:Y:S01]  /*4dc0*/  @!P1 IMAD.MOV R91, RZ, RZ, -R91 ;  /* 0x000000ffff5b9224 */ /* 0x000fe200078e0a5b */
[C---:B------:R-:W-:Y:S01]  /*4dd0*/  ISETP.GT.U32.AND P1, PT, R8.reuse, R109, PT ;  /* 0x0000006d0800720c */ /* 0x040fe20003f24070 */
[----:B------:R-:W-:Y:S02]  /*4de0*/  IMAD.MOV R95, RZ, RZ, -R95 ;  /* 0x000000ffff5f7224 */ /* 0x000fe400078e0a5f */
[--C-:B------:R-:W-:Y:S01]  /*4df0*/  @!P5 IMAD.IADD R105, R105, 0x1, -R8.reuse ;  /* 0x000000016969d824 */ /* 0x100fe200078e0a08 */
[----:B------:R-:W-:Y:S01]  /*4e00*/  ISETP.GT.U32.AND P5, PT, R8, R111, PT ;  /* 0x0000006f0800720c */ /* 0x000fe20003fa4070 */
[--C-:B------:R-:W-:Y:S01]  /*4e10*/  @!P0 IMAD.IADD R92, R92, 0x1, -R8.reuse ;  /* 0x000000015c5c8824 */ /* 0x100fe200078e0a08 */
[C---:B------:R-:W-:Y:S01]  /*4e20*/  ISETP.GT.U32.AND P0, PT, R8.reuse, R94, PT ;  /* 0x0000005e0800720c */ /* 0x040fe20003f04070 */
[----:B------:R-:W-:Y:S02]  /*4e30*/  IMAD R100, R8, R95, R97 ;  /* 0x0000005f08647224 */ /* 0x000fe400078e0261 */
[--C-:B------:R-:W-:Y:S01]  /*4e40*/  @!P4 IMAD.IADD R96, R96, 0x1, -R8.reuse ;  /* 0x000000016060c824 */ /* 0x100fe200078e0a08 */
[----:B------:R-:W-:Y:S01]  /*4e50*/  ISETP.GE.AND P4, PT, R161, RZ, PT ;  /* 0x000000ffa100720c */ /* 0x000fe20003f86270 */
[----:B------:R-:W-:Y:S01]  /*4e60*/  IMAD.MOV.U32 R95, RZ, RZ, R105 ;  /* 0x000000ffff5f7224 */ /* 0x000fe200078e0069 */
[----:B------:R-:W-:Y:S01]  /*4e70*/  IABS R105, R177 ;  /* 0x000000b100697213 */ /* 0x000fe20000000000 */
[----:B------:R-:W-:Y:S01]  /*4e80*/  @!P1 IMAD.IADD R109, R109, 0x1, -R8 ;  /* 0x000000016d6d9824 */ /* 0x000fe200078e0a08 */
[----:B------:R-:W-:Y:S01]  /*4e90*/  ISETP.GE.AND P1, PT, R36, RZ, PT ;  /* 0x000000ff2400720c */ /* 0x000fe20003f26270 */
[----:B------:R-:W-:Y:S01]  /*4ea0*/  @!P2 IMAD.MOV R95, RZ, RZ, -R95 ;  /* 0x000000ffff5fa224 */ /* 0x000fe200078e0a5f */
[----:B------:R-:W-:Y:S01]  /*4eb0*/  ISETP.GT.U32.AND P2, PT, R8, R96, PT ;  /* 0x000000600800720c */ /* 0x000fe20003f44070 */
[----:B------:R-:W-:-:S04]  /*4ec0*/  IMAD.HI.U32 R97, R6, R99, RZ ;  /* 0x0000006306617227 */ /* 0x000fc800078e00ff */
[----:B------:R-:W-:Y:S01]  /*4ed0*/  @!P0 IMAD.IADD R94, R94, 0x1, -R8 ;  /* 0x000000015e5e8824 */ /* 0x000fe200078e0a08 */
[----:B------:R-:W-:Y:S01]  /*4ee0*/  ISETP.GE.AND P0, PT, R186, RZ, PT ;  /* 0x000000ffba00720c */ /* 0x000fe20003f06270 */
[----:B------:R-:W-:Y:S02]  /*4ef0*/  IMAD.MOV R97, RZ, RZ, -R97 ;  /* 0x000000ffff617224 */ /* 0x000fe400078e0a61 */
[----:B------:R-:W-:Y:S01]  /*4f00*/  @!P3 IMAD.MOV R92, RZ, RZ, -R92 ;  /* 0x000000ffff5cb224 */ /* 0x000fe200078e0a5c */
[C---:B------:R-:W-:Y:S01]  /*4f10*/  ISETP.GT.U32.AND P3, PT, R8.reuse, R94, PT ;  /* 0x0000005e0800720c */ /* 0x040fe20003f64070 */
[----:B------:R-:W-:Y:S02]  /*4f20*/  IMAD R99, R8, R97, R99 ;  /* 0x0000006108637224 */ /* 0x000fe400078e0263 */
[--C-:B------:R-:W-:Y:S01]  /*4f30*/  @!P2 IMAD.IADD R96, R96, 0x1, -R8.reuse ;  /* 0x000000016060a824 */ /* 0x100fe200078e0a08 */
[----:B------:R-:W-:Y:S01]  /*4f40*/  ISETP.GE.AND P2, PT, R204, RZ, PT ;  /* 0x000000ffcc00720c */ /* 0x000fe20003f46270 */
[----:B------:R-:W-:Y:S01]  /*4f50*/  IMAD.MOV.U32 R24, RZ, RZ, R103 ;  /* 0x000000ffff187224 */ /* 0x000fe200078e0067 */
[----:B------:R-:W-:Y:S01]  /*4f60*/  CS2R R204, SRZ ;  /* 0x0000000000cc7805 */ /* 0x000fe2000001ff00 */
[----:B------:R-:W-:Y:S01]  /*4f70*/  @!P5 IMAD.IADD R111, R111, 0x1, -R8 ;  /* 0x000000016f6fd824 */ /* 0x000fe200078e0a08 */
[C---:B------:R-:W-:Y:S01]  /*4f80*/  ISETP.GT.U32.AND P5, PT, R8.reuse, R100, PT ;  /* 0x000000640800720c */ /* 0x040fe20003fa4070 */
[----:B------:R-:W-:Y:S01]  /*4f90*/  @!P1 IMAD.MOV R96, RZ, RZ, -R96 ;  /* 0x000000ffff609224 */ /* 0x000fe200078e0a60 */
[----:B------:R-:W-:Y:S01]  /*4fa0*/  ISETP.GT.U32.AND P1, PT, R8, R99, PT ;  /* 0x000000630800720c */ /* 0x000fe20003f24070 */
[----:B------:R-:W-:Y:S01]  /*4fb0*/  @!P0 IMAD.MOV R24, RZ, RZ, -R24 ;  /* 0x000000ffff188224 */ /* 0x000fe200078e0a18 */
[----:B------:R-:W-:Y:S01]  /*4fc0*/  ISETP.GE.AND P0, PT, R157, RZ, PT ;  /* 0x000000ff9d00720c */ /* 0x000fe20003f06270 */
[----:B------:R-:W-:Y:S01]  /*4fd0*/  @!P3 IMAD.IADD R94, R94, 0x1, -R8 ;  /* 0x000000015e5eb824 */ /* 0x000fe200078e0a08 */
[----:B------:R-:W-:Y:S01]  /*4fe0*/  ISETP.GE.AND P3, PT, R90, RZ, PT ;  /* 0x000000ff5a00720c */ /* 0x000fe20003f66270 */
[----:B------:R-:W-:-:S04]  /*4ff0*/  IMAD.HI.U32 R98, R6, R101, RZ ;  /* 0x0000006506627227 */ /* 0x000fc800078e00ff */
[--C-:B------:R-:W-:Y:S01]  /*5000*/  @!P6 IMAD.IADD R107, R107, 0x1, -R8.reuse ;  /* 0x000000016b6be824 */ /* 0x100fe200078e0a08 */
[----:B------:R-:W-:Y:S01]  /*5010*/  ISETP.GE.AND P6, PT, R228, RZ, PT ;  /* 0x000000ffe400720c */ /* 0x000fe20003fc6270 */
[----:B------:R-:W-:Y:S02]  /*5020*/  @!P5 IMAD.IADD R100, R100, 0x1, -R8 ;  /* 0x000000016464d824 */ /* 0x000fe400078e0a08 */
[----:B------:R-:W-:Y:S02]  /*5030*/  IMAD.MOV R98, RZ, RZ, -R98 ;  /* 0x000000ffff627224 */ /* 0x000fe400078e0a62 */
[----:B------:R-:W-:Y:S01]  /*5040*/  @!P1 IMAD.IADD R99, R99, 0x1, -R8 ;  /* 0x0000000163639824 */ /* 0x000fe200078e0a08 */
[C---:B------:R-:W-:Y:S01]  /*5050*/  ISETP.GT.U32.AND P5, PT, R8.reuse, R100, PT ;  /* 0x000000640800720c */ /* 0x040fe20003fa4070 */
[----:B------:R-:W-:Y:S01]  /*5060*/  @!P0 IMAD.MOV R94, RZ, RZ, -R94 ;  /* 0x000000ffff5e8224 */ /* 0x000fe200078e0a5e */
[C---:B------:R-:W-:Y:S01]  /*5070*/  ISETP.GT.U32.AND P0, PT, R8.reuse, R111, PT ;  /* 0x0000006f0800720c */ /* 0x040fe20003f04070 */
[----:B------:R-:W-:Y:S01]  /*5080*/  IMAD.MOV.U32 R90, RZ, RZ, R107 ;  /* 0x000000ffff5a7224 */ /* 0x000fe200078e006b */
[----:B------:R-:W-:Y:S01]  /*5090*/  IABS R107, R190 ;  /* 0x000000be006b7213 */ /* 0x000fe20000000000 */
[C---:B------:R-:W-:Y:S01]  /*50a0*/  IMAD R101, R8.reuse, R98, R101 ;  /* 0x0000006208657224 */ /* 0x040fe200078e0265 */
[----:B------:R-:W-:Y:S01]  /*50b0*/  ISETP.GT.U32.AND P1, PT, R8, R99, PT ;  /* 0x000000630800720c */ /* 0x000fe20003f24070 */
[----:B------:R-:W-:-:S04]  /*50c0*/  IMAD.HI.U32 R98, R6, R105, RZ ;  /* 0x0000006906627227 */ /* 0x000fc800078e00ff */
[----:B------:R-:W-:Y:S01]  /*50d0*/  @!P3 IMAD.MOV R90, RZ, RZ, -R90 ;  /* 0x000000ffff5ab224 */ /* 0x000fe200078e0a5a */
[----:B------:R-:W-:Y:S01]  /*50e0*/  ISETP.GE.AND P3, PT, R173, RZ, PT ;  /* 0x000000ffad00720c */ /* 0x000fe20003f66270 */
[----:B------:R-:W-:Y:S02]  /*50f0*/  IMAD.MOV R103, RZ, RZ, -R98 ;  /* 0x000000ffff677224 */ /* 0x000fe400078e0a62 */
[----:B------:R-:W-:-:S04]  /*5100*/  IMAD.HI.U32 R98, R6, R107, RZ ;  /* 0x0000006b06627227 */ /* 0x000fc800078e00ff */
[----:B------:R-:W-:Y:S02]  /*5110*/  IMAD R105, R8, R103, R105 ;  /* 0x0000006708697224 */ /* 0x000fe400078e0269 */
[----:B------:R-:W-:Y:S02]  /*5120*/  IMAD.MOV R104, RZ, RZ, -R98 ;  /* 0x000000ffff687224 */ /* 0x000fe400078e0a62 */
[----:B------:R-:W-:Y:S01]  /*5130*/  IMAD.MOV.U32 R36, RZ, RZ, R109 ;  /* 0x000000ffff247224 */ /* 0x000fe200078e006d */
[----:B------:R-:W-:Y:S01]  /*5140*/  IABS R109, R235 ;  /* 0x000000eb006d7213 */ /* 0x000fe20000000000 */
[--C-:B------:R-:W-:Y:S01]  /*5150*/  @!P0 IMAD.IADD R111, R111, 0x1, -R8.reuse ;  /* 0x000000016f6f8824 */ /* 0x100fe200078e0a08 */
[----:B------:R-:W-:Y:S01]  /*5160*/  ISETP.GE.AND P0, PT, R177, RZ, PT ;  /* 0x000000ffb100720c */ /* 0x000fe20003f06270 */
[----:B------:R-:W-:Y:S01]  /*5170*/  @!P5 IMAD.IADD R100, R100, 0x1, -R8 ;  /* 0x000000016464d824 */ /* 0x000fe200078e0a08 */
[C---:B------:R-:W-:Y:S01]  /*5180*/  ISETP.GT.U32.AND P5, PT, R8.reuse, R101, PT ;  /* 0x000000650800720c */ /* 0x040fe20003fa4070 */
[----:B------:R-:W-:-:S02]  /*5190*/  IMAD R104, R8, R104, R107 ;  /* 0x0000006808687224 */ /* 0x000fc400078e026b */
[----:B------:R-:W-:Y:S01]  /*51a0*/  @!P1 IMAD.IADD R99, R99, 0x1, -R8 ;  /* 0x0000000163639824 */ /* 0x000fe200078e0a08 */
[----:B------:R-:W-:Y:S01]  /*51b0*/  ISETP.GT.U32.AND P1, PT, R8, R105, PT ;  /* 0x000000690800720c */ /* 0x000fe20003f24070 */
[----:B------:R-:W-:Y:S01]  /*51c0*/  @!P6 IMAD.MOV R36, RZ, RZ, -R36 ;  /* 0x000000ffff24e224 */ /* 0x000fe200078e0a24 */
[----:B------:R-:W-:Y:S01]  /*51d0*/  ISETP.GE.AND P6, PT, R237, RZ, PT ;  /* 0x000000ffed00720c */ /* 0x000fe20003fc6270 */
[----:B------:R-:W-:Y:S01]  /*51e0*/  IMAD.MOV.U32 R97, RZ, RZ, R111 ;  /* 0x000000ffff617224 */ /* 0x000fe200078e006f */
[----:B------:R-:W-:Y:S01]  /*51f0*/  IABS R111, R224 ;  /* 0x000000e0006f7213 */ /* 0x000fe20000000000 */
[----:B------:R-:W-:-:S04]  /*5200*/  IMAD.HI.U32 R102, R6, R109, RZ ;  /* 0x0000006d06667227 */ /* 0x000fc800078e00ff */
[----:B------:R-:W-:Y:S01]  /*5210*/  @!P3 IMAD.MOV R100, RZ, RZ, -R100 ;  /* 0x000000ffff64b224 */ /* 0x000fe200078e0a64 */
[----:B------:R-:W-:Y:S01]  /*5220*/  ISETP.GT.U32.AND P3, PT, R8, R104, PT ;  /* 0x000000680800720c */ /* 0x000fe20003f64070 */
[----:B------:R-:W-:Y:S02]  /*5230*/  IMAD.MOV R102, RZ, RZ, -R102 ;  /* 0x000000ffff667224 */ /* 0x000fe400078e0a66 */
[----:B------:R-:W-:-:S04]  /*5240*/  IMAD.HI.U32 R98, R6, R111, RZ ;  /* 0x0000006f06627227 */ /* 0x000fc800078e00ff */
[C---:B------:R-:W-:Y:S01]  /*5250*/  IMAD R103, R8.reuse, R102, R109 ;  /* 0x0000006608677224 */ /* 0x040fe200078e026d */
[----:B------:R-:W-:Y:S01]  /*5260*/  IABS R109, R226 ;  /* 0x000000e2006d7213 */ /* 0x000fe20000000000 */
[----:B------:R-:W-:Y:S02]  /*5270*/  IMAD.MOV R102, RZ, RZ, -R98 ;  /* 0x000000ffff667224 */ /* 0x000fe400078e0a62 */
[----:B------:R-:W-:Y:S02]  /*5280*/  @!P1 IMAD.IADD R105, R105, 0x1, -R8 ;  /* 0x0000000169699824 */ /* 0x000fe400078e0a08 */
[----:B------:R-:W-:Y:S02]  /*5290*/  IMAD.MOV.U32 R107, RZ, RZ, R106 ;  /* 0x000000ffff6b7224 */ /* 0x000fe400078e006a */
[C---:B------:R-:W-:Y:S01]  /*52a0*/  IMAD R102, R8.reuse, R102, R111 ;  /* 0x0000006608667224 */ /* 0x040fe200078e026f */
[----:B------:R-:W-:Y:S01]  /*52b0*/  IABS R111, R15 ;  /* 0x0000000f006f7213 */ /* 0x000fe20000000000 */
[----:B------:R-:W-:Y:S01]  /*52c0*/  @!P6 IMAD.MOV R99, RZ, RZ, -R99 ;  /* 0x000000ffff63e224 */ /* 0x000fe200078e0a63 */
[----:B------:R-:W-:Y:S01]  /*52d0*/  ISETP.GT.U32.AND P6, PT, R8, R103, PT ;  /* 0x000000670800720c */ /* 0x000fe20003fc4070 */
[----:B------:R-:W-:Y:S01]  /*52e0*/  @!P3 IMAD.IADD R104, R104, 0x1, -R8 ;  /* 0x000000016868b824 */ /* 0x000fe200078e0a08 */
[----:B------:R-:W-:Y:S01]  /*52f0*/  ISETP.GT.U32.AND P3, PT, R8, R105, PT ;  /* 0x000000690800720c */ /* 0x000fe20003f64070 */
[----:B------:R-:W-:Y:S01]  /*5300*/  IMAD.HI.U32 R98, R6, R107, RZ ;  /* 0x0000006b06627227 */ /* 0x000fe200078e00ff */
[----:B------:R-:W-:-:S03]  /*5310*/  ISETP.GT.U32.AND P1, PT, R8, R102, PT ;  /* 0x000000660800720c */ /* 0x000fc60003f24070 */
[----:B------:R-:W-:Y:S02]  /*5320*/  IMAD.MOV R98, RZ, RZ, -R98 ;  /* 0x000000ffff627224 */ /* 0x000fe400078e0a62 */
[--C-:B------:R-:W-:Y:S02]  /*5330*/  @!P5 IMAD.IADD R101, R101, 0x1, -R8.reuse ;  /* 0x000000016565d824 */ /* 0x100fe400078e0a08 */
[C---:B------:R-:W-:Y:S02]  /*5340*/  IMAD R107, R8.reuse, R98, R107 ;  /* 0x00000062086b7224 */ /* 0x040fe400078e026b */
[--C-:B------:R-:W-:Y:S01]  /*5350*/  @!P6 IMAD.IADD R103, R103, 0x1, -R8.reuse ;  /* 0x000000016767e824 */ /* 0x100fe200078e0a08 */
[C---:B------:R-:W-:Y:S01]  /*5360*/  ISETP.GT.U32.AND P5, PT, R8.reuse, R101, PT ;  /* 0x000000650800720c */ /* 0x040fe20003fa4070 */
[--C-:B------:R-:W-:Y:S01]  /*5370*/  @!P3 IMAD.IADD R105, R105, 0x1, -R8.reuse ;  /* 0x000000016969b824 */ /* 0x100fe200078e0a08 */
[----:B------:R-:W-:Y:S01]  /*5380*/  ISETP.GT.U32.AND P3, PT, R8, R107, PT ;  /* 0x0000006b0800720c */ /* 0x000fe20003f64070 */
[----:B------:R-:W-:Y:S01]  /*5390*/  @!P1 IMAD.IADD R102, R102, 0x1, -R8 ;  /* 0x0000000166669824 */ /* 0x000fe200078e0a08 */
[----:B------:R-:W-:Y:S01]  /*53a0*/  ISETP.GT.U32.AND P1, PT, R8, R103, PT ;  /* 0x000000670800720c */ /* 0x000fe20003f24070 */
[----:B------:R-:W-:Y:S01]  /*53b0*/  IMAD.HI.U32 R98, R6, R109, RZ ;  /* 0x0000006d06627227 */ /* 0x000fe200078e00ff */
[----:B------:R-:W-:-:S03]  /*53c0*/  ISETP.GT.U32.AND P6, PT, R8, R104, PT ;  /* 0x000000680800720c */ /* 0x000fc60003fc4070 */
[----:B------:R-:W-:Y:S02]  /*53d0*/  IMAD.MOV R98, RZ, RZ, -R98 ;  /* 0x000000ffff627224 */ /* 0x000fe400078e0a62 */
[----:B------:R-:W-:Y:S02]  /*53e0*/  @!P0 IMAD.MOV R105, RZ, RZ, -R105 ;  /* 0x000000ffff698224 */ /* 0x000fe400078e0a69 */
[----:B------:R-:W-:Y:S02]  /*53f0*/  IMAD R106, R8, R98, R109 ;  /* 0x00000062086a7224 */ /* 0x000fe400078e026d */
[--C-:B------:R-:W-:Y:S01]  /*5400*/  @!P5 IMAD.IADD R101, R101, 0x1, -R8.reuse ;  /* 0x000000016565d824 */ /* 0x100fe200078e0a08 */
[----:B------:R-:W-:Y:S01]  /*5410*/  ISETP.GE.AND P5, PT, R235, RZ, PT ;  /* 0x000000ffeb00720c */ /* 0x000fe20003fa6270 */
[--C-:B------:R-:W-:Y:S01]  /*5420*/  @!P3 IMAD.IADD R107, R107, 0x1, -R8.reuse ;  /* 0x000000016b6bb824 */ /* 0x100fe200078e0a08 */
[----:B------:R-:W-:Y:S01]  /*5430*/  ISETP.GE.AND P3, PT, R226, RZ, PT ;  /* 0x000000ffe200720c */ /* 0x000fe20003f66270 */
[----:B------:R-:W-:Y:S01]  /*5440*/  @!P1 IMAD.IADD R103, R103, 0x1, -R8 ;  /* 0x0000000167679824 */ /* 0x000fe200078e0a08 */
[C---:B------:R-:W-:Y:S01]  /*5450*/  ISETP.GT.U32.AND P1, PT, R8.reuse, R106, PT ;  /* 0x0000006a0800720c */ /* 0x040fe20003f24070 */
[----:B------:R-:W-:Y:S01]  /*5460*/  @!P2 IMAD.MOV R101, RZ, RZ, -R101 ;  /* 0x000000ffff65a224 */ /* 0x000fe200078e0a65 */
[----:B------:R-:W-:Y:S01]  /*5470*/  ISETP.GT.U32.AND P2, PT, R8, R102, PT ;  /* 0x000000660800720c */ /* 0x000fe20003f44070 */
[----:B------:R-:W-:Y:S01]  /*5480*/  IMAD.HI.U32 R98, R6, R111, RZ ;  /* 0x0000006f06627227 */ /* 0x000fe200078e00ff */
[----:B------:R-:W-:-:S03]  /*5490*/  ISETP.GT.U32.AND P0, PT, R8, R107, PT ;  /* 0x0000006b0800720c */ /* 0x000fc60003f04070 */
[----:B------:R-:W-:-:S04]  /*54a0*/  IMAD.HI.U32 R109, R6, R115, RZ ;  /* 0x00000073066d7227 */ /* 0x000fc800078e00ff */
[----:B------:R-:W-:Y:S01]  /*54b0*/  @!P6 IMAD.IADD R104, R104, 0x1, -R8 ;  /* 0x000000016868e824 */ /* 0x000fe200078e0a08 */
[----:B------:R-:W-:Y:S01]  /*54c0*/  ISETP.GE.AND P6, PT, R224, RZ, PT ;  /* 0x000000ffe000720c */ /* 0x000fe20003fc6270 */
[----:B------:R-:W-:Y:S02]  /*54d0*/  IMAD.MOV R98, RZ, RZ, -R98 ;  /* 0x000000ffff627224 */ /* 0x000fe400078e0a62 */
[----:B------:R-:W-:Y:S02]  /*54e0*/  IMAD.MOV R110, RZ, RZ, -R109 ;  /* 0x000000ffff6e7224 */ /* 0x000fe400078e0a6d */
[----:B------:R-:W-:Y:S01]  /*54f0*/  @!P4 IMAD.MOV R97, RZ, RZ, -R97 ;  /* 0x000000ffff61c224 */ /* 0x000fe200078e0a61 */
[----:B------:R-:W-:Y:S01]  /*5500*/  ISETP.GE.AND P4, PT, R190, RZ, PT ;  /* 0x000000ffbe00720c */ /* 0x000fe20003f86270 */
[C---:B------:R-:W-:Y:S02]  /*5510*/  IMAD R109, R8.reuse, R98, R111 ;  /* 0x00000062086d7224 */ /* 0x040fe400078e026f */
[----:B------:R-:W-:Y:S01]  /*5520*/  IMAD R111, R8, R110, R115 ;  /* 0x0000006e086f7224 */ /* 0x000fe200078e0273 */
[----:B------:R-:W-:Y:S01]  /*5530*/  IABS R115, R250 ;  /* 0x000000fa00737213 */ /* 0x000fe20000000000 */
[--C-:B------:R-:W-:Y:S01]  /*5540*/  @!P1 IMAD.IADD R106, R106, 0x1, -R8.reuse ;  /* 0x000000016a6a9824 */ /* 0x100fe200078e0a08 */
[----:B------:R-:W-:Y:S01]  /*5550*/  ISETP.GT.U32.AND P1, PT, R8, R109, PT ;  /* 0x0000006d0800720c */ /* 0x000fe20003f24070 */
[--C-:B------:R-:W-:Y:S01]  /*5560*/  @!P2 IMAD.IADD R102, R102, 0x1, -R8.reuse ;  /* 0x000000016666a824 */ /* 0x100fe200078e0a08 */
[----:B------:R-:W-:Y:S01]  /*5570*/  ISETP.GE.AND P2, PT, R193, RZ, PT ;  /* 0x000000ffc100720c */ /* 0x000fe20003f46270 */
[----:B------:R-:W-:Y:S01]  /*5580*/  @!P5 IMAD.MOV R103, RZ, RZ, -R103 ;  /* 0x000000ffff67d224 */ /* 0x000fe200078e0a67 */
[C---:B------:R-:W-:Y:S01]  /*5590*/  ISETP.GT.U32.AND P5, PT, R8.reuse, R108, PT ;  /* 0x0000006c0800720c */ /* 0x040fe20003fa4070 */
[----:B------:R-:W-:Y:S01]  /*55a0*/  @!P0 IMAD.IADD R107, R107, 0x1, -R8 ;  /* 0x000000016b6b8824 */ /* 0x000fe200078e0a08 */
[----:B------:R-:W-:Y:S01]  /*55b0*/  ISETP.GT.U32.AND P0, PT, R8, R111, PT ;  /* 0x0000006f0800720c */ /* 0x000fe20003f04070 */
[----:B------:R-:W-:-:S04]  /*55c0*/  IMAD.HI.U32 R98, R6, R113, RZ ;  /* 0x0000007106627227 */ /* 0x000fc800078e00ff */
[----:B------:R-:W-:Y:S01]  /*55d0*/  @!P6 IMAD.MOV R102, RZ, RZ, -R102 ;  /* 0x000000ffff66e224 */ /* 0x000fe200078e0a66 */
[----:B------:R-:W-:Y:S01]  /*55e0*/  ISETP.GE.AND P6, PT, R15, RZ, PT ;  /* 0x000000ff0f00720c */ /* 0x000fe20003fc6270 */
[----:B------:R-:W-:Y:S02]  /*55f0*/  IMAD.MOV R98, RZ, RZ, -R98 ;  /* 0x000000ffff627224 */ /* 0x000fe400078e0a62 */
[----:B------:R-:W-:-:S04]  /*5600*/  IMAD.HI.U32 R15, R6, R115, RZ ;  /* 0x00000073060f7227 */ /* 0x000fc800078e00ff */
[----:B------:R-:W-:Y:S01]  /*5610*/  @!P4 IMAD.MOV R104, RZ, RZ, -R104 ;  /* 0x000000ffff68c224 */ /* 0x000fe200078e0a68 */
[C---:B------:R-:W-:Y:S01]  /*5620*/  ISETP.GT.U32.AND P4, PT, R8.reuse, R106, PT ;  /* 0x0000006a0800720c */ /* 0x040fe20003f84070 */
[----:B------:R-:W-:Y:S02]  /*5630*/  IMAD R110, R8, R98, R113 ;  /* 0x00000062086e7224 */ /* 0x000fe400078e0271 */
[----:B------:R-:W-:Y:S02]  /*5640*/  IMAD.MOV R113, RZ, RZ, -R15 ;  /* 0x000000ffff717224 */ /* 0x000fe400078e0a0f */
[----:B------:R-:W-:Y:S01]  /*5650*/  IMAD.MOV.U32 R15, RZ, RZ, R107 ;  /* 0x000000ffff0f7224 */ /* 0x000fe200078e006b */
[----:B------:R-:W-:Y:S01]  /*5660*/  IABS R107, R196 ;  /* 0x000000c4006b7213 */ /* 0x000fe20000000000 */
[--C-:B------:R-:W-:Y:S01]  /*5670*/  @!P1 IMAD.IADD R109, R109, 0x1, -R8.reuse ;  /* 0x000000016d6d9824 */ /* 0x100fe200078e0a08 */
[----:B------:R-:W-:Y:S01]  /*5680*/  ISETP.GE.AND P1, PT, R208, RZ, PT ;  /* 0x000000ffd000720c */ /* 0x000fe20003f26270 */
[--C-:B------:R-:W-:Y:S01]  /*5690*/  @!P5 IMAD.IADD R108, R108, 0x1, -R8.reuse ;  /* 0x000000016c6cd824 */ /* 0x100fe200078e0a08 */
[----:B------:R-:W-:Y:S01]  /*56a0*/  CS2R R208, SRZ ;  /* 0x0000000000d07805 */ /* 0x000fe2000001ff00 */
[----:B------:R-:W-:Y:S01]  /*56b0*/  @!P0 IMAD.IADD R111, R111, 0x1, -R8 ;  /* 0x000000016f6f8824 */ /* 0x000fe200078e0a08 */
[----:B------:R-:W-:Y:S01]  /*56c0*/  ISETP.GT.U32.AND P5, PT, R8, R109, PT ;  /* 0x0000006d0800720c */ /* 0x000fe20003fa4070 */
[----:B------:R-:W-:-:S03]  /*56d0*/  IMAD.HI.U32 R98, R6, R107, RZ ;  /* 0x0000006b06627227 */ /* 0x000fc600078e00ff */
[C---:B------:R-:W-:Y:S01]  /*56e0*/  ISETP.GT.U32.AND P0, PT, R8.reuse, R111, PT ;  /* 0x0000006f0800720c */ /* 0x040fe20003f04070 */
[----:B------:R-:W-:Y:S01]  /*56f0*/  @!P2 IMAD.MOV R15, RZ, RZ, -R15 ;  /* 0x000000ffff0fa224 */ /* 0x000fe200078e0a0f */
[C---:B------:R-:W-:Y:S01]  /*5700*/  ISETP.GT.U32.AND P2, PT, R8.reuse, R108, PT ;  /* 0x0000006c0800720c */ /* 0x040fe20003f44070 */
[----:B------:R-:W-:Y:S01]  /*5710*/  IMAD R113, R8, R113, R115 ;  /* 0x0000007108717224 */ /* 0x000fe200078e0273 */
[----:B------:R-:W-:Y:S01]  /*5720*/  IABS R115, R220 ;  /* 0x000000dc00737213 */ /* 0x000fe20000000000 */
[----:B------:R-:W-:Y:S02]  /*5730*/  IMAD.MOV R112, RZ, RZ, -R98 ;  /* 0x000000ffff707224 */ /* 0x000fe400078e0a62 */
[----:B------:R-:W-:Y:S01]  /*5740*/  @!P4 IMAD.IADD R106, R106, 0x1, -R8 ;  /* 0x000000016a6ac824 */ /* 0x000fe200078e0a08 */
[----:B------:R-:W-:Y:S01]  /*5750*/  ISETP.GE.AND P4, PT, R188, RZ, PT ;  /* 0x000000ffbc00720c */ /* 0x000fe20003f86270 */
[----:B------:R-:W-:-:S04]  /*5760*/  IMAD.HI.U32 R98, R6, R115, RZ ;  /* 0x0000007306627227 */ /* 0x000fc800078e00ff */
[----:B------:R-:W-:Y:S02]  /*5770*/  IMAD R112, R8, R112, R107 ;  /* 0x0000007008707224 */ /* 0x000fe400078e026b */
[----:B------:R-:W-:-:S04]  /*5780*/  IMAD.HI.U32 R107, R6, R117, RZ ;  /* 0x00000075066b7227 */ /* 0x000fc800078e00ff */
[----:B------:R-:W-:Y:S02]  /*5790*/  IMAD.MOV R98, RZ, RZ, -R98 ;  /* 0x000000ffff627224 */ /* 0x000fe400078e0a62 */
[----:B------:R-:W-:Y:S02]  /*57a0*/  IMAD.MOV R107, RZ, RZ, -R107 ;  /* 0x000000ffff6b7224 */ /* 0x000fe400078e0a6b */
[--C-:B------:R-:W-:Y:S01]  /*57b0*/  @!P5 IMAD.IADD R109, R109, 0x1, -R8.reuse ;  /* 0x000000016d6dd824 */ /* 0x100fe200078e0a08 */
[----:B------:R-:W-:Y:S01]  /*57c0*/  ISETP.GT.U32.AND P5, PT, R8, R110, PT ;  /* 0x0000006e0800720c */ /* 0x000fe20003fa4070 */
[--C-:B------:R-:W-:Y:S01]  /*57d0*/  @!P2 IMAD.IADD R108, R108, 0x1, -R8.reuse ;  /* 0x000000016c6ca824 */ /* 0x100fe200078e0a08 */
[C---:B------:R-:W-:Y:S01]  /*57e0*/  ISETP.GT.U32.AND P2, PT, R8.reuse, R113, PT ;  /* 0x000000710800720c */ /* 0x040fe20003f44070 */
[----:B------:R-:W-:Y:S01]  /*57f0*/  @!P0 IMAD.IADD R111, R111, 0x1, -R8 ;  /* 0x000000016f6f8824 */ /* 0x000fe200078e0a08 */
[----:B------:R-:W-:Y:S01]  /*5800*/  ISETP.GE.AND P0, PT, R241, RZ, PT ;  /* 0x000000fff100720c */ /* 0x000fe20003f06270 */
[C---:B------:R-:W-:Y:S01]  /*5810*/  IMAD R115, R8.reuse, R98, R115 ;  /* 0x0000006208737224 */ /* 0x040fe200078e0273 */
[----:B------:R-:W-:Y:S01]  /*5820*/  IABS R98, R212 ;  /* 0x000000d400627213 */ /* 0x000fe20000000000 */
[----:B------:R-:W-:-:S02]  /*5830*/  IMAD R114, R8, R107, R117 ;  /* 0x0000006b08727224 */ /* 0x000fc400078e0275 */
[----:B------:R-:W-:Y:S02]  /*5840*/  IMAD.MOV.U32 R107, RZ, RZ, R109 ;  /* 0x000000ffff6b7224 */ /* 0x000fe400078e006d */
[----:B------:R-:W-:Y:S02]  /*5850*/  IMAD.MOV.U32 R109, RZ, RZ, R111 ;  /* 0x000000ffff6d7224 */ /* 0x000fe400078e006f */
[----:B------:R-:W-:Y:S01]  /*5860*/  @!P4 IMAD.MOV R108, RZ, RZ, -R108 ;  /* 0x000000ffff6cc224 */ /* 0x000fe200078e0a6c */
[C---:B------:R-:W-:Y:S01]  /*5870*/  ISETP.GT.U32.AND P4, PT, R8.reuse, R115, PT ;  /* 0x000000730800720c */ /* 0x040fe20003f84070 */
[----:B------:R-:W-:Y:S01]  /*5880*/  @!P1 IMAD.MOV R109, RZ, RZ, -R109 ;  /* 0x000000ffff6d9224 */ /* 0x000fe200078e0a6d */
[----:B------:R-:W-:Y:S01]  /*5890*/  ISETP.GT.U32.AND P1, PT, R8, R114, PT ;  /* 0x000000720800720c */ /* 0x000fe20003f24070 */
[--C-:B------:R-:W-:Y:S01]  /*58a0*/  @!P5 IMAD.IADD R110, R110, 0x1, -R8.reuse ;  /* 0x000000016e6ed824 */ /* 0x100fe200078e0a08 */
[----:B------:R-:W-:Y:S01]  /*58b0*/  ISETP.GT.U32.AND P5, PT, R8, R112, PT ;  /* 0x000000700800720c */ /* 0x000fe20003fa4070 */
[----:B------:R-:W-:Y:S01]  /*58c0*/  @!P2 IMAD.IADD R113, R113, 0x1, -R8 ;  /* 0x000000017171a824 */ /* 0x000fe200078e0a08 */
[----:B------:R-:W-:Y:S01]  /*58d0*/  ISETP.GE.AND P2, PT, R250, RZ, PT ;  /* 0x000000fffa00720c */ /* 0x000fe20003f46270 */
[----:B------:R-:W-:-:S02]  /*58e0*/  @!P6 IMAD.MOV R107, RZ, RZ, -R107 ;  /* 0x000000ffff6be224 */ /* 0x000fc400078e0a6b */
[----:B------:R-:W-:Y:S01]  /*58f0*/  @!P3 IMAD.MOV R106, RZ, RZ, -R106 ;  /* 0x000000ffff6ab224 */ /* 0x000fe200078e0a6a */
[C---:B------:R-:W-:Y:S01]  /*5900*/  ISETP.GT.U32.AND P6, PT, R8.reuse, R113, PT ;  /* 0x000000710800720c */ /* 0x040fe20003fc4070 */
[C---:B------:R-:W-:Y:S01]  /*5910*/  IMAD R117, R8.reuse, R116, R119 ;  /* 0x0000007408757224 */ /* 0x040fe200078e0277 */
[----:B------:R-:W-:Y:S01]  /*5920*/  ISETP.GT.U32.AND P3, PT, R8, R110, PT ;  /* 0x0000006e0800720c */ /* 0x000fe20003f64070 */
[--C-:B------:R-:W-:Y:S01]  /*5930*/  @!P4 IMAD.IADD R115, R115, 0x1, -R8.reuse ;  /* 0x000000017373c824 */ /* 0x100fe200078e0a08 */
[----:B------:R-:W-:Y:S01]  /*5940*/  ISETP.GE.AND P4, PT, R232, RZ, PT ;  /* 0x000000ffe800720c */ /* 0x000fe20003f86270 */
[----:B------:R-:W-:Y:S02]  /*5950*/  @!P1 IMAD.IADD R114, R114, 0x1, -R8 ;  /* 0x0000000172729824 */ /* 0x000fe400078e0a08 */
[----:B------:R-:W-:Y:S01]  /*5960*/  IMAD.HI.U32 R111, R6, R121, RZ ;  /* 0x00000079066f7227 */ /* 0x000fe200078e00ff */
[----:B------:R-:W-:-:S03]  /*5970*/  ISETP.GT.U32.AND P1, PT, R8, R115, PT ;  /* 0x000000730800720c */ /* 0x000fc60003f24070 */
[----:B------:R-:W-:Y:S02]  /*5980*/  IMAD.MOV.U32 R119, RZ, RZ, R98 ;  /* 0x000000ffff777224 */ /* 0x000fe400078e0062 */
[----:B------:R-:W-:Y:S02]  /*5990*/  @!P5 IMAD.IADD R112, R112, 0x1, -R8 ;  /* 0x000000017070d824 */ /* 0x000fe400078e0a08 */
[----:B------:R-:W-:Y:S02]  /*59a0*/  IMAD.MOV R111, RZ, RZ, -R111 ;  /* 0x000000ffff6f7224 */ /* 0x000fe400078e0a6f */
[----:B------:R-:W-:Y:S01]  /*59b0*/  IMAD.HI.U32 R98, R6, R119, RZ ;  /* 0x0000007706627227 */ /* 0x000fe200078e00ff */
[----:B------:R-:W-:-:S03]  /*59c0*/  ISETP.GT.U32.AND P5, PT, R8, R112, PT ;  /* 0x000000700800720c */ /* 0x000fc60003fa4070 */
[----:B------:R-:W-:Y:S01]  /*59d0*/  IMAD R116, R8, R111, R121 ;  /* 0x0000006f08747224 */ /* 0x000fe200078e0279 */
[----:B------:R-:W-:Y:S01]  /*59e0*/  IABS R121, R171 ;  /* 0x000000ab00797213 */ /* 0x000fe20000000000 */
[----:B------:R-:W-:Y:S01]  /*59f0*/  @!P6 IMAD.IADD R113, R113, 0x1, -R8 ;  /* 0x000000017171e824 */ /* 0x000fe200078e0a08 */
[----:B------:R-:W-:Y:S01]  /*5a00*/  ISETP.GE.AND P6, PT, R196, RZ, PT ;  /* 0x000000ffc400720c */ /* 0x000fe20003fc6270 */
[----:B------:R-:W-:Y:S01]  /*5a10*/  IMAD.MOV R98, RZ, RZ, -R98 ;  /* 0x000000ffff627224 */ /* 0x000fe200078e0a62 */
[----:B------:R-:W-:Y:S01]  /*5a20*/  CS2R R196, SRZ ;  /* 0x0000000000c47805 */ /* 0x000fe2000001ff00 */
[--C-:B------:R-:W-:Y:S01]  /*5a30*/  @!P3 IMAD.IADD R110, R110, 0x1, -R8.reuse ;  /* 0x000000016e6eb824 */ /* 0x100fe200078e0a08 */
[C---:B------:R-:W-:Y:S01]  /*5a40*/  ISETP.GT.U32.AND P3, PT, R8.reuse, R117, PT ;  /* 0x000000750800720c */ /* 0x040fe20003f64070 */
[----:B------:R-:W-:Y:S01]  /*5a50*/  @!P1 IMAD.IADD R115, R115, 0x1, -R8 ;  /* 0x0000000173739824 */ /* 0x000fe200078e0a08 */
[C---:B------:R-:W-:Y:S01]  /*5a60*/  ISETP.GT.U32.AND P1, PT, R8.reuse, R116, PT ;  /* 0x000000740800720c */ /* 0x040fe20003f24070 */
[----:B------:R-:W-:-:S02]  /*5a70*/  IMAD R119, R8, R98, R119 ;  /* 0x0000006208777224 */ /* 0x000fc400078e0277 */
[----:B------:R-:W-:Y:S02]  /*5a80*/  IMAD.MOV.U32 R111, RZ, RZ, R113 ;  /* 0x000000ffff6f7224 */ /* 0x000fe400078e0071 */
[----:B------:R-:W-:Y:S01]  /*5a90*/  @!P5 IMAD.IADD R112, R112, 0x1, -R8 ;  /* 0x000000017070d824 */ /* 0x000fe200078e0a08 */
[----:B------:R-:W-:Y:S01]  /*5aa0*/  ISETP.GE.AND P5, PT, R220, RZ, PT ;  /* 0x000000ffdc00720c */ /* 0x000fe20003fa6270 */
[----:B------:R-:W-:Y:S01]  /*5ab0*/  @!P2 IMAD.MOV R111, RZ, RZ, -R111 ;  /* 0x000000ffff6fa224 */ /* 0x000fe200078e0a6f */
[----:B------:R-:W-:Y:S01]  /*5ac0*/  ISETP.GT.U32.AND P2, PT, R8, R119, PT ;  /* 0x000000770800720c */ /* 0x000fe20003f44070 */
[----:B------:R-:W-:-:S04]  /*5ad0*/  IMAD.HI.U32 R98, R6, R121, RZ ;  /* 0x0000007906627227 */ /* 0x000fc800078e00ff */
[----:B------:R-:W-:Y:S02]  /*5ae0*/  @!P3 IMAD.IADD R117, R117, 0x1, -R8 ;  /* 0x000000017575b824 */ /* 0x000fe400078e0a08 */
[----:B------:R-:W-:Y:S01]  /*5af0*/  @!P0 IMAD.MOV R110, RZ, RZ, -R110 ;  /* 0x000000ffff6e8224 */ /* 0x000fe200078e0a6e */
[----:B------:R-:W-:Y:S01]  /*5b00*/  ISETP.GT.U32.AND P0, PT, R8, R114, PT ;  /* 0x000000720800720c */ /* 0x000fe20003f04070 */
[----:B------:R-:W-:Y:S01]  /*5b10*/  @!P1 IMAD.IADD R116, R116, 0x1, -R8 ;  /* 0x0000000174749824 */ /* 0x000fe200078e0a08 */
[C---:B------:R-:W-:Y:S01]  /*5b20*/  ISETP.GT.U32.AND P3, PT, R8.reuse, R117, PT ;  /* 0x000000750800720c */ /* 0x040fe20003f64070 */
[----:B------:R-:W-:Y:S02]  /*5b30*/  IMAD.MOV R98, RZ, RZ, -R98 ;  /* 0x000000ffff627224 */ /* 0x000fe400078e0a62 */
[----:B------:R-:W-:Y:S01]  /*5b40*/  @!P2 IMAD.IADD R119, R119, 0x1, -R8 ;  /* 0x000000017777a824 */ /* 0x000fe200078e0a08 */
[C---:B------:R-:W-:Y:S01]  /*5b50*/  ISETP.GT.U32.AND P1, PT, R8.reuse, R116, PT ;  /* 0x000000740800720c */ /* 0x040fe20003f24070 */
[----:B------:R-:W-:Y:S01]  /*5b60*/  IMAD.MOV.U32 R113, RZ, RZ, R115 ;  /* 0x000000ffff717224 */ /* 0x000fe200078e0073 */
[----:B------:R-:W-:Y:S01]  /*5b70*/  ISETP.GE.AND P2, PT, R171, RZ, PT ;  /* 0x000000ffab00720c */ /* 0x000fe20003f46270 */
[----:B------:R-:W-:-:S02]  /*5b80*/  IMAD R121, R8, R98, R121 ;  /* 0x0000006208797224 */ /* 0x000fc400078e0279 */
[----:B------:R-:W-:-:S04]  /*5b90*/  IMAD.HI.U32 R98, R6, R123, RZ ;  /* 0x0000007b06627227 */ /* 0x000fc800078e00ff */
[----:B------:R-:W-:Y:S01]  /*5ba0*/  @!P5 IMAD.MOV R113, RZ, RZ, -R113 ;  /* 0x000000ffff71d224 */ /* 0x000fe200078e0a71 */
[----:B------:R-:W-:Y:S01]  /*5bb0*/  ISETP.GT.U32.AND P5, PT, R8, R119, PT ;  /* 0x000000770800720c */ /* 0x000fe20003fa4070 */
[----:B------:R-:W-:Y:S02]  /*5bc0*/  IMAD.MOV R98, RZ, RZ, -R98 ;  /* 0x000000ffff627224 */ /* 0x000fe400078e0a62 */
[--C-:B------:R-:W-:Y:S01]  /*5bd0*/  @!P0 IMAD.IADD R114, R114, 0x1, -R8.reuse ;  /* 0x0000000172728824 */ /* 0x100fe200078e0a08 */
[----:B------:R-:W-:Y:S01]  /*5be0*/  ISETP.GE.AND P0, PT, R212, RZ, PT ;  /* 0x000000ffd400720c */ /* 0x000fe20003f06270 */
[----:B------:R-:W-:Y:S01]  /*5bf0*/  IMAD R123, R8, R98, R123 ;  /* 0x00000062087b7224 */ /* 0x000fe200078e027b */
[----:B------:R-:W-:Y:S01]  /*5c00*/  CS2R R212, SRZ ;  /* 0x0000000000d47805 */ /* 0x000fe2000001ff00 */
[----:B------:R-:W-:Y:S01]  /*5c10*/  @!P3 IMAD.IADD R117, R117, 0x1, -R8 ;  /* 0x000000017575b824 */ /* 0x000fe200078e0a08 */
[----:B------:R-:W-:Y:S01]  /*5c20*/  ISETP.GE.AND P3, PT, R238, RZ, PT ;  /* 0x000000ffee00720c */ /* 0x000fe20003f66270 */
[----:B------:R-:W-:Y:S01]  /*5c30*/  @!P4 IMAD.MOV R114, RZ, RZ, -R114 ;  /* 0x000000ffff72c224 */ /* 0x000fe200078e0a72 */
[----:B------:R-:W-:Y:S01]  /*5c40*/  ISETP.GT.U32.AND P4, PT, R8, R121, PT ;  /* 0x000000790800720c */ /* 0x000fe20003f84070 */
[----:B------:R-:W-:Y:S01]  /*5c50*/  @!P1 IMAD.IADD R116, R116, 0x1, -R8 ;  /* 0x0000000174749824 */ /* 0x000fe200078e0a08 */
[----:B------:R-:W-:Y:S01]  /*5c60*/  ISETP.GT.U32.AND P1, PT, R8, R123, PT ;  /* 0x0000007b0800720c */ /* 0x000fe20003f24070 */
[----:B------:R-:W-:-:S04]  /*5c70*/  IMAD.HI.U32 R98, R6, R125, RZ ;  /* 0x0000007d06627227 */ /* 0x000fc800078e00ff */
[----:B------:R-:W-:Y:S01]  /*5c80*/  @!P5 IMAD.IADD R119, R119, 0x1, -R8 ;  /* 0x000000017777d824 */ /* 0x000fe200078e0a08 */
[----:B------:R-:W-:Y:S01]  /*5c90*/  ISETP.GE.AND P5, PT, R88, RZ, PT ;  /* 0x000000ff5800720c */ /* 0x000fe20003fa6270 */
[----:B------:R-:W-:Y:S02]  /*5ca0*/  IMAD.MOV R98, RZ, RZ, -R98 ;  /* 0x000000ffff627224 */ /* 0x000fe400078e0a62 */
[----:B------:R-:W-:Y:S02]  /*5cb0*/  IMAD.MOV.U32 R88, RZ, RZ, R119 ;  /* 0x000000ffff587224 */ /* 0x000fe400078e0077 */
[----:B------:R-:W-:Y:S02]  /*5cc0*/  IMAD R119, R8, R98, R125 ;  /* 0x0000006208777224 */ /* 0x000fe400078e027d */
[--C-:B------:R-:W-:Y:S02]  /*5cd0*/  @!P4 IMAD.IADD R121, R121, 0x1, -R8.reuse ;  /* 0x000000017979c824 */ /* 0x100fe400078e0a08 */
[----:B------:R-:W-:-:S02]  /*5ce0*/  @!P1 IMAD.IADD R123, R123, 0x1, -R8 ;  /* 0x000000017b7b9824 */ /* 0x000fc400078e0a08 */
[----:B------:R-:W-:Y:S01]  /*5cf0*/  @!P3 IMAD.MOV R116, RZ, RZ, -R116 ;  /* 0x000000ffff74b224 */ /* 0x000fe200078e0a74 */
[----:B------:R-:W-:Y:S01]  /*5d00*/  ISETP.GT.U32.AND P3, PT, R8, R119, PT ;  /* 0x000000770800720c */ /* 0x000fe20003f64070 */
[----:B------:R-:W-:Y:S01]  /*5d10*/  IMAD.HI.U32 R98, R6, R127, RZ ;  /* 0x0000007f06627227 */ /* 0x000fe200078e00ff */
[C---:B------:R-:W-:Y:S02]  /*5d20*/  ISETP.GT.U32.AND P4, PT, R8.reuse, R121, PT ;  /* 0x000000790800720c */ /* 0x040fe40003f84070 */
[----:B------:R-:W-:Y:S01]  /*5d30*/  ISETP.GT.U32.AND P1, PT, R8, R123, PT ;  /* 0x0000007b0800720c */ /* 0x000fe20003f24070 */
[----:B------:R-:W-:Y:S01]  /*5d40*/  @!P6 IMAD.MOV R112, RZ, RZ, -R112 ;  /* 0x000000ffff70e224 */ /* 0x000fe200078e0a70 */
[----:B------:R-:W-:Y:S01]  /*5d50*/  ISETP.GE.AND P6, PT, R244, RZ, PT ;  /* 0x000000fff400720c */ /* 0x000fe20003fc6270 */
[----:B------:R-:W-:Y:S02]  /*5d60*/  IMAD.MOV R98, RZ, RZ, -R98 ;  /* 0x000000ffff627224 */ /* 0x000fe400078e0a62 */
[----:B------:R-:W-:Y:S01]  /*5d70*/  IMAD.MOV.U32 R115, RZ, RZ, R117 ;  /* 0x000000ffff737224 */ /* 0x000fe200078e0075 */
[----:B------:R-:W-:Y:S01]  /*5d80*/  IABS R117, R28 ;  /* 0x0000001c00757213 */ /* 0x000fe20000000000 */
[----:B------:R-:W-:Y:S01]  /*5d90*/  IMAD R120, R8, R98, R127 ;  /* 0x0000006208787224 */ /* 0x000fe200078e027f */
[----:B------:R-:W-:Y:S01]  /*5da0*/  IABS R127, R2 ;  /* 0x00000002007f7213 */ /* 0x000fe20000000000 */
[----:B------:R-:W-:-:S02]  /*5db0*/  @!P3 IMAD.IADD R119, R119, 0x1, -R8 ;  /* 0x000000017777b824 */ /* 0x000fc400078e0a08 */
[--C-:B------:R-:W-:Y:S01]  /*5dc0*/  @!P4 IMAD.IADD R121, R121, 0x1, -R8.reuse ;  /* 0x000000017979c824 */ /* 0x100fe200078e0a08 */
        /* <DEDUP_REMOVED lines=8> */
[----:B------:R-:W-:Y:S02]  /*5e50*/  IMAD.MOV.U32 R28, RZ, RZ, R123 ;  /* 0x000000ffff1c7224 */ /* 0x000fe400078e007b */
[----:B------:R-:W-:Y:S02]  /*5e60*/  IMAD.MOV.U32 R125, RZ, RZ, R117 ;  /* 0x000000ffff7d7224 */ /* 0x000fe400078e0075 */
[----:B------:R-:W-:Y:S01]  /*5e70*/  IMAD R123, R8, R98, R129 ;  /* 0x00000062087b7224 */ /* 0x000fe200078e0281 */
[----:B------:R-:W-:Y:S01]  /*5e80*/  IABS R129, R179 ;  /* 0x000000b300817213 */ /* 0x000fe20000000000 */
[----:B------:R-:W-:-:S04]  /*5e90*/  IMAD.HI.U32 R117, R6, R125, RZ ;  /* 0x0000007d06757227 */ /* 0x000fc800078e00ff */
[--C-:B------:R-:W-:Y:S02]  /*5ea0*/  @!P1 IMAD.IADD R120, R120, 0x1, -R8.reuse ;  /* 0x0000000178789824 */ /* 0x100fe400078e0a08 */
[----:B------:R-:W-:Y:S01]  /*5eb0*/  @!P3 IMAD.IADD R119, R119, 0x1, -R8 ;  /* 0x000000017777b824 */ /* 0x000fe200078e0a08 */
[----:B------:R-:W-:Y:S01]  /*5ec0*/  ISETP.GT.U32.AND P3, PT, R8, R123, PT ;  /* 0x0000007b0800720c */ /* 0x000fe20003f64070 */
[----:B------:R-:W-:Y:S01]  /*5ed0*/  @!P6 IMAD.MOV R28, RZ, RZ, -R28 ;  /* 0x000000ffff1ce224 */ /* 0x000fe200078e0a1c */
[----:B------:R-:W-:Y:S01]  /*5ee0*/  ISETP.GE.AND P6, PT, R34, RZ, PT ;  /* 0x000000ff2200720c */ /* 0x000fe20003fc6270 */
[----:B------:R-:W-:Y:S01]  /*5ef0*/  IMAD.MOV R117, RZ, RZ, -R117 ;  /* 0x000000ffff757224 */ /* 0x000fe200078e0a75 */
[----:B------:R-:W-:Y:S01]  /*5f00*/  ISETP.GT.U32.AND P1, PT, R8, R120, PT ;  /* 0x000000780800720c */ /* 0x000fe20003f24070 */
[----:B------:R-:W-:-:S04]  /*5f10*/  IMAD.HI.U32 R34, R6, R127, RZ ;  /* 0x0000007f06227227 */ /* 0x000fc800078e00ff */
[C---:B------:R-:W-:Y:S02]  /*5f20*/  IMAD R125, R8.reuse, R117, R125 ;  /* 0x00000075087d7224 */ /* 0x040fe400078e027d */
[----:B------:R-:W-:Y:S02]  /*5f30*/  IMAD.MOV.U32 R117, RZ, RZ, R121 ;  /* 0x000000ffff757224 */ /* 0x000fe400078e0079 */
[----:B------:R-:W-:Y:S02]  /*5f40*/  IMAD.MOV R34, RZ, RZ, -R34 ;  /* 0x000000ffff227224 */ /* 0x000fe400078e0a22 */
[----:B------:R-:W-:Y:S01]  /*5f50*/  IMAD.MOV.U32 R121, RZ, RZ, R118 ;  /* 0x000000ffff797224 */ /* 0x000fe200078e0076 */
[----:B------:R-:W-:Y:S01]  /*5f60*/  IABS R118, R210 ;  /* 0x000000d200767213 */ /* 0x000fe20000000000 */
[----:B------:R-:W-:Y:S01]  /*5f70*/  IMAD R122, R8, R34, R127 ;  /* 0x00000022087a7224 */ /* 0x000fe200078e027f */
[----:B------:R-:W-:Y:S01]  /*5f80*/  IABS R127, R222 ;  /* 0x000000de007f7213 */ /* 0x000fe20000000000 */
[----:B------:R-:W-:-:S02]  /*5f90*/  IMAD.MOV.U32 R34, RZ, RZ, R119 ;  /* 0x000000ffff227224 */ /* 0x000fc400078e0077 */
[----:B------:R-:W-:Y:S02]  /*5fa0*/  @!P3 IMAD.IADD R123, R123, 0x1, -R8 ;  /* 0x000000017b7bb824 */ /* 0x000fe400078e0a08 */
[----:B------:R-:W-:Y:S01]  /*5fb0*/  IMAD.MOV.U32 R119, RZ, RZ, R118 ;  /* 0x000000ffff777224 */ /* 0x000fe200078e0076 */
[----:B------:R-:W-:Y:S01]  /*5fc0*/  IABS R118, R159 ;  /* 0x0000009f00767213 */ /* 0x000fe20000000000 */
[----:B------:R-:W-:Y:S01]  /*5fd0*/  @!P2 IMAD.MOV R117, RZ, RZ, -R117 ;  /* 0x000000ffff75a224 */ /* 0x000fe200078e0a75 */
[----:B------:R-:W-:Y:S01]  /*5fe0*/  ISETP.GT.U32.AND P2, PT, R8, R125, PT ;  /* 0x0000007d0800720c */ /* 0x000fe20003f44070 */
[----:B------:R-:W-:Y:S01]  /*5ff0*/  @!P5 IMAD.MOV R34, RZ, RZ, -R34 ;  /* 0x000000ffff22d224 */ /* 0x000fe200078e0a22 */
[----:B------:R-:W-:Y:S01]  /*6000*/  ISETP.GE.AND P5, PT, R2, RZ, PT ;  /* 0x000000ff0200720c */ /* 0x000fe20003fa6270 */
[----:B------:R-:W-:Y:S01]  /*6010*/  @!P1 IMAD.IADD R120, R120, 0x1, -R8 ;  /* 0x0000000178789824 */ /* 0x000fe200078e0a08 */
[----:B------:R-:W-:Y:S01]  /*6020*/  ISETP.GT.U32.AND P1, PT, R8, R122, PT ;  /* 0x0000007a0800720c */ /* 0x000fe20003f24070 */
[----:B------:R-:W-:Y:S01]  /*6030*/  IMAD.HI.U32 R2, R6, R119, RZ ;  /* 0x0000007706027227 */ /* 0x000fe200078e00ff */
[----:B------:R-:W-:-:S03]  /*6040*/  ISETP.GT.U32.AND P3, PT, R8, R123, PT ;  /* 0x0000007b0800720c */ /* 0x000fc60003f64070 */
[----:B------:R-:W-:Y:S02]  /*6050*/  IMAD.MOV R2, RZ, RZ, -R2 ;  /* 0x000000ffff027224 */ /* 0x000fe400078e0a02 */
[----:B------:R-:W-:-:S04]  /*6060*/  IMAD.HI.U32 R98, R6, R121, RZ ;  /* 0x0000007906627227 */ /* 0x000fc800078e00ff */
[----:B------:R-:W-:Y:S02]  /*6070*/  IMAD R119, R8, R2, R119 ;  /* 0x0000000208777224 */ /* 0x000fe400078e0277 */
[--C-:B------:R-:W-:Y:S02]  /*6080*/  @!P2 IMAD.IADD R125, R125, 0x1, -R8.reuse ;  /* 0x000000017d7da824 */ /* 0x100fe400078e0a08 */
[--C-:B------:R-:W-:Y:S02]  /*6090*/  @!P1 IMAD.IADD R122, R122, 0x1, -R8.reuse ;  /* 0x000000017a7a9824 */ /* 0x100fe400078e0a08 */
[----:B------:R-:W-:Y:S01]  /*60a0*/  @!P3 IMAD.IADD R123, R123, 0x1, -R8 ;  /* 0x000000017b7bb824 */ /* 0x000fe200078e0a08 */
[C---:B------:R-:W-:Y:S01]  /*60b0*/  ISETP.GT.U32.AND P3, PT, R8.reuse, R119, PT ;  /* 0x000000770800720c */ /* 0x040fe20003f64070 */
[----:B------:R-:W-:Y:S01]  /*60c0*/  IMAD.MOV R98, RZ, RZ, -R98 ;  /* 0x000000ffff627224 */ /* 0x000fe200078e0a62 */
[----:B------:R-:W-:Y:S01]  /*60d0*/  ISETP.GT.U32.AND P2, PT, R8, R125, PT ;  /* 0x0000007d0800720c */ /* 0x000fe20003f44070 */
[----:B------:R-:W-:Y:S01]  /*60e0*/  IMAD.HI.U32 R2, R6, R127, RZ ;  /* 0x0000007f06027227 */ /* 0x000fe200078e00ff */
[----:B------:R-:W-:-:S03]  /*60f0*/  ISETP.GT.U32.AND P1, PT, R8, R122, PT ;  /* 0x0000007a0800720c */ /* 0x000fc60003f24070 */
[----:B------:R-:W-:Y:S02]  /*6100*/  IMAD R124, R8, R98, R121 ;  /* 0x00000062087c7224 */ /* 0x000fe400078e0279 */
[----:B------:R-:W-:-:S04]  /*6110*/  IMAD.HI.U32 R98, R6, R129, RZ ;  /* 0x0000008106627227 */ /* 0x000fc800078e00ff */
[----:B------:R-:W-:Y:S02]  /*6120*/  IMAD.MOV R126, RZ, RZ, -R2 ;  /* 0x000000ffff7e7224 */ /* 0x000fe400078e0a02 */
[----:B------:R-:W-:Y:S02]  /*6130*/  IMAD.MOV R98, RZ, RZ, -R98 ;  /* 0x000000ffff627224 */ /* 0x000fe400078e0a62 */
[--C-:B------:R-:W-:Y:S02]  /*6140*/  @!P3 IMAD.IADD R119, R119, 0x1, -R8.reuse ;  /* 0x000000017777b824 */ /* 0x100fe400078e0a08 */
[C---:B------:R-:W-:Y:S02]  /*6150*/  IMAD R126, R8.reuse, R126, R127 ;  /* 0x0000007e087e7224 */ /* 0x040fe400078e027f */
[--C-:B------:R-:W-:Y:S01]  /*6160*/  @!P2 IMAD.IADD R125, R125, 0x1, -R8.reuse ;  /* 0x000000017d7da824 */ /* 0x100fe200078e0a08 */
[----:B------:R-:W-:Y:S01]  /*6170*/  ISETP.GT.U32.AND P3, PT, R8, R119, PT ;  /* 0x000000770800720c */ /* 0x000fe20003f64070 */
[----:B------:R-:W-:Y:S01]  /*6180*/  @!P1 IMAD.IADD R122, R122, 0x1, -R8 ;  /* 0x000000017a7a9824 */ /* 0x000fe200078e0a08 */
[----:B------:R-:W-:Y:S01]  /*6190*/  ISETP.GE.AND P1, PT, R222, RZ, PT ;  /* 0x000000ffde00720c */ /* 0x000fe20003f26270 */
[C---:B------:R-:W-:Y:S01]  /*61a0*/  IMAD R127, R8.reuse, R98, R129 ;  /* 0x00000062087f7224 */ /* 0x040fe200078e0281 */
[----:B------:R-:W-:Y:S01]  /*61b0*/  IABS R129, R230 ;  /* 0x000000e600817213 */ /* 0x000fe20000000000 */
[----:B------:R-:W-:Y:S01]  /*61c0*/  IMAD.MOV.U32 R121, RZ, RZ, R125 ;  /* 0x000000ffff797224 */ /* 0x000fe200078e007d */
[----:B------:R-:W-:Y:S01]  /*61d0*/  ISETP.GE.AND P2, PT, R155, RZ, PT ;  /* 0x000000ff9b00720c */ /* 0x000fe20003f46270 */
[----:B------:R-:W-:Y:S01]  /*61e0*/  @!P5 IMAD.MOV R122, RZ, RZ, -R122 ;  /* 0x000000ffff7ad224 */ /* 0x000fe200078e0a7a */
[----:B------:R-:W-:Y:S01]  /*61f0*/  ISETP.GT.U32.AND P5, PT, R8, R127, PT ;  /* 0x0000007f0800720c */ /* 0x000fe20003fa4070 */
[----:B------:R-:W-:Y:S01]  /*6200*/  IMAD.MOV.U32 R125, RZ, RZ, R118 ;  /* 0x000000ffff7d7224 */ /* 0x000fe200078e0076 */
[----:B------:R-:W-:Y:S01]  /*6210*/  IABS R118, R167 ;  /* 0x000000a700767213 */ /* 0x000fe20000000000 */
[----:B------:R-:W-:Y:S01]  /*6220*/  @!P4 IMAD.MOV R121, RZ, RZ, -R121 ;  /* 0x000000ffff79c224 */ /* 0x000fe200078e0a79 */
[----:B------:R-:W-:Y:S01]  /*6230*/  ISETP.GE.AND P4, PT, R210, RZ, PT ;  /* 0x000000ffd200720c */ /* 0x000fe20003f86270 */
[----:B------:R-:W-:Y:S01]  /*6240*/  IMAD.HI.U32 R2, R6, R125, RZ ;  /* 0x0000007d06027227 */ /* 0x000fe200078e00ff */
[----:B------:R-:W-:-:S03]  /*6250*/  CS2R R210, SRZ ;  /* 0x0000000000d27805 */ /* 0x000fc6000001ff00 */
[----:B------:R-:W-:Y:S02]  /*6260*/  IMAD.MOV R2, RZ, RZ, -R2 ;  /* 0x000000ffff027224 */ /* 0x000fe400078e0a02 */
[----:B------:R-:W-:Y:S01]  /*6270*/  @!P6 IMAD.MOV R123, RZ, RZ, -R123 ;  /* 0x000000ffff7be224 */ /* 0x000fe200078e0a7b */
[C---:B------:R-:W-:Y:S01]  /*6280*/  ISETP.GT.U32.AND P6, PT, R8.reuse, R126, PT ;  /* 0x0000007e0800720c */ /* 0x040fe20003fc4070 */
[--C-:B------:R-:W-:Y:S02]  /*6290*/  @!P3 IMAD.IADD R119, R119, 0x1, -R8.reuse ;  /* 0x000000017777b824 */ /* 0x100fe400078e0a08 */
[C---:B------:R-:W-:Y:S02]  /*62a0*/  IMAD R128, R8.reuse, R2, R125 ;  /* 0x0000000208807224 */ /* 0x040fe400078e027d */
[----:B------:R-:W-:Y:S02]  /*62b0*/  @!P5 IMAD.IADD R127, R127, 0x1, -R8 ;  /* 0x000000017f7fd824 */ /* 0x000fe400078e0a08 */
[----:B------:R-:W-:Y:S01]  /*62c0*/  IMAD.MOV.U32 R125, RZ, RZ, R119 ;  /* 0x000000ffff7d7224 */ /* 0x000fe200078e0077 */
[----:B------:R-:W-:Y:S01]  /*62d0*/  ISETP.GT.U32.AND P3, PT, R8, R128, PT ;  /* 0x000000800800720c */ /* 0x000fe20003f64070 */
[----:B------:R-:W-:-:S04]  /*62e0*/  IMAD.HI.U32 R98, R6, R131, RZ ;  /* 0x0000008306627227 */ /* 0x000fc800078e00ff */
[----:B------:R-:W-:Y:S01]  /*62f0*/  @!P4 IMAD.MOV R125, RZ, RZ, -R125 ;  /* 0x000000ffff7dc224 */ /* 0x000fe200078e0a7d */
[----:B------:R-:W-:Y:S01]  /*6300*/  ISETP.GT.U32.AND P4, PT, R8, R127, PT ;  /* 0x0000007f0800720c */ /* 0x000fe20003f84070 */
[----:B------:R-:W-:Y:S01]  /*6310*/  @!P6 IMAD.IADD R126, R126, 0x1, -R8 ;  /* 0x000000017e7ee824 */ /* 0x000fe200078e0a08 */
[----:B------:R-:W-:Y:S01]  /*6320*/  ISETP.GE.AND P6, PT, R230, RZ, PT ;  /* 0x000000ffe600720c */ /* 0x000fe20003fc6270 */
[----:B------:R-:W-:Y:S02]  /*6330*/  IMAD.MOV R98, RZ, RZ, -R98 ;  /* 0x000000ffff627224 */ /* 0x000fe400078e0a62 */
[----:B------:R-:W-:Y:S01]  /*6340*/  @!P0 IMAD.MOV R88, RZ, RZ, -R88 ;  /* 0x000000ffff588224 */ /* 0x000fe200078e0a58 */
[C---:B------:R-:W-:Y:S01]  /*6350*/  ISETP.GT.U32.AND P5, PT, R8.reuse, R126, PT ;  /* 0x0000007e0800720c */ /* 0x040fe20003fa4070 */
[----:B------:R-:W-:Y:S01]  /*6360*/  IMAD R130, R8, R98, R131 ;  /* 0x0000006208827224 */ /* 0x000fe200078e0283 */
[----:B------:R-:W-:Y:S01]  /*6370*/  ISETP.GE.AND P0, PT, R163, RZ, PT ;  /* 0x000000ffa300720c */ /* 0x000fe20003f06270 */
[----:B------:R-:W-:Y:S01]  /*6380*/  IMAD.HI.U32 R2, R6, R129, RZ ;  /* 0x0000008106027227 */ /* 0x000fe200078e00ff */
[----:B------:R-:W-:-:S03]  /*6390*/  IABS R98, R251 ;  /* 0x000000fb00627213 */ /* 0x000fc60000000000 */
[----:B------:R-:W-:Y:S01]  /*63a0*/  @!P4 IMAD.IADD R127, R127, 0x1, -R8 ;  /* 0x000000017f7fc824 */ /* 0x000fe200078e0a08 */
[C---:B------:R-:W-:Y:S01]  /*63b0*/  ISETP.GT.U32.AND P4, PT, R8.reuse, R130, PT ;  /* 0x000000820800720c */ /* 0x040fe20003f84070 */
[----:B------:R-:W-:Y:S02]  /*63c0*/  IMAD.MOV R2, RZ, RZ, -R2 ;  /* 0x000000ffff027224 */ /* 0x000fe400078e0a02 */
[----:B------:R-:W-:Y:S02]  /*63d0*/  IMAD.MOV.U32 R119, RZ, RZ, R118 ;  /* 0x000000ffff777224 */ /* 0x000fe400078e0076 */
[----:B------:R-:W-:Y:S02]  /*63e0*/  IMAD R129, R8, R2, R129 ;  /* 0x0000000208817224 */ /* 0x000fe400078e0281 */
[----:B------:R-:W-:-:S04]  /*63f0*/  IMAD.HI.U32 R2, R6, R119, RZ ;  /* 0x0000007706027227 */ /* 0x000fc800078e00ff */
[----:B------:R-:W-:Y:S01]  /*6400*/  @!P5 IMAD.IADD R126, R126, 0x1, -R8 ;  /* 0x000000017e7ed824 */ /* 0x000fe200078e0a08 */
[C---:B------:R-:W-:Y:S01]  /*6410*/  ISETP.GT.U32.AND P5, PT, R8.reuse, R129, PT ;  /* 0x000000810800720c */ /* 0x040fe20003fa4070 */
[----:B------:R-:W-:Y:S01]  /*6420*/  @!P0 IMAD.MOV R120, RZ, RZ, -R120 ;  /* 0x000000ffff788224 */ /* 0x000fe200078e0a78 */
[----:B------:R-:W-:Y:S01]  /*6430*/  ISETP.GT.U32.AND P0, PT, R8, R124, PT ;  /* 0x0000007c0800720c */ /* 0x000fe20003f04070 */
[----:B------:R-:W-:Y:S02]  /*6440*/  IMAD.MOV R2, RZ, RZ, -R2 ;  /* 0x000000ffff027224 */ /* 0x000fe400078e0a02 */
[----:B------:R-:W-:Y:S02]  /*6450*/  @!P4 IMAD.IADD R130, R130, 0x1, -R8 ;  /* 0x000000018282c824 */ /* 0x000fe400078e0a08 */
[----:B------:R-:W-:Y:S02]  /*6460*/  IMAD R131, R8, R2, R119 ;  /* 0x0000000208837224 */ /* 0x000fe400078e0277 */
[----:B------:R-:W-:-:S02]  /*6470*/  IMAD.MOV.U32 R119, RZ, RZ, R98 ;  /* 0x000000ffff777224 */ /* 0x000fc400078e0062 */
[----:B------:R-:W-:Y:S01]  /*6480*/  @!P1 IMAD.MOV R126, RZ, RZ, -R126 ;  /* 0x000000ffff7e9224 */ /* 0x000fe200078e0a7e */
[----:B------:R-:W-:Y:S01]  /*6490*/  ISETP.GT.U32.AND P1, PT, R8, R130, PT ;  /* 0x000000820800720c */ /* 0x000fe20003f24070 */
[----:B------:R-:W-:-:S04]  /*64a0*/  IMAD.HI.U32 R2, R6, R133, RZ ;  /* 0x0000008506027227 */ /* 0x000fc800078e00ff */
[----:B------:R-:W-:-:S04]  /*64b0*/  IMAD.HI.U32 R98, R6, R119, RZ ;  /* 0x0000007706627227 */ /* 0x000fc800078e00ff */
[----:B------:R-:W-:Y:S02]  /*64c0*/  IMAD.MOV R2, RZ, RZ, -R2 ;  /* 0x000000ffff027224 */ /* 0x000fe400078e0a02 */
[----:B------:R-:W-:Y:S01]  /*64d0*/  @!P5 IMAD.IADD R129, R129, 0x1, -R8 ;  /* 0x000000018181d824 */ /* 0x000fe200078e0a08 */
[----:B------:R-:W-:Y:S01]  /*64e0*/  ISETP.GT.U32.AND P5, PT, R8, R131, PT ;  /* 0x000000830800720c */ /* 0x000fe20003fa4070 */
[----:B------:R-:W-:Y:S02]  /*64f0*/  IMAD.MOV R118, RZ, RZ, -R98 ;  /* 0x000000ffff767224 */ /* 0x000fe400078e0a62 */
[----:B------:R-:W-:Y:S01]  /*6500*/  @!P0 IMAD.IADD R124, R124, 0x1, -R8 ;  /* 0x000000017c7c8824 */ /* 0x000fe200078e0a08 */
[C---:B------:R-:W-:Y:S01]  /*6510*/  ISETP.GT.U32.AND P4, PT, R8.reuse, R129, PT ;  /* 0x000000810800720c */ /* 0x040fe20003f84070 */
[C---:B------:R-:W-:Y:S02]  /*6520*/  IMAD R132, R8.reuse, R2, R133 ;  /* 0x0000000208847224 */ /* 0x040fe400078e0285 */
[C---:B------:R-:W-:Y:S01]  /*6530*/  IMAD R133, R8.reuse, R118, R119 ;  /* 0x0000007608857224 */ /* 0x040fe200078e0277 */
[----:B------:R-:W-:Y:S01]  /*6540*/  ISETP.GT.U32.AND P0, PT, R8, R124, PT ;  /* 0x0000007c0800720c */ /* 0x000fe20003f04070 */
[----:B------:R-:W-:Y:S01]  /*6550*/  IMAD.HI.U32 R2, R6, R135, RZ ;  /* 0x0000008706027227 */ /* 0x000fe200078e00ff */
[----:B------:R-:W-:-:S03]  /*6560*/  IABS R119, R216 ;  /* 0x000000d800777213 */ /* 0x000fc60000000000 */
[----:B------:R-:W-:Y:S01]  /*6570*/  @!P1 IMAD.IADD R130, R130, 0x1, -R8 ;  /* 0x0000000182829824 */ /* 0x000fe200078e0a08 */
[----:B------:R-:W-:Y:S01]  /*6580*/  ISETP.GT.U32.AND P1, PT, R8, R133, PT ;  /* 0x000000850800720c */ /* 0x000fe20003f24070 */
[----:B------:R-:W-:-:S04]  /*6590*/  IMAD.HI.U32 R98, R6, R137, RZ ;  /* 0x0000008906627227 */ /* 0x000fc800078e00ff */
[----:B------:R-:W-:Y:S02]  /*65a0*/  IMAD.MOV R2, RZ, RZ, -R2 ;  /* 0x000000ffff027224 */ /* 0x000fe400078e0a02 */
[----:B------:R-:W-:Y:S02]  /*65b0*/  @!P5 IMAD.IADD R131, R131, 0x1, -R8 ;  /* 0x000000018383d824 */ /* 0x000fe400078e0a08 */
[----:B------:R-:W-:Y:S02]  /*65c0*/  IMAD.MOV R98, RZ, RZ, -R98 ;  /* 0x000000ffff627224 */ /* 0x000fe400078e0a62 */
[C---:B------:R-:W-:Y:S01]  /*65d0*/  IMAD R134, R8.reuse, R2, R135 ;  /* 0x0000000208867224 */ /* 0x040fe200078e0287 */
[----:B------:R-:W-:Y:S01]  /*65e0*/  ISETP.GT.U32.AND P5, PT, R8, R131, PT ;  /* 0x000000830800720c */ /* 0x000fe20003fa4070 */
[----:B------:R-:W-:Y:S02]  /*65f0*/  @!P3 IMAD.IADD R128, R128, 0x1, -R8 ;  /* 0x000000018080b824 */ /* 0x000fe400078e0a08 */
[----:B------:R-:W-:-:S03]  /*6600*/  IMAD.HI.U32 R2, R6, R119, RZ ;  /* 0x0000007706027227 */ /* 0x000fc600078e00ff */
[C---:B------:R-:W-:Y:S01]  /*6610*/  ISETP.GT.U32.AND P3, PT, R8.reuse, R128, PT ;  /* 0x000000800800720c */ /* 0x040fe20003f64070 */
[----:B------:R-:W-:Y:S01]  /*6620*/  IMAD R135, R8, R98, R137 ;  /* 0x0000006208877224 */ /* 0x000fe200078e0289 */
[----:B------:R-:W-:Y:S01]  /*6630*/  IABS R137, R218 ;  /* 0x000000da00897213 */ /* 0x000fe20000000000 */
[----:B------:R-:W-:Y:S01]  /*6640*/  @!P0 IMAD.IADD R124, R124, 0x1, -R8 ;  /* 0x000000017c7c8824 */ /* 0x000fe200078e0a08 */
[----:B------:R-:W-:Y:S01]  /*6650*/  ISETP.GE.AND P0, PT, R179, RZ, PT ;  /* 0x000000ffb300720c */ /* 0x000fe20003f06270 */
[----:B------:R-:W-:Y:S02]  /*6660*/  IMAD.MOV R2, RZ, RZ, -R2 ;  /* 0x000000ffff027224 */ /* 0x000fe400078e0a02 */
[----:B------:R-:W-:Y:S01]  /*6670*/  @!P1 IMAD.IADD R133, R133, 0x1, -R8 ;  /* 0x0000000185859824 */ /* 0x000fe200078e0a08 */
[----:B------:R-:W-:Y:S01]  /*6680*/  ISETP.GE.AND P1, PT, R167, RZ, PT ;  /* 0x000000ffa700720c */ /* 0x000fe20003f26270 */
[----:B------:R-:W-:Y:S01]  /*6690*/  @!P2 IMAD.MOV R124, RZ, RZ, -R124 ;  /* 0x000000ffff7ca224 */ /* 0x000fe200078e0a7c */
[----:B------:R-:W-:Y:S01]  /*66a0*/  ISETP.GE.AND P2, PT, R159, RZ, PT ;  /* 0x000000ff9f00720c */ /* 0x000fe20003f46270 */
[----:B------:R-:W-:Y:S01]  /*66b0*/  IMAD R136, R8, R2, R119 ;  /* 0x0000000208887224 */ /* 0x000fe200078e0277 */
[----:B------:R-:W-:Y:S01]  /*66c0*/  IABS R119, R142 ;  /* 0x0000008e00777213 */ /* 0x000fe20000000000 */
[----:B------:R-:W-:-:S04]  /*66d0*/  IMAD.HI.U32 R2, R6, R137, RZ ;  /* 0x0000008906027227 */ /* 0x000fc800078e00ff */
[----:B------:R-:W-:Y:S02]  /*66e0*/  IMAD.MOV R118, RZ, RZ, -R2 ;  /* 0x000000ffff767224 */ /* 0x000fe400078e0a02 */
[--C-:B------:R-:W-:Y:S01]  /*66f0*/  @!P5 IMAD.IADD R131, R131, 0x1, -R8.reuse ;  /* 0x000000018383d824 */ /* 0x100fe200078e0a08 */
[C---:B------:R-:W-:Y:S01]  /*6700*/  ISETP.GT.U32.AND P5, PT, R8.reuse, R134, PT ;  /* 0x000000860800720c */ /* 0x040fe20003fa4070 */
[----:B------:R-:W-:Y:S02]  /*6710*/  IMAD R137, R8, R118, R137 ;  /* 0x0000007608897224 */ /* 0x000fe400078e0289 */
[--C-:B------:R-:W-:Y:S01]  /*6720*/  @!P3 IMAD.IADD R128, R128, 0x1, -R8.reuse ;  /* 0x000000018080b824 */ /* 0x100fe200078e0a08 */
[----:B------:R-:W-:Y:S01]  /*6730*/  ISETP.GE.AND P3, PT, R202, RZ, PT ;  /* 0x000000ffca00720c */ /* 0x000fe20003f66270 */
[----:B------:R-:W-:Y:S01]  /*6740*/  @!P4 IMAD.IADD R129, R129, 0x1, -R8 ;  /* 0x000000018181c824 */ /* 0x000fe200078e0a08 */
[C---:B------:R-:W-:Y:S01]  /*6750*/  ISETP.GT.U32.AND P4, PT, R8.reuse, R132, PT ;  /* 0x000000840800720c */ /* 0x040fe20003f84070 */
[----:B------:R-:W-:Y:S01]  /*6760*/  @!P1 IMAD.MOV R131, RZ, RZ, -R131 ;  /* 0x000000ffff839224 */ /* 0x000fe200078e0a83 */
[C---:B------:R-:W-:Y:S01]  /*6770*/  ISETP.GT.U32.AND P1, PT, R8.reuse, R137, PT ;  /* 0x000000890800720c */ /* 0x040fe20003f24070 */
[----:B------:R-:W-:Y:S01]  /*6780*/  @!P2 IMAD.MOV R128, RZ, RZ, -R128 ;  /* 0x000000ffff80a224 */ /* 0x000fe200078e0a80 */
[----:B------:R-:W-:Y:S01]  /*6790*/  ISETP.GT.U32.AND P2, PT, R8, R133, PT ;  /* 0x000000850800720c */ /* 0x000fe20003f44070 */
[----:B------:R-:W-:Y:S01]  /*67a0*/  IMAD.HI.U32 R98, R6, R139, RZ ;  /* 0x0000008b06627227 */ /* 0x000fe200078e00ff */
[----:B------:R-:W-:-:S03]  /*67b0*/  CS2R R202, SRZ ;  /* 0x0000000000ca7805 */ /* 0x000fc6000001ff00 */
[----:B------:R-:W-:Y:S02]  /*67c0*/  IMAD.MOV R98, RZ, RZ, -R98 ;  /* 0x000000ffff627224 */ /* 0x000fe400078e0a62 */
[----:B------:R-:W-:Y:S02]  /*67d0*/  @!P0 IMAD.MOV R127, RZ, RZ, -R127 ;  /* 0x000000ffff7f8224 */ /* 0x000fe400078e0a7f */
[----:B------:R-:W-:Y:S01]  /*67e0*/  IMAD R138, R8, R98, R139 ;  /* 0x00000062088a7224 */ /* 0x000fe200078e028b */
[----:B------:R-:W-:Y:S01]  /*67f0*/  SHF.R.U32.HI R98, RZ, 0x4, R219 ;  /* 0x00000004ff627819 */ /* 0x000fe200000116db */
[--C-:B------:R-:W-:Y:S01]  /*6800*/  @!P4 IMAD.IADD R132, R132, 0x1, -R8.reuse ;  /* 0x000000018484c824 */ /* 0x100fe200078e0a08 */
[----:B------:R-:W-:Y:S01]  /*6810*/  ISETP.GT.U32.AND P4, PT, R8, R135, PT ;  /* 0x000000870800720c */ /* 0x000fe20003f84070 */
[--C-:B------:R-:W-:Y:S01]  /*6820*/  @!P1 IMAD.IADD R137, R137, 0x1, -R8.reuse ;  /* 0x0000000189899824 */ /* 0x100fe200078e0a08 */
[----:B------:R-:W-:Y:S01]  /*6830*/  ISETP.GE.AND P1, PT, R216, RZ, PT ;  /* 0x000000ffd800720c */ /* 0x000fe20003f26270 */
[--C-:B------:R-:W-:Y:S01]  /*6840*/  @!P2 IMAD.IADD R133, R133, 0x1, -R8.reuse ;  /* 0x000000018585a824 */ /* 0x100fe200078e0a08 */
[C---:B------:R-:W-:Y:S01]  /*6850*/  ISETP.GT.U32.AND P2, PT, R8.reuse, R138, PT ;  /* 0x0000008a0800720c */ /* 0x040fe20003f44070 */
[----:B------:R-:W0:Y:S01]  /*6860*/  LDC R216, c[0x0][0x230] ;  /* 0x00008c00ffd87b82 */ /* 0x000e220000000800 */
[----:B------:R-:W-:Y:S01]  /*6870*/  ISETP.GT.U32.AND P0, PT, R8, R132, PT ;  /* 0x000000840800720c */ /* 0x000fe20003f04070 */
[----:B------:R-:W-:Y:S01]  /*6880*/  @!P5 IMAD.IADD R134, R134, 0x1, -R8 ;  /* 0x000000018686d824 */ /* 0x000fe200078e0a08 */
[----:B------:R-:W-:Y:S01]  /*6890*/  ISETP.GT.U32.AND P5, PT, R8, R136, PT ;  /* 0x000000880800720c */ /* 0x000fe20003fa4070 */
[----:B------:R-:W-:Y:S01]  /*68a0*/  @!P3 IMAD.MOV R130, RZ, RZ, -R130 ;  /* 0x000000ffff82b224 */ /* 0x000fe200078e0a82 */
[----:B------:R-:W-:Y:S01]  /*68b0*/  SGXT.U32 R98, R98, 0xe ;  /* 0x0000000e6262781a */ /* 0x000fe20000000000 */
[----:B------:R-:W-:-:S04]  /*68c0*/  IMAD.HI.U32 R2, R6, R119, RZ ;  /* 0x0000007706027227 */ /* 0x000fc800078e00ff */
[--C-:B------:R-:W-:Y:S01]  /*68d0*/  @!P4 IMAD.IADD R135, R135, 0x1, -R8.reuse ;  /* 0x000000018787c824 */ /* 0x100fe200078e0a08 */
[----:B------:R-:W-:Y:S01]  /*68e0*/  ISETP.GE.AND P4, PT, R200, RZ, PT ;  /* 0x000000ffc800720c */ /* 0x000fe20003f86270 */
[--C-:B------:R-:W-:Y:S01]  /*68f0*/  @!P2 IMAD.IADD R138, R138, 0x1, -R8.reuse ;  /* 0x000000018a8aa824 */ /* 0x100fe200078e0a08 */
[----:B------:R-:W-:Y:S01]  /*6900*/  ISETP.GT.U32.AND P2, PT, R8, R137, PT ;  /* 0x000000890800720c */ /* 0x000fe20003f44070 */
[--C-:B------:R-:W-:Y:S01]  /*6910*/  @!P0 IMAD.IADD R132, R132, 0x1, -R8.reuse ;  /* 0x0000000184848824 */ /* 0x100fe200078e0a08 */
[----:B------:R-:W-:Y:S01]  /*6920*/  ISETP.GE.AND P0, PT, R251, RZ, PT ;  /* 0x000000fffb00720c */ /* 0x000fe20003f06270 */
[----:B------:R-:W-:Y:S01]  /*6930*/  @!P5 IMAD.IADD R136, R136, 0x1, -R8 ;  /* 0x000000018888d824 */ /* 0x000fe200078e0a08 */
[C---:B------:R-:W-:Y:S01]  /*6940*/  ISETP.GT.U32.AND P3, PT, R8.reuse, R135, PT ;  /* 0x000000870800720c */ /* 0x040fe20003f64070 */
[----:B------:R-:W-:Y:S01]  /*6950*/  IMAD.MOV R2, RZ, RZ, -R2 ;  /* 0x000000ffff027224 */ /* 0x000fe200078e0a02 */
[----:B------:R-:W-:Y:S01]  /*6960*/  ISETP.GT.U32.AND P5, PT, R8, R134, PT ;  /* 0x000000860800720c */ /* 0x000fe20003fa4070 */
[----:B------:R-:W-:Y:S01]  /*6970*/  IMAD.HI.U32 R6, R6, R141, RZ ;  /* 0x0000008d06067227 */ /* 0x000fe200078e00ff */
[----:B------:R-:W-:-:S03]  /*6980*/  CS2R R200, SRZ ;  /* 0x0000000000c87805 */ /* 0x000fc6000001ff00 */
[----:B0-----:R-:W-:Y:S02]  /*6990*/  VIADD R216, R216, 0x7f ;  /* 0x0000007fd8d87836 */ /* 0x001fe40000000000 */
[C---:B------:R-:W-:Y:S02]  /*69a0*/  IMAD R139, R8.reuse, R2, R119 ;  /* 0x00000002088b7224 */ /* 0x040fe400078e0277 */
[----:B------:R-:W-:Y:S01]  /*69b0*/  @!P2 IMAD.IADD R137, R137, 0x1, -R8 ;  /* 0x000000018989a824 */ /* 0x000fe200078e0a08 */
[----:B------:R-:W-:Y:S01]  /*69c0*/  ISETP.GE.AND P2, PT, R217, RZ, PT ;  /* 0x000000ffd900720c */ /* 0x000fe20003f46270 */
[----:B------:R-:W-:Y:S01]  /*69d0*/  IMAD.MOV R6, RZ, RZ, -R6 ;  /* 0x000000ffff067224 */ /* 0x000fe200078e0a06 */
[----:B------:R-:W0:Y:S01]  /*69e0*/  LDC R2, c[0x0][0x234] ;  /* 0x00008d00ff027b82 */ /* 0x000e220000000800 */
[----:B------:R-:W-:Y:S01]  /*69f0*/  @!P0 IMAD.MOV R133, RZ, RZ, -R133 ;  /* 0x000000ffff858224 */ /* 0x000fe200078e0a85 */
[----:B------:R-:W-:Y:S01]  /*6a00*/  SHF.R.S32.HI R217, RZ, 0x1f, R216 ;  /* 0x0000001fffd97819 */ /* 0x000fe200000114d8 */
[--C-:B------:R-:W-:Y:S01]  /*6a10*/  @!P3 IMAD.IADD R135, R135, 0x1, -R8.reuse ;  /* 0x000000018787b824 */ /* 0x100fe200078e0a08 */
[C---:B------:R-:W-:Y:S01]  /*6a20*/  ISETP.GT.U32.AND P0, PT, R8.reuse, R138, PT ;  /* 0x0000008a0800720c */ /* 0x040fe20003f04070 */
[C---:B------:R-:W-:Y:S01]  /*6a30*/  IMAD R141, R8.reuse, R6, R141 ;  /* 0x00000006088d7224 */ /* 0x040fe200078e028d */
[----:B------:R-:W-:Y:S01]  /*6a40*/  ISETP.GT.U32.AND P3, PT, R8, R139, PT ;  /* 0x0000008b0800720c */ /* 0x000fe20003f64070 */
[----:B------:R-:W-:Y:S01]  /*6a50*/  @!P5 IMAD.IADD R134, R134, 0x1, -R8 ;  /* 0x000000018686d824 */ /* 0x000fe200078e0a08 */
[----:B------:R-:W-:Y:S01]  /*6a60*/  LEA.HI R217, R217, R216, RZ, 0x7 ;  /* 0x000000d8d9d97211 */ /* 0x000fe200078f38ff */
[----:B------:R-:W-:Y:S01]  /*6a70*/  @!P4 IMAD.MOV R132, RZ, RZ, -R132 ;  /* 0x000000ffff84c224 */ /* 0x000fe200078e0a84 */
[----:B------:R-:W1:Y:S01]  /*6a80*/  S2R R216, SR_TID.X ;  /* 0x0000000000d87919 */ /* 0x000e620000002100 */
[----:B------:R-:W-:Y:S01]  /*6a90*/  ISETP.GE.AND P5, PT, R252, RZ, PT ;  /* 0x000000fffc00720c */ /* 0x000fe20003fa6270 */
[----:B------:R-:W-:Y:S01]  /*6aa0*/  @!P6 IMAD.MOV R129, RZ, RZ, -R129 ;  /* 0x000000ffff81e224 */ /* 0x000fe200078e0a81 */
[C---:B------:R-:W-:Y:S01]  /*6ab0*/  ISETP.GT.U32.AND P4, PT, R8.reuse, R141, PT ;  /* 0x0000008d0800720c */ /* 0x040fe20003f84070 */
[----:B------:R-:W-:Y:S01]  /*6ac0*/  IMAD.MOV.U32 R6, RZ, RZ, RZ ;  /* 0x000000ffff067224 */ /* 0x000fe200078e00ff */
[----:B------:R-:W-:Y:S01]  /*6ad0*/  ISETP.GT.U32.AND P6, PT, R8, R136, PT ;  /* 0x000000880800720c */ /* 0x000fe20003fc4070 */
[----:B------:R-:W2:Y:S01]  /*6ae0*/  LDC.64 R118, c[0x0][0x218] ;  /* 0x00008600ff767b82 */ /* 0x000ea20000000a00 */
[--C-:B------:R-:W-:Y:S01]  /*6af0*/  @!P0 IMAD.IADD R138, R138, 0x1, -R8.reuse ;  /* 0x000000018a8a8824 */ /* 0x100fe200078e0a08 */
[----:B------:R-:W-:Y:S01]  /*6b00*/  IADD3 R98, P0, R98, 0x80, RZ ;  /* 0x0000008062627810 */ /* 0x000fe20007f1e0ff */
[----:B------:R-:W-:Y:S01]  /*6b10*/  @!P3 IMAD.IADD R139, R139, 0x1, -R8 ;  /* 0x000000018b8bb824 */ /* 0x000fe200078e0a08 */
[----:B------:R-:W-:Y:S01]  /*6b20*/  ISETP.GE.AND P3, PT, R218, RZ, PT ;  /* 0x000000ffda00720c */ /* 0x000fe20003f66270 */
[----:B------:R-:W-:Y:S01]  /*6b30*/  IMAD.MOV.U32 R11, RZ, RZ, R135 ;  /* 0x000000ffff0b7224 */ /* 0x000fe200078e0087 */
[----:B------:R-:W-:Y:S01]  /*6b40*/  IADD3.X R6, R6, 0x40000040, RZ, P0, !PT ;  /* 0x4000004006067810 */ /* 0x000fe200007fe4ff */
[----:B------:R-:W-:Y:S01]  /*6b50*/  @!P2 IMAD.MOV R138, RZ, RZ, -R138 ;  /* 0x000000ffff8aa224 */ /* 0x000fe200078e0a8a */
[----:B------:R-:W3:Y:S01]  /*6b60*/  LDC R218, c[0x0][0x23c] ;  /* 0x00008f00ffda7b82 */ /* 0x000ee20000000800 */
[----:B------:R-:W-:Y:S01]  /*6b70*/  @!P5 IMAD.MOV R134, RZ, RZ, -R134 ;  /* 0x000000ffff86d224 */ /* 0x000fe200078e0a86 */
[----:B------:R-:W-:Y:S01]  /*6b80*/  ISETP.GT.U32.AND P5, PT, R8, R139, PT ;  /* 0x0000008b0800720c */ /* 0x000fe20003fa4070 */
[--C-:B------:R-:W-:Y:S01]  /*6b90*/  @!P4 IMAD.IADD R141, R141, 0x1, -R8.reuse ;  /* 0x000000018d8dc824 */ /* 0x100fe200078e0a08 */
[----:B------:R-:W-:Y:S01]  /*6ba0*/  R2UR UR5, R6 ;  /* 0x00000000060572ca */ /* 0x000fe200000e0000 */
[-C--:B0-----:R-:W-:Y:S01]  /*6bb0*/  IMAD R5, R7, R2.reuse, RZ ;  /* 0x0000000207057224 */ /* 0x081fe200078e02ff */
[----:B------:R-:W-:Y:S01]  /*6bc0*/  R2UR UR4, R98 ;  /* 0x00000000620472ca */ /* 0x000fe200000e0000 */
[----:B------:R-:W-:Y:S01]  /*6bd0*/  @!P6 IMAD.IADD R136, R136, 0x1, -R8 ;  /* 0x000000018888e824 */ /* 0x000fe200078e0a08 */
[----:B------:R-:W0:Y:S01]  /*6be0*/  LDC.64 R6, c[0x0][0x210] ;  /* 0x00008400ff067b82 */ /* 0x000e220000000a00 */
[----:B------:R-:W-:Y:S01]  /*6bf0*/  ISETP.GE.AND P6, PT, R140, RZ, PT ;  /* 0x000000ff8c00720c */ /* 0x000fe20003fc6270 */
[----:B------:R-:W-:Y:S01]  /*6c00*/  IMAD R10, R10, R2, RZ ;  /* 0x000000020a0a7224 */ /* 0x000fe200078e02ff */
[----:B------:R-:W-:Y:S01]  /*6c10*/  ISETP.GT.U32.AND P4, PT, R8, R141, PT ;  /* 0x0000008d0800720c */ /* 0x000fe20003f84070 */
[----:B------:R-:W-:Y:S01]  /*6c20*/  @!P1 IMAD.MOV R136, RZ, RZ, -R136 ;  /* 0x000000ffff889224 */ /* 0x000fe200078e0a88 */
[----:B------:R-:W-:Y:S01]  /*6c30*/  ISETP.GE.AND P0, PT, R143, RZ, PT ;  /* 0x000000ff8f00720c */ /* 0x000fe20003f06270 */
[----:B------:R-:W-:-:S02]  /*6c40*/  @!P3 IMAD.MOV R137, RZ, RZ, -R137 ;  /* 0x000000ffff89b224 */ /* 0x000fc400078e0a89 */
[----:B------:R-:W4:Y:S01]  /*6c50*/  LDC R98, c[0x0][0x240] ;  /* 0x00009000ff627b82 */ /* 0x000f220000000800 */
[--C-:B------:R-:W-:Y:S01]  /*6c60*/  @!P5 IMAD.IADD R139, R139, 0x1, -R8.reuse ;  /* 0x000000018b8bd824 */ /* 0x100fe200078e0a08 */
[----:B------:R-:W-:Y:S01]  /*6c70*/  ISETP.GE.AND P5, PT, R142, RZ, PT ;  /* 0x000000ff8e00720c */ /* 0x000fe20003fa6270 */
[----:B------:R-:W-:Y:S01]  /*6c80*/  UIADD3.64 UR14, UR4, 0x380, URZ ;  /* 0x00000380040e7897 */ /* 0x000fe2000fffe03f */
[----:B-1----:R-:W-:Y:S01]  /*6c90*/  LOP3.LUT R216, R216, 0x7f, RZ, 0xc0, !PT ;  /* 0x0000007fd8d87812 */ /* 0x002fe200078ec0ff */
[----:B------:R-:W-:Y:S01]  /*6ca0*/  UIADD3.64 UR10, UR4, 0x400, URZ ;  /* 0x00000400040a7897 */ /* 0x000fe2000fffe03f */
[----:B------:R-:W-:Y:S01]  /*6cb0*/  @!P6 IMAD.MOV R11, RZ, RZ, -R11 ;  /* 0x000000ffff0be224 */ /* 0x000fe200078e0a0b */
[----:B------:R-:W-:Y:S01]  /*6cc0*/  ISETP.NE.AND P6, PT, R185, RZ, PT ;  /* 0x000000ffb900720c */ /* 0x000fe20003fc5270 */
[----:B------:R-:W-:Y:S01]  /*6cd0*/  @!P4 IMAD.IADD R141, R141, 0x1, -R8 ;  /* 0x000000018d8dc824 */ /* 0x000fe200078e0a08 */
[----:B------:R-:W-:Y:S01]  /*6ce0*/  LOP3.LUT R185, RZ, R185, RZ, 0x33, !PT ;  /* 0x000000b9ffb97212 */ /* 0x000fe200078e33ff */
[----:B---3--:R-:W-:Y:S01]  /*6cf0*/  IMAD R192, R216, R218, RZ ;  /* 0x000000dad8c07224 */ /* 0x008fe200078e02ff */
[----:B------:R-:W-:Y:S01]  /*6d00*/  UIADD3.64 UR14, UR4, 0x480, URZ ;  /* 0x00000480040e7897 */ /* 0x000fe2000fffe03f */
[----:B------:R-:W-:Y:S01]  /*6d10*/  IMAD.MOV.U32 R8, RZ, RZ, R139 ;  /* 0x000000ffff087224 */ /* 0x000fe200078e008b */
[C---:B------:R-:W-:Y:S01]  /*6d20*/  SEL R191, R185.reuse, R0, !P6 ;  /* 0x00000000b9bf7207 */ /* 0x040fe20007000000 */
[----:B------:R-:W-:Y:S01]  /*6d30*/  IMAD.MOV.U32 R9, RZ, RZ, R141 ;  /* 0x000000ffff097224 */ /* 0x000fe200078e008d */
[----:B--2---:R-:W-:Y:S01]  /*6d40*/  LEA R2, P4, R192, R118, 0x1 ;  /* 0x00000076c0027211 */ /* 0x004fe200078808ff */
[----:B------:R-:W-:Y:S01]  /*6d50*/  @!P5 IMAD.MOV R8, RZ, RZ, -R8 ;  /* 0x000000ffff08d224 */ /* 0x000fe200078e0a08 */
[C---:B------:R-:W-:Y:S01]  /*6d60*/  SEL R118, R185.reuse, R16, !P6 ;  /* 0x00000010b9767207 */ /* 0x040fe20007000000 */
[----:B------:R-:W-:Y:S01]  /*6d70*/  @!P0 IMAD.MOV R9, RZ, RZ, -R9 ;  /* 0x000000ffff098224 */ /* 0x000fe200078e0a09 */
[C---:B------:R-:W-:Y:S01]  /*6d80*/  SEL R154, R185.reuse, R101, !P6 ;  /* 0x00000065b99a7207 */ /* 0x040fe20007000000 */
[----:B------:R-:W1:Y:S01]  /*6d90*/  LDC R216, c[0x0][0x238] ;  /* 0x00008e00ffd87b82 */ /* 0x000e620000000800 */
[C---:B------:R-:W-:Y:S01]  /*6da0*/  SEL R4, R185.reuse, R4, !P6 ;  /* 0x00000004b9047207 */ /* 0x040fe20007000000 */
[----:B------:R-:W-:Y:S01]  /*6db0*/  UIADD3.64 UR10, UR4, 0x500, URZ ;  /* 0x00000500040a7897 */ /* 0x000fe2000fffe03f */
[----:B------:R-:W-:Y:S01]  /*6dc0*/  SEL R101, R185, R34, !P6 ;  /* 0x00000022b9657207 */ /* 0x000fe20007000000 */
[----:B----4-:R-:W-:Y:S01]  /*6dd0*/  IMAD R191, R191, R98, RZ ;  /* 0x00000062bfbf7224 */ /* 0x010fe200078e02ff */
[----:B0-----:R-:W-:Y:S01]  /*6de0*/  LEA R16, P0, R5, R6, 0x1 ;  /* 0x0000000605107211 */ /* 0x001fe200078008ff */
[----:B------:R-:W-:Y:S01]  /*6df0*/  UIADD3.64 UR14, UR4, 0x580, URZ ;  /* 0x00000580040e7897 */ /* 0x000fe2000fffe03f */
[C---:B------:R-:W-:Y:S01]  /*6e00*/  SEL R12, R185.reuse, R12, !P6 ;  /* 0x0000000cb90c7207 */ /* 0x040fe20007000000 */
        /* <DEDUP_REMOVED lines=38> */
[----:B------:R-:W-:Y:S01]  /*7070*/  IMAD R48, R48, R98, RZ ;  /* 0x0000006230307224 */ /* 0x000fe200078e02ff */
[C---:B------:R-:W-:Y:S01]  /*7080*/  SEL R39, R185.reuse, R24, !P6 ;  /* 0x00000018b9277207 */ /* 0x040fe20007000000 */
[----:B------:R-:W-:Y:S01]  /*7090*/  IMAD R46, R46, R98, RZ ;  /* 0x000000622e2e7224 */ /* 0x000fe200078e02ff */
[----:B------:R-:W-:Y:S01]  /*70a0*/  SEL R152, R185, R100, !P6 ;  /* 0x00000064b9987207 */ /* 0x000fe20007000000 */
[----:B------:R-:W-:Y:S01]  /*70b0*/  IMAD R45, R45, R98, RZ ;  /* 0x000000622d2d7224 */ /* 0x000fe200078e02ff */
[----:B------:R-:W-:Y:S01]  /*70c0*/  SEL R18, R185, R18, !P6 ;  /* 0x00000012b9127207 */ /* 0x000fe20007000000 */
[----:B------:R-:W-:Y:S01]  /*70d0*/  IMAD R39, R39, R98, RZ ;  /* 0x0000006227277224 */ /* 0x000fe200078e02ff */
        /* <DEDUP_REMOVED lines=16> */
[----:B------:R-:W-:-:S02]  /*71e0*/  SEL R35, R185, R35, !P6 ;  /* 0x00000023b9237207 */ /* 0x000fc40007000000 */
[C---:B------:R-:W-:Y:S02]  /*71f0*/  SEL R32, R185.reuse, R32, !P6 ;  /* 0x00000020b9207207 */ /* 0x040fe40007000000 */
[C---:B------:R-:W-:Y:S02]  /*7200*/  SEL R38, R185.reuse, R38, !P6 ;  /* 0x00000026b9267207 */ /* 0x040fe40007000000 */
[C---:B------:R-:W-:Y:S02]  /*7210*/  SEL R51, R185.reuse, R51, !P6 ;  /* 0x00000033b9337207 */ /* 0x040fe40007000000 */
[C---:B------:R-:W-:Y:S02]  /*7220*/  SEL R52, R185.reuse, R52, !P6 ;  /* 0x00000034b9347207 */ /* 0x040fe40007000000 */
[C---:B------:R-:W-:Y:S02]  /*7230*/  SEL R53, R185.reuse, R53, !P6 ;  /* 0x00000035b9357207 */ /* 0x040fe40007000000 */
        /* <DEDUP_REMOVED lines=15> */
[----:B------:R-:W-:Y:S01]  /*7330*/  SEL R158, R185, R69, !P6 ;  /* 0x00000045b99e7207 */ /* 0x000fe20007000000 */
[----:B------:R-:W-:Y:S01]  /*7340*/  IMAD R69, R67, R98, RZ ;  /* 0x0000006243457224 */ /* 0x000fe200078e02ff */
[C---:B------:R-:W-:Y:S01]  /*7350*/  SEL R159, R185.reuse, R70, !P6 ;  /* 0x00000046b99f7207 */ /* 0x040fe20007000000 */
[-C--:B------:R-:W-:Y:S01]  /*7360*/  IMAD R70, R66, R98.reuse, RZ ;  /* 0x0000006242467224 */ /* 0x080fe200078e02ff */
[C---:B------:R-:W-:Y:S01]  /*7370*/  SEL R160, R185.reuse, R71, !P6 ;  /* 0x00000047b9a07207 */ /* 0x040fe20007000000 */
[----:B------:R-:W-:Y:S01]  /*7380*/  IMAD R71, R156, R98, RZ ;  /* 0x000000629c477224 */ /* 0x000fe200078e02ff */
[----:B------:R-:W-:Y:S01]  /*7390*/  SEL R161, R185, R72, !P6 ;  /* 0x00000048b9a17207 */ /* 0x000fe20007000000 */
        /* <DEDUP_REMOVED lines=31> */
[C---:B------:R-:W-:Y:S01]  /*7590*/  SEL R44, R185.reuse, R14, !P6 ;  /* 0x0000000eb92c7207 */ /* 0x040fe20007000000 */
[-C--:B------:R-:W-:Y:S01]  /*75a0*/  IMAD R68, R68, R98.reuse, RZ ;  /* 0x0000006244447224 */ /* 0x080fe200078e02ff */
[----:B------:R-:W-:Y:S01]  /*75b0*/  SEL R43, R185, R93, !P6 ;  /* 0x0000005db92b7207 */ /* 0x000fe20007000000 */
[----:B------:R-:W-:Y:S01]  /*75c0*/  IMAD R93, R143, R98, RZ ;  /* 0x000000628f5d7224 */ /* 0x000fe200078e02ff */
[C---:B------:R-:W-:Y:S01]  /*75d0*/  SEL R42, R185.reuse, R92, !P6 ;  /* 0x0000005cb92a7207 */ /* 0x040fe20007000000 */
[-C--:B------:R-:W-:Y:S01]  /*75e0*/  IMAD R92, R144, R98.reuse, RZ ;  /* 0x00000062905c7224 */ /* 0x080fe200078e02ff */
[----:B------:R-:W-:Y:S01]  /*75f0*/  SEL R41, R185, R91, !P6 ;  /* 0x0000005bb9297207 */ /* 0x000fe20007000000 */
[-C--:B------:R-:W-:Y:S01]  /*7600*/  IMAD R91, R145, R98.reuse, RZ ;  /* 0x00000062915b7224 */ /* 0x080fe200078e02ff */
[----:B------:R-:W-:Y:S01]  /*7610*/  SEL R40, R185, R89, !P6 ;  /* 0x00000059b9287207 */ /* 0x000fe20007000000 */
[-C--:B------:R-:W-:Y:S01]  /*7620*/  IMAD R89, R147, R98.reuse, RZ ;  /* 0x0000006293597224 */ /* 0x080fe200078e02ff */
[----:B------:R-:W-:Y:S01]  /*7630*/  SEL R24, R185, R95, !P6 ;  /* 0x0000005fb9187207 */ /* 0x000fe20007000000 */
[----:B------:R-:W-:Y:S01]  /*7640*/  IMAD R95, R141, R98, RZ ;  /* 0x000000628d5f7224 */ /* 0x000fe200078e02ff */
[C---:B------:R-:W-:Y:S01]  /*7650*/  SEL R26, R185.reuse, R94, !P6 ;  /* 0x0000005eb91a7207 */ /* 0x040fe20007000000 */
[----:B------:R-:W-:Y:S01]  /*7660*/  IMAD R94, R142, R98, RZ ;  /* 0x000000628e5e7224 */ /* 0x000fe200078e02ff */
[C---:B------:R-:W-:Y:S01]  /*7670*/  SEL R30, R185.reuse, R90, !P6 ;  /* 0x0000005ab91e7207 */ /* 0x040fe20007000000 */
[----:B------:R-:W-:Y:S01]  /*7680*/  IMAD R90, R146, R98, RZ ;  /* 0x00000062925a7224 */ /* 0x000fe200078e02ff */
[C---:B------:R-:W-:Y:S01]  /*7690*/  SEL R33, R185.reuse, R36, !P6 ;  /* 0x00000024b9217207 */ /* 0x040fe20007000000 */
[----:B------:R-:W-:Y:S01]  /*76a0*/  IMAD R67, R158, R98, RZ ;  /* 0x000000629e437224 */ /* 0x000fe200078e02ff */
[C---:B------:R-:W-:Y:S01]  /*76b0*/  SEL R148, R185.reuse, R96, !P6 ;  /* 0x00000060b9947207 */ /* 0x040fe20007000000 */
[-C--:B------:R-:W-:Y:S01]  /*76c0*/  IMAD R96, R140, R98.reuse, RZ ;  /* 0x000000628c607224 */ /* 0x080fe200078e02ff */
[----:B------:R-:W-:Y:S01]  /*76d0*/  SEL R151, R185, R97, !P6 ;  /* 0x00000061b9977207 */ /* 0x000fe20007000000 */
[-C--:B------:R-:W-:Y:S01]  /*76e0*/  IMAD R97, R139, R98.reuse, RZ ;  /* 0x000000628b617224 */ /* 0x080fe200078e02ff */
[C---:B------:R-:W-:Y:S01]  /*76f0*/  SEL R153, R185.reuse, R99, !P6 ;  /* 0x00000063b9997207 */ /* 0x040fe20007000000 */
[-C--:B------:R-:W-:Y:S01]  /*7700*/  IMAD R99, R38, R98.reuse, RZ ;  /* 0x0000006226637224 */ /* 0x080fe200078e02ff */
[----:B------:R-:W-:Y:S01]  /*7710*/  SEL R105, R185, R105, !P6 ;  /* 0x00000069b9697207 */ /* 0x000fe20007000000 */
        /* <DEDUP_REMOVED lines=29> */
[----:B------:R-:W-:Y:S01]  /*78f0*/  SEL R3, R185, R88, !P6 ;  /* 0x00000058b9037207 */ /* 0x000fe20007000000 */
[----:B------:R-:W-:Y:S01]  /*7900*/  IMAD R88, R149, R98, RZ ;  /* 0x0000006295587224 */ /* 0x000fe200078e02ff */
[----:B------:R-:W-:Y:S01]  /*7910*/  SEL R116, R185, R116, !P6 ;  /* 0x00000074b9747207 */ /* 0x000fe20007000000 */
[-C--:B------:R-:W-:Y:S01]  /*7920*/  IMAD R51, R155, R98.reuse, RZ ;  /* 0x000000629b337224 */ /* 0x080fe200078e02ff */
[C---:B------:R-:W-:Y:S01]  /*7930*/  SEL R117, R185.reuse, R117, !P6 ;  /* 0x00000075b9757207 */ /* 0x040fe20007000000 */
[----:B------:R-:W-:Y:S01]  /*7940*/  IMAD R50, R50, R98, RZ ;  /* 0x0000006232327224 */ /* 0x000fe200078e02ff */
[----:B------:R-:W-:Y:S01]  /*7950*/  SEL R100, R185, R28, !P6 ;  /* 0x0000001cb9647207 */ /* 0x000fe20007000000 */
[----:B------:R-:W-:Y:S01]  /*7960*/  IMAD R49, R49, R98, RZ ;  /* 0x0000006231317224 */ /* 0x000fe200078e02ff */
[----:B------:R-:W-:Y:S01]  /*7970*/  SEL R120, R185, R120, !P6 ;  /* 0x00000078b9787207 */ /* 0x000fe20007000000 */
[-C--:B------:R-:W-:Y:S01]  /*7980*/  IMAD R47, R47, R98.reuse, RZ ;  /* 0x000000622f2f7224 */ /* 0x080fe200078e02ff */
[C---:B------:R-:W-:Y:S01]  /*7990*/  SEL R121, R185.reuse, R121, !P6 ;  /* 0x00000079b9797207 */ /* 0x040fe20007000000 */
[-C--:B------:R-:W-:Y:S01]  /*79a0*/  IMAD R44, R44, R98.reuse, RZ ;  /* 0x000000622c2c7224 */ /* 0x080fe200078e02ff */
[----:B------:R-:W-:Y:S01]  /*79b0*/  SEL R123, R185, R123, !P6 ;  /* 0x0000007bb97b7207 */ /* 0x000fe20007000000 */
[----:B------:R-:W-:Y:S01]  /*79c0*/  IMAD R43, R43, R98, RZ ;  /* 0x000000622b2b7224 */ /* 0x000fe200078e02ff */
[C---:B------:R-:W-:Y:S01]  /*79d0*/  SEL R122, R185.reuse, R122, !P6 ;  /* 0x0000007ab97a7207 */ /* 0x040fe20007000000 */
[----:B------:R-:W-:Y:S01]  /*79e0*/  IMAD R42, R42, R98, RZ ;  /* 0x000000622a2a7224 */ /* 0x000fe200078e02ff */
[----:B------:R-:W-:Y:S01]  /*79f0*/  SEL R124, R185, R124, !P6 ;  /* 0x0000007cb97c7207 */ /* 0x000fe20007000000 */
[-C--:B------:R-:W-:Y:S01]  /*7a00*/  IMAD R41, R41, R98.reuse, RZ ;  /* 0x0000006229297224 */ /* 0x080fe200078e02ff */
[----:B------:R-:W-:Y:S01]  /*7a10*/  SEL R174, R185, R125, !P6 ;  /* 0x0000007db9ae7207 */ /* 0x000fe20007000000 */
        /* <DEDUP_REMOVED lines=25> */
[C---:B------:R-:W-:Y:S01]  /*7bb0*/  SEL R188, R185.reuse, R138, !P6 ;  /* 0x0000008ab9bc7207 */ /* 0x040fe20007000000 */
[----:B------:R-:W-:Y:S01]  /*7bc0*/  IMAD R138, R12, R98, RZ ;  /* 0x000000620c8a7224 */ /* 0x000fe200078e02ff */
[----:B------:R-:W-:Y:S01]  /*7bd0*/  SEL R189, R185, R8, !P6 ;  /* 0x00000008b9bd7207 */ /* 0x000fe20007000000 */
[-C--:B------:R-:W-:Y:S01]  /*7be0*/  IMAD R118, R37, R98.reuse, RZ ;  /* 0x0000006225767224 */ /* 0x080fe200078e02ff */
[----:B------:R-:W-:Y:S01]  /*7bf0*/  SEL R190, R185, R9, !P6 ;  /* 0x00000009b9be7207 */ /* 0x000fe20007000000 */
[-C--:B------:R-:W-:Y:S01]  /*7c00*/  IMAD R185, R4, R98.reuse, RZ ;  /* 0x0000006204b97224 */ /* 0x080fe200078e02ff */
[----:B------:R-:W-:Y:S01]  /*7c10*/  LEA.HI.X.SX32 R17, R5, R7, 0x1, P0 ;  /* 0x0000000705117211 */ /* 0x000fe200000f0eff */
[----:B------:R-:W-:Y:S01]  /*7c20*/  IMAD R5, R101, R98, RZ ;  /* 0x0000006265057224 */ /* 0x000fe200078e02ff */
[----:B------:R-:W-:Y:S01]  /*7c30*/  LEA R101, P2, R191, R2, 0x1 ;  /* 0x00000002bf657211 */ /* 0x000fe200078408ff */
[-C--:B------:R-:W-:Y:S01]  /*7c40*/  IMAD R37, R26, R98.reuse, RZ ;  /* 0x000000621a257224 */ /* 0x080fe200078e02ff */
[----:B------:R-:W-:Y:S01]  /*7c50*/  LEA.HI.X.SX32 R0, R192, R119, 0x1, P4 ;  /* 0x00000077c0007211 */ /* 0x000fe200020f0eff */
[----:B------:R-:W-:Y:S01]  /*7c60*/  IMAD R26, R102, R98, RZ ;  /* 0x00000062661a7224 */ /* 0x000fe200078e02ff */
[-C--:B------:R-:W-:Y:S01]  /*7c70*/  LEA R103, P3, R185, R2.reuse, 0x1 ;  /* 0x00000002b9677211 */ /* 0x080fe200078608ff */
[----:B------:R0:W-:Y:S01]  /*7c80*/  STL [R1+0xd70], R101 ;  /* 0x000d706501007387 */ /* 0x0001e20000100800 */
[----:B------:R-:W-:Y:S01]  /*7c90*/  LEA R102, P4, R138, R2, 0x1 ;  /* 0x000000028a667211 */ /* 0x000fe200078808ff */
[----:B------:R-:W-:Y:S01]  /*7ca0*/  IMAD R135, R18, R98, RZ ;  /* 0x0000006212877224 */ /* 0x000fe200078e02ff */
[----:B------:R-:W-:Y:S01]  /*7cb0*/  LEA R14, P1, R10, R6, 0x1 ;  /* 0x000000060a0e7211 */ /* 0x000fe200078208ff */
[----:B------:R2:W-:Y:S01]  /*7cc0*/  STL [R1+0x188], R103 ;  /* 0x0001886701007387 */ /* 0x0005e20000100800 */
[----:B------:R-:W-:Y:S01]  /*7cd0*/  IMAD R119, R32, R98, RZ ;  /* 0x0000006220777224 */ /* 0x000fe200078e02ff */
[----:B------:R-:W-:-:S02]  /*7ce0*/  CS2R R158, SRZ ;  /* 0x00000000009e7805 */ /* 0x000fc4000001ff00 */
[----:B------:R-:W-:Y:S01]  /*7cf0*/  LEA.HI.X.SX32 R15, R10, R7, 0x1, P1 ;  /* 0x000000070a0f7211 */ /* 0x000fe200008f0eff */
[----:B------:R3:W-:Y:S01]  /*7d00*/  STL [R1+0x190], R102 ;  /* 0x0001906601007387 */ /* 0x0007e20000100800 */
[----:B------:R-:W-:Y:S01]  /*7d10*/  IMAD R40, R40, R98, RZ ;  /* 0x0000006228287224 */ /* 0x000fe200078e02ff */
[----:B0-----:R-:W-:Y:S01]  /*7d20*/  LEA R101, P5, R137, R2, 0x1 ;  /* 0x0000000289657211 */ /* 0x001fe200078a08ff */
[-C--:B------:R-:W-:Y:S01]  /*7d30*/  IMAD R38, R24, R98.reuse, RZ ;  /* 0x0000006218267224 */ /* 0x080fe200078e02ff */
[----:B------:R-:W-:Y:S01]  /*7d40*/  CS2R R160, SRZ ;  /* 0x0000000000a07805 */ /* 0x000fe2000001ff00 */
[----:B------:R-:W-:Y:S01]  /*7d50*/  IMAD R36, R30, R98, RZ ;  /* 0x000000621e247224 */ /* 0x000fe200078e02ff */
[----:B--2---:R-:W-:Y:S01]  /*7d60*/  LEA R103, P6, R136, R2, 0x1 ;  /* 0x0000000288677211 */ /* 0x004fe200078c08ff */
[----:B------:R0:W-:Y:S01]  /*7d70*/  STL [R1+0x198], R101 ;  /* 0x0001986501007387 */ /* 0x0001e20000100800 */
[----:B------:R-:W-:Y:S01]  /*7d80*/  IMAD R35, R33, R98, RZ ;  /* 0x0000006221237224 */ /* 0x000fe200078e02ff */
[----:B------:R-:W-:-:S02]  /*7d90*/  CS2R R162, SRZ ;  /* 0x0000000000a27805 */ /* 0x000fc4000001ff00 */
[----:B---3--:R-:W-:Y:S01]  /*7da0*/  LEA R102, P0, R135, R2, 0x1 ;  /* 0x0000000287667211 */ /* 0x008fe200078008ff */
[----:B------:R2:W-:Y:S01]  /*7db0*/  STL [R1+0x1a0], R103 ;  /* 0x0001a06701007387 */ /* 0x0005e20000100800 */
[-C--:B------:R-:W-:Y:S01]  /*7dc0*/  IMAD R34, R148, R98.reuse, RZ ;  /* 0x0000006294227224 */ /* 0x080fe200078e02ff */
[----:B------:R-:W-:Y:S01]  /*7dd0*/  CS2R R164, SRZ ;  /* 0x0000000000a47805 */ /* 0x000fe2000001ff00 */
[-C--:B------:R-:W-:Y:S01]  /*7de0*/  IMAD R33, R151, R98.reuse, RZ ;  /* 0x0000006297217224 */ /* 0x080fe200078e02ff */
[----:B------:R3:W-:Y:S01]  /*7df0*/  STL [R1+0x1a8], R102 ;  /* 0x0001a86601007387 */ /* 0x0007e20000100800 */
[----:B------:R-:W-:Y:S01]  /*7e00*/  IMAD R32, R152, R98, RZ ;  /* 0x0000006298207224 */ /* 0x000fe200078e02ff */
[----:B0-----:R-:W-:Y:S01]  /*7e10*/  LEA R101, P1, R134, R2, 0x1 ;  /* 0x0000000286657211 */ /* 0x001fe200078208ff */
[-C--:B------:R-:W-:Y:S01]  /*7e20*/  IMAD R31, R153, R98.reuse, RZ ;  /* 0x00000062991f7224 */ /* 0x080fe200078e02ff */
[----:B------:R-:W-:Y:S01]  /*7e30*/  CS2R R152, SRZ ;  /* 0x0000000000987805 */ /* 0x000fe2000001ff00 */
[----:B------:R-:W-:Y:S01]  /*7e40*/  IMAD R30, R154, R98, RZ ;  /* 0x000000629a1e7224 */ /* 0x000fe200078e02ff */
[----:B--2---:R-:W-:Y:S01]  /*7e50*/  LEA.HI.X.SX32 R103, R191, R0, 0x1, P2 ;  /* 0x00000000bf677211 */ /* 0x004fe200010f0eff */
        /* <DEDUP_REMOVED lines=10> */
[----:B0-----:R-:W-:Y:S01]  /*7f00*/  LEA.HI.X.SX32 R101, R185, R0, 0x1, P3 ;  /* 0x00000000b9657211 */ /* 0x001fe200018f0eff */
[-C--:B------:R-:W-:Y:S01]  /*7f10*/  IMAD R23, R107, R98.reuse, RZ ;  /* 0x000000626b177224 */ /* 0x080fe200078e02ff */
[----:B------:R-:W-:Y:S01]  /*7f20*/  CS2R R156, SRZ ;  /* 0x00000000009c7805 */ /* 0x000fe2000001ff00 */
[----:B------:R-:W-:Y:S01]  /*7f30*/  IMAD R22, R108, R98, RZ ;  /* 0x000000626c167224 */ /* 0x000fe200078e02ff */
[----:B--2---:R-:W-:Y:S01]  /*7f40*/  LEA R103, P3, R132, R2, 0x1 ;  /* 0x0000000284677211 */ /* 0x004fe200078608ff */
[----:B------:R0:W-:Y:S01]  /*7f50*/  STL [R1+0x184], R101 ;  /* 0x0001846501007387 */ /* 0x0001e20000100800 */
[----:B------:R-:W-:Y:S01]  /*7f60*/  IMAD R21, R109, R98, RZ ;  /* 0x000000626d157224 */ /* 0x000fe200078e02ff */
[----:B------:R-:W-:-:S02]  /*7f70*/  CS2R R168, SRZ ;  /* 0x0000000000a87805 */ /* 0x000fc4000001ff00 */
[----:B---3--:R-:W-:Y:S01]  /*7f80*/  LEA.HI.X.SX32 R102, R138, R0, 0x1, P4 ;  /* 0x000000008a667211 */ /* 0x008fe200020f0eff */
        /* <DEDUP_REMOVED lines=76> */
[----:B------:R-:W-:Y:S01]  /*8450*/  IMAD R190, R190, R98, RZ ;  /* 0x00000062bebe7224 */ /* 0x000fe200078e02ff */
[----:B------:R-:W-:Y:S01]  /*8460*/  CS2R R140, SRZ ;  /* 0x00000000008c7805 */ /* 0x000fe2000001ff00 */
[C---:B-1----:R-:W-:Y:S01]  /*8470*/  IMAD R98, R216.reuse, 0x7f, RZ ;  /* 0x0000007fd8627824 */ /* 0x042fe200078e02ff */
[----:B------:R1:W-:Y:S01]  /*8480*/  STL [R1+0x200], R102 ;  /* 0x0002006601007387 */ /* 0x0003e20000100800 */
[----:B------:R-:W-:Y:S01]  /*8490*/  IMAD R100, R216, 0x7e, RZ ;  /* 0x0000007ed8647824 */ /* 0x000fe200078e02ff */
[----:B0-----:R-:W-:Y:S02]  /*84a0*/  LEA.HI.X.SX32 R101, R130, R0, 0x1, P5 ;  /* 0x0000000082657211 */ /* 0x001fe400028f0eff */
[----:B------:R-:W-:Y:S02]  /*84b0*/  CS2R R130, SRZ ;  /* 0x0000000000827805 */ /* 0x000fe4000001ff00 */
[----:B------:R-:W-:-:S02]  /*84c0*/  CS2R R142, SRZ ;  /* 0x00000000008e7805 */ /* 0x000fc4000001ff00 */
[----:B------:R-:W-:Y:S02]  /*84d0*/  CS2R R144, SRZ ;  /* 0x0000000000907805 */ /* 0x000fe4000001ff00 */
[----:B--2---:R-:W-:Y:S01]  /*84e0*/  LEA R103, P5, R118, R2, 0x1 ;  /* 0x0000000276677211 */ /* 0x004fe200078a08ff */
[----:B------:R0:W-:Y:S01]  /*84f0*/  STL [R1+0x1cc], R101 ;  /* 0x0001cc6501007387 */ /* 0x0001e20000100800 */
[----:B------:R-:W-:Y:S02]  /*8500*/  CS2R R146, SRZ ;  /* 0x0000000000927805 */ /* 0x000fe4000001ff00 */
[----:B------:R-:W-:Y:S02]  /*8510*/  CS2R R148, SRZ ;  /* 0x0000000000947805 */ /* 0x000fe4000001ff00 */
[----:B-1----:R-:W-:Y:S01]  /*8520*/  LEA.HI.X.SX32 R102, R129, R0, 0x1, P6 ;  /* 0x0000000081667211 */ /* 0x002fe200030f0eff */
[----:B------:R1:W-:Y:S01]  /*8530*/  STL [R1+0x208], R103 ;  /* 0x0002086701007387 */ /* 0x0003e20000100800 */
[----:B------:R-:W-:-:S03]  /*8540*/  CS2R R150, SRZ ;  /* 0x0000000000967805 */ /* 0x000fc6000001ff00 */
[----:B------:R2:W-:Y:S01]  /*8550*/  STL [R1+0x1d4], R102 ;  /* 0x0001d46601007387 */ /* 0x0005e20000100800 */
[----:B0-----:R-:W-:Y:S02]  /*8560*/  LEA R101, P6, R99, R2, 0x1 ;  /* 0x0000000263657211 */ /* 0x001fe400078c08ff */
[----:B-1----:R-:W-:-:S03]  /*8570*/  LEA.HI.X.SX32 R103, R128, R0, 0x1, P0 ;  /* 0x0000000080677211 */ /* 0x002fc600000f0eff */
[----:B------:R0:W-:Y:S01]  /*8580*/  STL [R1+0x210], R101 ;  /* 0x0002106501007387 */ /* 0x0001e20000100800 */
[----:B------:R-:W-:Y:S02]  /*8590*/  LEA.HI.X.SX32 R99, R99, R0, 0x1, P6 ;  /* 0x0000000063637211 */ /* 0x000fe400030f0eff */
[----:B------:R-:W-:Y:S02]  /*85a0*/  CS2R R128, SRZ ;  /* 0x0000000000807805 */ /* 0x000fe4000001ff00 */
[----:B--2---:R-:W-:Y:S01]  /*85b0*/  LEA R102, P0, R97, R2, 0x1 ;  /* 0x0000000261667211 */ /* 0x004fe200078008ff */
[----:B------:R1:W-:Y:S04]  /*85c0*/  STL [R1+0x1dc], R103 ;  /* 0x0001dc6701007387 */ /* 0x0003e80000100800 */
[----:B------:R2:W-:Y:S01]  /*85d0*/  STL [R1+0x218], R102 ;  /* 0x0002186601007387 */ /* 0x0005e20000100800 */
[----:B0-----:R-:W-:-:S02]  /*85e0*/  LEA.HI.X.SX32 R101, R127, R0, 0x1, P1 ;  /* 0x000000007f657211 */ /* 0x001fc400008f0eff */
[----:B-1----:R-:W-:-:S03]  /*85f0*/  LEA R103, P1, R96, R2, 0x1 ;  /* 0x0000000260677211 */ /* 0x002fc600078208ff */
[----:B------:R0:W-:Y:S01]  /*8600*/  STL [R1+0x1e4], R101 ;  /* 0x0001e46501007387 */ /* 0x0001e20000100800 */
[----:B--2---:R-:W-:-:S03]  /*8610*/  LEA.HI.X.SX32 R102, R126, R0, 0x1, P2 ;  /* 0x000000007e667211 */ /* 0x004fc600010f0eff */
[----:B------:R1:W-:Y:S01]  /*8620*/  STL [R1+0x220], R103 ;  /* 0x0002206701007387 */ /* 0x0003e20000100800 */
[----:B------:R-:W-:-:S03]  /*8630*/  CS2R R126, SRZ ;  /* 0x00000000007e7805 */ /* 0x000fc6000001ff00 */
[----:B------:R2:W-:Y:S01]  /*8640*/  STL [R1+0x1ec], R102 ;  /* 0x0001ec6601007387 */ /* 0x0005e20000100800 */
[----:B0-----:R-:W-:Y:S02]  /*8650*/  LEA R101, P2, R95, R2, 0x1 ;  /* 0x000000025f657211 */ /* 0x001fe400078408ff */
[----:B-1----:R-:W-:-:S03]  /*8660*/  LEA.HI.X.SX32 R103, R125, R0, 0x1, P3 ;  /* 0x000000007d677211 */ /* 0x002fc600018f0eff */
[----:B------:R0:W-:Y:S01]  /*8670*/  STL [R1+0x228], R101 ;  /* 0x0002286501007387 */ /* 0x0001e20000100800 */
[----:B------:R-:W-:Y:S02]  /*8680*/  LEA.HI.X.SX32 R95, R95, R0, 0x1, P2 ;  /* 0x000000005f5f7211 */ /* 0x000fe400010f0eff */
[----:B--2---:R-:W-:Y:S01]  /*8690*/  LEA R102, P3, R94, R2, 0x1 ;  /* 0x000000025e667211 */ /* 0x004fe200078608ff */
[----:B------:R1:W-:Y:S04]  /*86a0*/  STL [R1+0x1f4], R103 ;  /* 0x0001f46701007387 */ /* 0x0003e80000100800 */
[----:B------:R2:W-:Y:S01]  /*86b0*/  STL [R1+0x230], R102 ;  /* 0x0002306601007387 */ /* 0x0005e20000100800 */
[----:B0-----:R-:W-:Y:S02]  /*86c0*/  LEA.HI.X.SX32 R101, R119, R0, 0x1, P4 ;  /* 0x0000000077657211 */ /* 0x001fe400020f0eff */
[----:B-1----:R-:W-:-:S03]  /*86d0*/  LEA R103, P4, R93, R2, 0x1 ;  /* 0x000000025d677211 */ /* 0x002fc600078808ff */
[----:B------:R0:W-:Y:S01]  /*86e0*/  STL [R1+0x1fc], R101 ;  /* 0x0001fc6501007387 */ /* 0x0001e20000100800 */
[----:B--2---:R-:W-:-:S03]  /*86f0*/  LEA.HI.X.SX32 R102, R118, R0, 0x1, P5 ;  /* 0x0000000076667211 */ /* 0x004fc600028f0eff */
[----:B------:R-:W-:Y:S01]  /*8700*/  STL [R1+0x238], R103 ;  /* 0x0002386701007387 */ /* 0x000fe20000100800 */
[----:B------:R-:W-:-:S03]  /*8710*/  CS2R R118, SRZ ;  /* 0x0000000000767805 */ /* 0x000fc6000001ff00 */
[----:B------:R1:W-:Y:S01]  /*8720*/  STL [R1+0x204], R102 ;  /* 0x0002046601007387 */ /* 0x0003e20000100800 */
[----:B0-----:R-:W-:-:S04]  /*8730*/  LEA R101, P5, R92, R2, 0x1 ;  /* 0x000000025c657211 */ /* 0x001fc800078a08ff */
[----:B------:R-:W-:Y:S01]  /*8740*/  LEA.HI.X.SX32 R92, R92, R0, 0x1, P5 ;  /* 0x000000005c5c7211 */ /* 0x000fe200028f0eff */
[----:B------:R0:W-:Y:S01]  /*8750*/  STL [R1+0x240], R101 ;  /* 0x0002406501007387 */ /* 0x0001e20000100800 */
[----:B-1----:R-:W-:-:S03]  /*8760*/  LEA R102, P6, R91, R2, 0x1 ;  /* 0x000000025b667211 */ /* 0x002fc600078c08ff */
[----:B------:R1:W-:Y:S04]  /*8770*/  STL [R1+0x20c], R99 ;  /* 0x00020c6301007387 */ /* 0x0003e80000100800 */
[----:B------:R2:W-:Y:S01]  /*8780*/  STL [R1+0x248], R102 ;  /* 0x0002486601007387 */ /* 0x0005e20000100800 */
[-C--:B0-----:R-:W-:Y:S02]  /*8790*/  LEA.HI.X.SX32 R101, R97, R0.reuse, 0x1, P0 ;  /* 0x0000000061657211 */ /* 0x081fe400000f0eff */
[----:B------:R-:W-:Y:S02]  /*87a0*/  LEA.HI.X.SX32 R97, R96, R0, 0x1, P1 ;  /* 0x0000000060617211 */ /* 0x000fe400008f0eff */
[-C--:B-1----:R-:W-:Y:S01]  /*87b0*/  LEA R99, P0, R90, R2.reuse, 0x1 ;  /* 0x000000025a637211 */ /* 0x082fe200078008ff */
[----:B------:R-:W-:Y:S01]  /*87c0*/  STL [R1+0x214], R101 ;  /* 0x0002146501007387 */ /* 0x000fe20000100800 */
[----:B------:R-:W-:-:S02]  /*87d0*/  LEA R96, P1, R89, R2, 0x1 ;  /* 0x0000000259607211 */ /* 0x000fc400078208ff */
[----:B--2---:R-:W-:Y:S01]  /*87e0*/  CS2R R102, SRZ ;  /* 0x0000000000667805 */ /* 0x004fe2000001ff00 */
[----:B------:R-:W-:Y:S01]  /*87f0*/  STL [R1+0x250], R99 ;  /* 0x0002506301007387 */ /* 0x000fe20000100800 */
[----:B------:R-:W-:-:S03]  /*8800*/  LEA.HI.X.SX32 R89, R89, R0, 0x1, P1 ;  /* 0x0000000059597211 */ /* 0x000fc600008f0eff */
[----:B------:R0:W-:Y:S04]  /*8810*/  STL [R1+0x21c], R97 ;  /* 0x00021c6101007387 */ /* 0x0001e80000100800 */
[----:B------:R1:W-:Y:S04]  /*8820*/  STL [R1+0x258], R96 ;  /* 0x0002586001007387 */ /* 0x0003e80000100800 */
[----:B------:R2:W-:Y:S01]  /*8830*/  STL [R1+0x224], R95 ;  /* 0x0002245f01007387 */ /* 0x0005e20000100800 */
[----:B0-----:R-:W-:Y:S02]  /*8840*/  LEA R97, P2, R88, R2, 0x1 ;  /* 0x0000000258617211 */ /* 0x001fe400078408ff */
[----:B-1----:R-:W-:-:S03]  /*8850*/  LEA.HI.X.SX32 R96, R94, R0, 0x1, P3 ;  /* 0x000000005e607211 */ /* 0x002fc600018f0eff */
[----:B------:R-:W-:Y:S01]  /*8860*/  STL [R1+0x260], R97 ;  /* 0x0002606101007387 */ /* 0x000fe20000100800 */
[----:B------:R-:W-:Y:S02]  /*8870*/  LEA.HI.X.SX32 R94, R93, R0, 0x1, P4 ;  /* 0x000000005d5e7211 */ /* 0x000fe400020f0eff */
[-C--:B--2---:R-:W-:Y:S01]  /*8880*/  LEA R95, P3, R87, R2.reuse, 0x1 ;  /* 0x00000002575f7211 */ /* 0x084fe200078608ff */
[----:B------:R0:W-:Y:S01]  /*8890*/  STL [R1+0x22c], R96 ;  /* 0x00022c6001007387 */ /* 0x0001e20000100800 */
[----:B------:R-:W-:-:S03]  /*88a0*/  LEA R93, P4, R86, R2, 0x1 ;  /* 0x00000002565d7211 */ /* 0x000fc600078808ff */
[----:B------:R-:W-:Y:S01]  /*88b0*/  STL [R1+0x268], R95 ;  /* 0x0002685f01007387 */ /* 0x000fe20000100800 */
[----:B------:R-:W-:-:S03]  /*88c0*/  LEA.HI.X.SX32 R86, R86, R0, 0x1, P4 ;  /* 0x0000000056567211 */ /* 0x000fc600020f0eff */
[----:B------:R1:W-:Y:S01]  /*88d0*/  STL [R1+0x234], R94 ;  /* 0x0002345e01007387 */ /* 0x0003e20000100800 */
[----:B0-----:R-:W-:-:S03]  /*88e0*/  CS2R R96, SRZ ;  /* 0x0000000000607805 */ /* 0x001fc6000001ff00 */
[----:B------:R0:W-:Y:S04]  /*88f0*/  STL [R1+0x270], R93 ;  /* 0x0002705d01007387 */ /* 0x0001e80000100800 */
[----:B------:R2:W-:Y:S01]  /*8900*/  STL [R1+0x23c], R92 ;  /* 0x00023c5c01007387 */ /* 0x0005e20000100800 */
[----:B-1----:R-:W-:Y:S02]  /*8910*/  LEA R94, P5, R85, R2, 0x1 ;  /* 0x00000002555e7211 */ /* 0x002fe400078a08ff */
[----:B0-----:R-:W-:-:S03]  /*8920*/  LEA.HI.X.SX32 R93, R91, R0, 0x1, P6 ;  /* 0x000000005b5d7211 */ /* 0x001fc600030f0eff */
[----:B------:R0:W-:Y:S01]  /*8930*/  STL [R1+0x278], R94 ;  /* 0x0002785e01007387 */ /* 0x0001e20000100800 */
[----:B------:R-:W-:Y:S02]  /*8940*/  LEA.HI.X.SX32 R91, R90, R0, 0x1, P0 ;  /* 0x000000005a5b7211 */ /* 0x000fe400000f0eff */
[-C--:B--2---:R-:W-:Y:S01]  /*8950*/  LEA R92, P6, R84, R2.reuse, 0x1 ;  /* 0x00000002545c7211 */ /* 0x084fe200078c08ff */
[----:B------:R-:W-:Y:S01]  /*8960*/  STL [R1+0x244], R93 ;  /* 0x0002445d01007387 */ /* 0x000fe20000100800 */
[----:B------:R-:W-:-:S03]  /*8970*/  LEA R90, P0, R83, R2, 0x1 ;  /* 0x00000002535a7211 */ /* 0x000fc600078008ff */
[----:B------:R1:W-:Y:S01]  /*8980*/  STL [R1+0x280], R92 ;  /* 0x0002805c01007387 */ /* 0x0003e20000100800 */
[----:B------:R-:W-:Y:S02]  /*8990*/  LEA.HI.X.SX32 R83, R83, R0, 0x1, P0 ;  /* 0x0000000053537211 */ /* 0x000fe400000f0eff */
[----:B0-----:R-:W-:Y:S01]  /*89a0*/  CS2R R94, SRZ ;  /* 0x00000000005e7805 */ /* 0x001fe2000001ff00 */
[----:B------:R0:W-:Y:S04]  /*89b0*/  STL [R1+0x24c], R91 ;  /* 0x00024c5b01007387 */ /* 0x0001e80000100800 */
[----:B------:R2:W-:Y:S01]  /*89c0*/  STL [R1+0x288], R90 ;  /* 0x0002885a01007387 */ /* 0x0005e20000100800 */
[----:B-1----:R-:W-:-:S03]  /*89d0*/  CS2R R92, SRZ ;  /* 0x00000000005c7805 */ /* 0x002fc6000001ff00 */
[----:B------:R1:W-:Y:S01]  /*89e0*/  STL [R1+0x254], R89 ;  /* 0x0002545901007387 */ /* 0x0003e20000100800 */
[----:B0-----:R-:W-:Y:S02]  /*89f0*/  LEA R91, P1, R82, R2, 0x1 ;  /* 0x00000002525b7211 */ /* 0x001fe400078208ff */
[----:B--2---:R-:W-:-:S03]  /*8a00*/  LEA.HI.X.SX32 R90, R88, R0, 0x1, P2 ;  /* 0x00000000585a7211 */ /* 0x004fc600010f0eff */
[----:B------:R-:W-:Y:S01]  /*8a10*/  STL [R1+0x290], R91 ;  /* 0x0002905b01007387 */ /* 0x000fe20000100800 */
[----:B------:R-:W-:Y:S02]  /*8a20*/  LEA.HI.X.SX32 R88, R87, R0, 0x1, P3 ;  /* 0x0000000057587211 */ /* 0x000fe400018f0eff */
[-C--:B-1----:R-:W-:Y:S01]  /*8a30*/  LEA R89, P2, R81, R2.reuse, 0x1 ;  /* 0x0000000251597211 */ /* 0x082fe200078408ff */
        /* <DEDUP_REMOVED lines=307> */
[----:B------:R-:W-:Y:S01]  /*9d70*/  STL [R1+0x4b8], R22 ;  /* 0x0004b81601007387 */ /* 0x000fe20000100800 */
[----:B------:R-:W-:Y:S02]  /*9d80*/  LEA.HI.X.SX32 R19, R18, R0, 0x1, P2 ;  /* 0x0000000012137211 */ /* 0x000fe400010f0eff */
[-C--:B--2---:R-:W-:Y:S01]  /*9d90*/  LEA R20, P1, R7, R2.reuse, 0x1 ;  /* 0x0000000207147211 */ /* 0x084fe200078208ff */
[----:B------:R-:W-:Y:S01]  /*9da0*/  STL [R1+0x484], R21 ;  /* 0x0004841501007387 */ /* 0x000fe20000100800 */
[----:B------:R-:W-:-:S03]  /*9db0*/  LEA R18, P2, R6, R2, 0x1 ;  /* 0x0000000206127211 */ /* 0x000fc600078408ff */
[----:B------:R0:W-:Y:S01]  /*9dc0*/  STL [R1+0x4c0], R20 ;  /* 0x0004c01401007387 */ /* 0x0001e20000100800 */
[----:B------:R-:W-:-:S03]  /*9dd0*/  LEA.HI.X.SX32 R6, R6, R0, 0x1, P2 ;  /* 0x0000000006067211 */ /* 0x000fc600010f0eff */
[----:B------:R1:W-:Y:S04]  /*9de0*/  STL [R1+0x48c], R19 ;  /* 0x00048c1301007387 */ /* 0x0003e80000100800 */
[----:B------:R2:W-:Y:S01]  /*9df0*/  STL [R1+0x4c8], R18 ;  /* 0x0004c81201007387 */ /* 0x0005e20000100800 */
[----:B0-----:R-:W-:-:S03]  /*9e00*/  IMAD.SHL.U32 R20, R218, 0x80, RZ ;  /* 0x00000080da147824 */ /* 0x001fc600078e00ff */
[----:B------:R0:W-:Y:S01]  /*9e10*/  STL [R1+0x494], R12 ;  /* 0x0004940c01007387 */ /* 0x0001e20000100800 */
[----:B-1----:R-:W-:Y:S02]  /*9e20*/  LEA R19, P3, R5, R2, 0x1 ;  /* 0x0000000205137211 */ /* 0x002fe400078608ff */
[----:B--2---:R-:W-:-:S03]  /*9e30*/  LEA.HI.X.SX32 R18, R11, R0, 0x1, P4 ;  /* 0x000000000b127211 */ /* 0x004fc600020f0eff */
[----:B------:R-:W-:Y:S01]  /*9e40*/  STL [R1+0x4d0], R19 ;  /* 0x0004d01301007387 */ /* 0x000fe20000100800 */
[----:B------:R-:W-:Y:S02]  /*9e50*/  LEA.HI.X.SX32 R11, R10, R0, 0x1, P5 ;  /* 0x000000000a0b7211 */ /* 0x000fe400028f0eff */
[-C--:B0-----:R-:W-:Y:S01]  /*9e60*/  LEA R12, P4, R4, R2.reuse, 0x1 ;  /* 0x00000002040c7211 */ /* 0x081fe200078808ff */
        /* <DEDUP_REMOVED lines=15> */
[----:B------:R-:W-:Y:S04]  /*9f60*/  STL [R1+0x4f0], R9 ;  /* 0x0004f00901007387 */ /* 0x000fe80000100800 */
[----:B------:R0:W-:Y:S04]  /*9f70*/  STL [R1+0x4bc], R8 ;  /* 0x0004bc0801007387 */ /* 0x0001e80000100800 */
[----:B------:R1:W-:Y:S04]  /*9f80*/  STL [R1+0x4f8], R7 ;  /* 0x0004f80701007387 */ /* 0x0003e80000100800 */
[----:B------:R2:W-:Y:S01]  /*9f90*/  STL [R1+0x4c4], R6 ;  /* 0x0004c40601007387 */ /* 0x0005e20000100800 */
[----:B0-----:R-:W-:-:S02]  /*9fa0*/  LEA R8, P2, R174, R2, 0x1 ;  /* 0x00000002ae087211 */ /* 0x001fc400078408ff */
[----:B-1----:R-:W-:-:S03]  /*9fb0*/  LEA.HI.X.SX32 R7, R5, R0, 0x1, P3 ;  /* 0x0000000005077211 */ /* 0x002fc600018f0eff */
[----:B------:R-:W-:Y:S01]  /*9fc0*/  STL [R1+0x500], R8 ;  /* 0x0005000801007387 */ /* 0x000fe20000100800 */
[----:B------:R-:W-:Y:S02]  /*9fd0*/  LEA.HI.X.SX32 R5, R4, R0, 0x1, P4 ;  /* 0x0000000004057211 */ /* 0x000fe400020f0eff */
[-C--:B--2---:R-:W-:Y:S01]  /*9fe0*/  LEA R6, P3, R175, R2.reuse, 0x1 ;  /* 0x00000002af067211 */ /* 0x084fe200078608ff */
        /* <DEDUP_REMOVED lines=8> */
[----:B------:R0:W-:Y:S01]  /*a070*/  STL [R1+0x518], R5 ;  /* 0x0005180501007387 */ /* 0x0001e20000100800 */
[----:B--2---:R-:W-:-:S03]  /*a080*/  LEA R3, P6, R178, R2, 0x1 ;  /* 0x00000002b2037211 */ /* 0x004fc600078c08ff */
[----:B------:R1:W-:Y:S04]  /*a090*/  STL [R1+0x4e4], R4 ;  /* 0x0004e40401007387 */ /* 0x0003e80000100800 */
[----:B------:R2:W-:Y:S01]  /*a0a0*/  STL [R1+0x520], R3 ;  /* 0x0005200301007387 */ /* 0x0005e20000100800 */
[----:B0-----:R-:W-:Y:S02]  /*a0b0*/  LEA.HI.X.SX32 R5, R122, R0, 0x1, P0 ;  /* 0x000000007a057211 */ /* 0x001fe400000f0eff */
[----:B------:R-:W-:Y:S02]  /*a0c0*/  CS2R R122, SRZ ;  /* 0x00000000007a7805 */ /* 0x000fe4000001ff00 */
[----:B-1----:R-:W-:Y:S01]  /*a0d0*/  LEA R4, P0, R179, R2, 0x1 ;  /* 0x00000002b3047211 */ /* 0x002fe200078008ff */
        /* <DEDUP_REMOVED lines=16> */
[----:B------:R1:W-:Y:S04]  /*a1e0*/  STL [R1+0x540], R4 ;  /* 0x0005400401007387 */ /* 0x0003e80000100800 */
[----:B------:R2:W-:Y:S01]  /*a1f0*/  STL [R1+0x50c], R3 ;  /* 0x00050c0301007387 */ /* 0x0005e20000100800 */
[----:B0-----:R-:W-:Y:S02]  /*a200*/  LEA R5, P4, R183, R2, 0x1 ;  /* 0x00000002b7057211 */ /* 0x001fe400078808ff */
[----:B-1----:R-:W-:-:S03]  /*a210*/  LEA.HI.X.SX32 R4, R177, R0, 0x1, P5 ;  /* 0x00000000b1047211 */ /* 0x002fc600028f0eff */
[----:B------:R0:W-:Y:S01]  /*a220*/  STL [R1+0x548], R5 ;  /* 0x0005480501007387 */ /* 0x0001e20000100800 */
[----:B------:R-:W-:Y:S02]  /*a230*/  CS2R R176, SRZ ;  /* 0x0000000000b07805 */ /* 0x000fe4000001ff00 */
[----:B--2---:R-:W-:Y:S01]  /*a240*/  LEA R3, P5, R184, R2, 0x1 ;  /* 0x00000002b8037211 */ /* 0x004fe200078a08ff */
[----:B------:R1:W-:Y:S04]  /*a250*/  STL [R1+0x514], R4 ;  /* 0x0005140401007387 */ /* 0x0003e80000100800 */
[----:B------:R2:W-:Y:S01]  /*a260*/  STL [R1+0x550], R3 ;  /* 0x0005500301007387 */ /* 0x0005e20000100800 */
[----:B0-----:R-:W-:Y:S02]  /*a270*/  LEA.HI.X.SX32 R5, R178, R0, 0x1, P6 ;  /* 0x00000000b2057211 */ /* 0x001fe400030f0eff */
        /* <DEDUP_REMOVED lines=18> */
[----:B------:R-:W-:Y:S02]  /*a3a0*/  LEA R2, P3, R190, R2, 0x1 ;  /* 0x00000002be027211 */ /* 0x000fe400078608ff */
[-C--:B------:R-:W-:Y:S01]  /*a3b0*/  LEA.HI.X.SX32 R6, R189, R0.reuse, 0x1, P2 ;  /* 0x00000000bd067211 */ /* 0x080fe200010f0eff */
[----:B------:R2:W-:Y:S01]  /*a3c0*/  STL [R1+0x53c], R3 ;  /* 0x00053c0301007387 */ /* 0x0005e20000100800 */
[----:B0-----:R-:W-:-:S03]  /*a3d0*/  LEA.HI.X.SX32 R5, R187, R0, 0x1, P0 ;  /* 0x00000000bb057211 */ /* 0x001fc600000f0eff */
[----:B------:R0:W-:Y:S01]  /*a3e0*/  STL [R1+0xd5c], R2 ;  /* 0x000d5c0201007387 */ /* 0x0001e20000100800 */
[-C--:B-1----:R-:W-:Y:S02]  /*a3f0*/  LEA.HI.X.SX32 R4, R183, R0.reuse, 0x1, P4 ;  /* 0x00000000b7047211 */ /* 0x082fe400020f0eff */
[----:B------:R-:W-:Y:S02]  /*a400*/  CS2R R182, SRZ ;  /* 0x0000000000b67805 */ /* 0x000fe4000001ff00 */
[-C--:B--2---:R-:W-:Y:S01]  /*a410*/  LEA.HI.X.SX32 R3, R184, R0.reuse, 0x1, P5 ;  /* 0x00000000b8037211 */ /* 0x084fe200028f0eff */
[----:B------:R1:W-:Y:S01]  /*a420*/  STL [R1+0x544], R4 ;  /* 0x0005440401007387 */ /* 0x0003e20000100800 */
[----:B------:R-:W-:Y:S02]  /*a430*/  CS2R R184, SRZ ;  /* 0x0000000000b87805 */ /* 0x000fe4000001ff00 */
[----:B0-----:R-:W-:Y:S01]  /*a440*/  LEA.HI.X.SX32 R2, R186, R0, 0x1, P6 ;  /* 0x00000000ba027211 */ /* 0x001fe200030f0eff */
[----:B------:R-:W-:Y:S01]  /*a450*/  STL [R1+0x54c], R3 ;  /* 0x00054c0301007387 */ /* 0x000fe20000100800 */
[----:B------:R-:W-:-:S03]  /*a460*/  CS2R R186, SRZ ;  /* 0x0000000000ba7805 */ /* 0x000fc6000001ff00 */
[----:B------:R0:W-:Y:S01]  /*a470*/  STL [R1+0xd48], R2 ;  /* 0x000d480201007387 */ /* 0x0001e20000100800 */
[-C--:B-1----:R-:W-:Y:S02]  /*a480*/  LEA.HI.X.SX32 R4, R188, R0.reuse, 0x1, P1 ;  /* 0x00000000bc047211 */ /* 0x082fe400008f0eff */
[----:B------:R-:W-:Y:S02]  /*a490*/  CS2R R188, SRZ ;  /* 0x0000000000bc7805 */ /* 0x000fe4000001ff00 */
[----:B------:R-:W-:Y:S01]  /*a4a0*/  LEA.HI.X.SX32 R0, R190, R0, 0x1, P3 ;  /* 0x00000000be007211 */ /* 0x000fe200018f0eff */
[----:B------:R-:W-:Y:S01]  /*a4b0*/  STL [R1+0xd50], R5 ;  /* 0x000d500501007387 */ /* 0x000fe20000100800 */
[----:B------:R-:W-:-:S03]  /*a4c0*/  CS2R R190, SRZ ;  /* 0x0000000000be7805 */ /* 0x000fc6000001ff00 */
[----:B------:R1:W-:Y:S01]  /*a4d0*/  STL [R1+0xd54], R4 ;  /* 0x000d540401007387 */ /* 0x0003e20000100800 */
[----:B0-----:R-:W-:-:S03]  /*a4e0*/  IMAD.WIDE R2, R98, 0x2, R14 ;  /* 0x0000000262027825 */ /* 0x001fc600078e020e */
[----:B------:R0:W-:Y:S04]  /*a4f0*/  STL [R1+0xd58], R6 ;  /* 0x000d580601007387 */ /* 0x0001e80000100800 */
[----:B------:R-:W-:Y:S01]  /*a500*/  STL [R1+0x55c], R2 ;  /* 0x00055c0201007387 */ /* 0x000fe20000100800 */
[----:B-1----:R-:W-:Y:S01]  /*a510*/  IMAD.WIDE R4, R98, 0x2, R16 ;  /* 0x0000000262047825 */ /* 0x002fe200078e0210 */
[----:B------:R-:W-:Y:S02]  /*a520*/  CS2R R98, SRZ ;  /* 0x0000000000627805 */ /* 0x000fe4000001ff00 */
[----:B------:R1:W-:Y:S01]  /*a530*/  STL [R1+0x554], R0 ;  /* 0x0005540001007387 */ /* 0x0003e20000100800 */
[----:B0-----:R-:W-:-:S03]  /*a540*/  IMAD R6, R216, 0x7d, RZ ;  /* 0x0000007dd8067824 */ /* 0x001fc600078e02ff */
[----:B------:R0:W-:Y:S04]  /*a550*/  STL [R1+0x558], R3 ;  /* 0x0005580301007387 */ /* 0x0001e80000100800 */
[----:B------:R-:W-:Y:S01]  /*a560*/  STL [R1+0x564], R4 ;  /* 0x0005640401007387 */ /* 0x000fe20000100800 */
[----:B-1----:R-:W-:-:S03]  /*a570*/  IMAD R0, R216, 0x7c, RZ ;  /* 0x0000007cd8007824 */ /* 0x002fc600078e02ff */
[----:B------:R1:W-:Y:S01]  /*a580*/  STL [R1+0x560], R5 ;  /* 0x0005600501007387 */ /* 0x0003e20000100800 */
[----:B0-----:R-:W-:-:S05]  /*a590*/  IMAD.WIDE R2, R100, 0x2, R14 ;  /* 0x0000000264027825 */ /* 0x001fca00078e020e */
[----:B------:R-:W-:Y:S01]  /*a5a0*/  STL [R1+0x56c], R2 ;  /* 0x00056c0201007387 */ /* 0x000fe20000100800 */
[----:B-1----:R-:W-:-:S03]  /*a5b0*/  IMAD.WIDE R4, R100, 0x2, R16 ;  /* 0x0000000264047825 */ /* 0x002fc600078e0210 */
[----:B------:R0:W-:Y:S01]  /*a5c0*/  STL [R1+0x568], R3 ;  /* 0x0005680301007387 */ /* 0x0001e20000100800 */
[----:B------:R-:W-:-:S03]  /*a5d0*/  CS2R R100, SRZ ;  /* 0x0000000000647805 */ /* 0x000fc6000001ff00 */
[----:B------:R-:W-:Y:S04]  /*a5e0*/  STL [R1+0x574], R4 ;  /* 0x0005740401007387 */ /* 0x000fe80000100800 */
[----:B------:R1:W-:Y:S01]  /*a5f0*/  STL [R1+0x570], R5 ;  /* 0x0005700501007387 */ /* 0x0003e20000100800 */
[----:B0-----:R-:W-:-:S04]  /*a600*/  IMAD.WIDE R2, R6, 0x2, R14 ;  /* 0x0000000206027825 */ /* 0x001fc800078e020e */
[--C-:B------:R-:W-:Y:S01]  /*a610*/  IMAD.WIDE R6, R6, 0x2, R16.reuse ;  /* 0x0000000206067825 */ /* 0x100fe200078e0210 */
[----:B------:R-:W-:Y:S03]  /*a620*/  STL [R1+0x57c], R2 ;  /* 0x00057c0201007387 */ /* 0x000fe60000100800 */
[C---:B-1----:R-:W-:Y:S01]  /*a630*/  IMAD.WIDE R4, R0.reuse, 0x2, R16 ;  /* 0x0000000200047825 */ /* 0x042fe200078e0210 */
[----:B------:R0:W-:Y:S04]  /*a640*/  STL [R1+0x578], R3 ;  /* 0x0005780301007387 */ /* 0x0001e80000100800 */
[----:B------:R1:W-:Y:S04]  /*a650*/  STL [R1+0x584], R6 ;  /* 0x0005840601007387 */ /* 0x0003e80000100800 */
[----:B------:R-:W-:Y:S01]  /*a660*/  STL [R1+0x580], R7 ;  /* 0x0005800701007387 */ /* 0x000fe20000100800 */
[----:B0-----:R-:W-:-:S04]  /*a670*/  IMAD.WIDE R2, R0, 0x2, R14 ;  /* 0x0000000200027825 */ /* 0x001fc800078e020e */
[C---:B------:R-:W-:Y:S01]  /*a680*/  IMAD R0, R216.reuse, 0x7a, RZ ;  /* 0x0000007ad8007824 */ /* 0x040fe200078e02ff */
[----:B------:R-:W-:Y:S01]  /*a690*/  STL [R1+0x58c], R2 ;  /* 0x00058c0201007387 */ /* 0x000fe20000100800 */
[----:B-1----:R-:W-:-:S03]  /*a6a0*/  IMAD R6, R216, 0x7b, RZ ;  /* 0x0000007bd8067824 */ /* 0x002fc600078e02ff */
[----:B------:R0:W-:Y:S04]  /*a6b0*/  STL [R1+0x588], R3 ;  /* 0x0005880301007387 */ /* 0x0001e80000100800 */
        /* <DEDUP_REMOVED lines=402> */
[C---:B------:R-:W-:Y:S01]  /*bfe0*/  IMAD.SHL.U32 R0, R216.reuse, 0x40, RZ ;  /* 0x00000040d8007824 */ /* 0x040fe200078e00ff */
        /* <DEDUP_REMOVED lines=444> */
[----:B------:R-:W-:Y:S04]  /*dbb0*/  STL [R1+0xd24], R6 ;  /* 0x000d240601007387 */ /* 0x000fe80000100800 */
[----:B------:R1:W-:Y:S01]  /*dbc0*/  STL [R1+0xd20], R7 ;  /* 0x000d200701007387 */ /* 0x0003e20000100800 */
[----:B0-----:R-:W-:Y:S01]  /*dbd0*/  IMAD.WIDE R2, R0, 0x2, R14 ;  /* 0x0000000200027825 */ /* 0x001fe200078e020e */
[----:B------:R-:W-:-:S04]  /*dbe0*/  SHF.R.S32.HI R0, RZ, 0x7, R217 ;  /* 0x00000007ff007819 */ /* 0x000fc800000114d9 */
[----:B------:R-:W-:Y:S01]  /*dbf0*/  STL [R1+0xd2c], R2 ;  /* 0x000d2c0201007387 */ /* 0x000fe20000100800 */
[----:B-1----:R-:W-:-:S03]  /*dc00*/  IMAD.WIDE R6, R216, 0x2, R14 ;  /* 0x00000002d8067825 */ /* 0x002fc600078e020e */
[----:B------:R0:W-:Y:S04]  /*dc10*/  STL [R1+0xd28], R3 ;  /* 0x000d280301007387 */ /* 0x0001e80000100800 */
[----:B------:R-:W-:Y:S04]  /*dc20*/  STL [R1+0xd34], R4 ;  /* 0x000d340401007387 */ /* 0x000fe80000100800 */
[----:B------:R1:W-:Y:S01]  /*dc30*/  STL [R1+0xd30], R5 ;  /* 0x000d300501007387 */ /* 0x0003e20000100800 */
[----:B0-----:R-:W-:-:S03]  /*dc40*/  IMAD.WIDE R2, R216, 0x2, R16 ;  /* 0x00000002d8027825 */ /* 0x001fc600078e0210 */
[----:B------:R-:W-:Y:S04]  /*dc50*/  STL [R1+0xd3c], R6 ;  /* 0x000d3c0601007387 */ /* 0x000fe80000100800 */
[----:B------:R-:W-:Y:S01]  /*dc60*/  STL [R1+0xd38], R7 ;  /* 0x000d380701007387 */ /* 0x000fe20000100800 */
[----:B-1----:R-:W-:-:S03]  /*dc70*/  SHF.R.S32.HI R5, RZ, 0x1f, R12 ;  /* 0x0000001fff057819 */ /* 0x002fc6000001140c */
[----:B------:R0:W-:Y:S01]  /*dc80*/  STL [R1+0xd44], R2 ;  /* 0x000d440201007387 */ /* 0x0001e20000100800 */
[C---:B------:R-:W-:Y:S01]  /*dc90*/  SHF.L.U64.HI R0, R12.reuse, 0x1, R5 ;  /* 0x000000010c007819 */ /* 0x040fe20000010205 */
[----:B------:R-:W-:Y:S02]  /*dca0*/  IMAD.SHL.U32 R12, R12, 0x2, RZ ;  /* 0x000000020c0c7824 */ /* 0x000fe400078e00ff */
[----:B------:R1:W-:Y:S04]  /*dcb0*/  STL [R1+0xd40], R3 ;  /* 0x000d400301007387 */ /* 0x0003e80000100800 */
[----:B------:R2:W-:Y:S04]  /*dcc0*/  STL [R1+0x110], RZ ;  /* 0x000110ff01007387 */ /* 0x0005e80000100800 */
[----:B------:R2:W-:Y:S01]  /*dcd0*/  STL [R1], RZ ;  /* 0x000000ff01007387 */ /* 0x0005e20000100800 */
[----:B0-----:R-:W-:Y:S01]  /*dce0*/  SHF.R.S32.HI R2, RZ, 0x1f, R20 ;  /* 0x0000001fff027819 */ /* 0x001fe20000011414 */
[----:B-1----:R-:W-:Y:S01]  /*dcf0*/  IMAD R3, R206, 0x80, R206 ;  /* 0x00000080ce037824 */ /* 0x002fe200078e02ce */
[----:B------:R-:W-:Y:S01]  /*dd00*/  CS2R R206, SRZ ;  /* 0x0000000000ce7805 */ /* 0x000fe2000001ff00 */
[----:B------:R2:W-:Y:S01]  /*dd10*/  STL [R1+0x4], RZ ;  /* 0x000004ff01007387 */ /* 0x0005e20000100800 */
[----:B------:R-:W-:Y:S01]  /*dd20*/  SHF.L.U64.HI R2, R20, 0x1, R2 ;  /* 0x0000000114027819 */ /* 0x000fe20000010202 */
[----:B------:R-:W-:-:S02]  /*dd30*/  IMAD.SHL.U32 R3, R3, 0x2, RZ ;  /* 0x0000000203037824 */ /* 0x000fc400078e00ff */
[----:B------:R2:W-:Y:S01]  /*dd40*/  STL [R1+0x8], RZ ;  /* 0x000008ff01007387 */ /* 0x0005e20000100800 */
[----:B------:R-:W-:Y:S02]  /*dd50*/  IMAD.SHL.U32 R20, R20, 0x2, RZ ;  /* 0x0000000214147824 */ /* 0x000fe400078e00ff */
[----:B------:R-:W-:Y:S01]  /*dd60*/  LOP3.LUT R3, R3, 0x407e, RZ, 0xc0, !PT ;  /* 0x0000407e03037812 */ /* 0x000fe200078ec0ff */
[----:B------:R2:W-:Y:S03]  /*dd70*/  STL [R1+0xc], RZ ;  /* 0x00000cff01007387 */ /* 0x0005e60000100800 */
[C---:B------:R-:W-:Y:S01]  /*dd80*/  LOP3.LUT R9, R3.reuse, 0x10, RZ, 0x3c, !PT ;  /* 0x0000001003097812 */ /* 0x040fe200078e3cff */
[----:B------:R2:W-:Y:S01]  /*dd90*/  STL [R1+0x10], RZ ;  /* 0x000010ff01007387 */ /* 0x0005e20000100800 */
[----:B------:R-:W-:Y:S01]  /*dda0*/  LOP3.LUT R8, R3, 0x20, RZ, 0x3c, !PT ;  /* 0x0000002003087812 */ /* 0x000fe200078e3cff */
[----:B------:R-:W-:Y:S01]  /*ddb0*/  IMAD.IADD R10, R219, 0x1, R3 ;  /* 0x00000001db0a7824 */ /* 0x000fe200078e0203 */
        /* <DEDUP_REMOVED lines=8> */
[----:B------:R-:W-:Y:S01]  /*de40*/  LOP3.LUT R3, R3, 0x70, RZ, 0x3c, !PT ;  /* 0x0000007003037812 */ /* 0x000fe200078e3cff */
[----:B------:R2:W-:Y:S01]  /*de50*/  STL [R1+0x1c], RZ ;  /* 0x00001cff01007387 */ /* 0x0005e20000100800 */
[----:B------:R-:W-:-:S02]  /*de60*/  IMAD.IADD R7, R219, 0x1, R7 ;  /* 0x00000001db077824 */ /* 0x000fc400078e0207 */
[C---:B------:R-:W-:Y:S01]  /*de70*/  IMAD.IADD R6, R219.reuse, 0x1, R6 ;  /* 0x00000001db067824 */ /* 0x040fe200078e0206 */
[----:B------:R2:W-:Y:S01]  /*de80*/  STL [R1+0x20], RZ ;  /* 0x000020ff01007387 */ /* 0x0005e20000100800 */
[C---:B------:R-:W-:Y:S02]  /*de90*/  IMAD.IADD R5, R219.reuse, 0x1, R5 ;  /* 0x00000001db057824 */ /* 0x040fe400078e0205 */
[C---:B------:R-:W-:Y:S01]  /*dea0*/  IMAD.IADD R4, R219.reuse, 0x1, R4 ;  /* 0x00000001db047824 */ /* 0x040fe200078e0204 */
[----:B------:R2:W-:Y:S01]  /*deb0*/  STL [R1+0x24], RZ ;  /* 0x000024ff01007387 */ /* 0x0005e20000100800 */
[----:B------:R-:W-:-:S03]  /*dec0*/  IMAD.IADD R3, R219, 0x1, R3 ;  /* 0x00000001db037824 */ /* 0x000fc600078e0203 */
[----:B------:R2:W-:Y:S04]  /*ded0*/  STL [R1+0x28], RZ ;  /* 0x000028ff01007387 */ /* 0x0005e80000100800 */
        /* <DEDUP_REMOVED lines=52> */
[----:B------:R2:W-:Y:S02]  /*e220*/  STL [R1+0xfc], RZ ;  /* 0x0000fcff01007387 */ /* 0x0005e40000100800 */
.L_x_1:
[----:B-----5:R0:W-:Y:S04]  /*e230*/  STL [R1+0x12e8], R22 ;  /* 0x0012e81601007387 */ /* 0x0201e80000100800 */
[----:B0-----:R-:W3:Y:S04]  /*e240*/  LDL R22, [R1+0x110] ;  /* 0x0001100001167983 */ /* 0x001ee80000100800 */
[----:B------:R-:W-:Y:S04]  /*e250*/  STL [R1+0x12e4], R21 ;  /* 0x0012e41501007387 */ /* 0x000fe80000100800 */
        /* <DEDUP_REMOVED lines=161> */
[----:B------:R-:W-:Y:S04]  /*ec70*/  STL.64 [R1+0xf48], R150 ;  /* 0x000f489601007387 */ /* 0x000fe80000100a00 */
        /* <DEDUP_REMOVED lines=81> */
[----:B------:R-:W-:Y:S04]  /*f190*/  STL.64 [R1+0xe68], R94 ;  /* 0x000e685e01007387 */ /* 0x000fe80000100a00 */
[----:B------:R-:W-:Y:S04]  /*f1a0*/  STL.64 [R1+0xe60], R92 ;  /* 0x000e605c01007387 */ /* 0x000fe80000100a00 */
[----:B------:R-:W-:Y:S04]  /*f1b0*/  STL.64 [R1+0xe58], R90 ;  /* 0x000e585a01007387 */ /* 0x000fe80000100a00 */
[----:B------:R-:W-:Y:S04]  /*f1c0*/  STL.64 [R1+0xe50], R88 ;  /* 0x000e505801007387 */ /* 0x000fe80000100a00 */
[----:B------:R-:W-:Y:S04]  /*f1d0*/  STL [R1+0xe4c], R80 ;  /* 0x000e4c5001007387 */ /* 0x000fe80000100800 */
[----:B------:R-:W-:Y:S04]  /*f1e0*/  STL [R1+0xe48], R81 ;  /* 0x000e485101007387 */ /* 0x000fe80000100800 */
[----:B------:R-:W-:Y:S04]  /*f1f0*/  STL [R1+0xe44], R82 ;  /* 0x000e445201007387 */ /* 0x000fe80000100800 */
[----:B------:R-:W-:Y:S04]  /*f200*/  STL [R1+0xe40], R83 ;  /* 0x000e405301007387 */ /* 0x000fe80000100800 */
[----:B------:R-:W-:Y:S04]  /*f210*/  STL [R1+0xe3c], R84 ;  /* 0x000e3c5401007387 */ /* 0x000fe80000100800 */
[----:B------:R-:W-:Y:S04]  /*f220*/  STL [R1+0xe38], R85 ;  /* 0x000e385501007387 */ /* 0x000fe80000100800 */
[----:B------:R-:W-:Y:S01]  /*f230*/  STL [R1+0xe34], R86 ;  /* 0x000e345601007387 */ /* 0x000fe20000100800 */
[----:B------:R-:W-:-:S03]  /*f240*/  MOV R12, UR48 ;  /* 0x00000030000c7c02 */ /* 0x000fc60008000f00 */
[----:B------:R-:W-:Y:S04]  /*f250*/  STL [R1+0xe30], R87 ;  /* 0x000e305701007387 */ /* 0x000fe80000100800 */
[----:B------:R0:W-:Y:S01]  /*f260*/  STL [R1+0xe2c], R0 ;  /* 0x000e2c0001007387 */ /* 0x0001e20000100800 */
[----:B------:R-:W-:-:S03]  /*f270*/  MOV R11, UR53 ;  /* 0x00000035000b7c02 */ /* 0x000fc60008000f00 */
[----:B------:R-:W4:Y:S04]  /*f280*/  LDL.LU R20, [R1+0x580] ;  /* 0x0005800001147983 */ /* 0x000f280000300800 */
[----:B------:R1:W-:Y:S01]  /*f290*/  STL [R1+0xe10], R2 ;  /* 0x000e100201007387 */ /* 0x0003e20000100800 */
[----:B0-----:R-:W-:-:S03]  /*f2a0*/  MOV R0, UR49 ;  /* 0x0000003100007c02 */ /* 0x001fc60008000f00 */
[----:B-1----:R-:W2:Y:S04]  /*f2b0*/  LDL.LU R2, [R1+0x560] ;  /* 0x0005600001027983 */ /* 0x002ea80000300800 */
[----:B------:R-:W-:Y:S04]  /*f2c0*/  STL [R1+0xda0], R13 ;  /* 0x000da00d01007387 */ /* 0x000fe80000100800 */
[----:B------:R0:W-:Y:S04]  /*f2d0*/  STL [R1+0xd90], R0 ;  /* 0x000d900001007387 */ /* 0x0001e80000100800 */
[----:B------:R-:W-:Y:S04]  /*f2e0*/  STL [R1+0xd8c], R12 ;  /* 0x000d8c0c01007387 */ /* 0x000fe80000100800 */
[----:B------:R-:W4:Y:S01]  /*f2f0*/  LDL R19, [R1+0xd40] ;  /* 0x000d400001137983 */ /* 0x000f220000100800 */
[----:B------:R-:W-:-:S02]  /*f300*/  PRMT R21, RZ, 0x7610, R21 ;  /* 0x00007610ff157816 */ /* 0x000fc40000000015 */
[----:B------:R-:W-:Y:S01]  /*f310*/  PRMT R10, RZ, 0x7610, R10 ;  /* 0x00007610ff0a7816 */ /* 0x000fe2000000000a */
[----:B------:R1:W-:Y:S01]  /*f320*/  STL [R1+0xd88], R11 ;  /* 0x000d880b01007387 */ /* 0x0003e20000100800 */
[----:B0-----:R-:W-:-:S03]  /*f330*/  MOV R0, UR52 ;  /* 0x0000003400007c02 */ /* 0x001fc60008000f00 */
[----:B------:R-:W4:Y:S01]  /*f340*/  LDL R18, [R1+0xd44] ;  /* 0x000d440001127983 */ /* 0x000f220000100800 */
[----:B-1----:R-:W3:Y:S02]  /*f350*/  LDC R11, c[0x0][0x230] ;  /* 0x00008c00ff0b7b82 */ /* 0x002ee40000000800 */
[----:B---3--:R-:W-:-:S05]  /*f360*/  IMAD R11, R22, -0x80, R11 ;  /* 0xffffff80160b7824 */ /* 0x008fca00078e020b */
[----:B------:R-:W-:-:S13]  /*f370*/  ISETP.GT.AND P0, PT, R11, RZ, PT ;  /* 0x000000ff0b00720c */ /* 0x000fda0003f04270 */
[----:B------:R-:W3:Y:S04]  /*f380*/  @P0 LDG.E.U16 R21, desc[UR60][R16.64] ;  /* 0x0000003c10150981 */ /* 0x000ee8000c1e1500 */
[----:B------:R-:W2:Y:S01]  /*f390*/  @P0 LDG.E.U16 R10, desc[UR60][R14.64] ;  /* 0x0000003c0e0a0981 */ /* 0x000ea2000c1e1500 */
[----:B------:R-:W-:-:S03]  /*f3a0*/  MOV R12, UR56 ;  /* 0x00000038000c7c02 */ /* 0x000fc60008000f00 */
[----:B------:R0:W-:Y:S01]  /*f3b0*/  STL [R1+0xd84], R0 ;  /* 0x000d840001007387 */ /* 0x0001e20000100800 */
[----:B------:R-:W-:Y:S02]  /*f3c0*/  ISETP.GT.AND P1, PT, R11, 0x1, PT ;  /* 0x000000010b00780c */ /* 0x000fe40003f24270 */
[----:B0-----:R-:W-:-:S05]  /*f3d0*/  MOV R0, UR57 ;  /* 0x0000003900007c02 */ /* 0x001fca0008000f00 */
[----:B------:R-:W-:Y:S01]  /*f3e0*/  STL [R1+0x12a8], R0 ;  /* 0x0012a80001007387 */ /* 0x000fe20000100800 */
[----:B------:R-:W-:-:S03]  /*f3f0*/  PRMT R107, RZ, 0x7610, R107 ;  /* 0x00007610ff6b7816 */ /* 0x000fc6000000006b */
[----:B------:R-:W-:Y:S04]  /*f400*/  STL [R1+0x12ac], R12 ;  /* 0x0012ac0c01007387 */ /* 0x000fe80000100800 */
[----:B------:R-:W2:Y:S04]  /*f410*/  LDL.LU R22, [R1+0x12e8] ;  /* 0x0012e80001167983 */ /* 0x000ea80000300800 */
[----:B----4-:R-:W4:Y:S04]  /*f420*/  @P1 LDG.E.U16 R107, desc[UR60][R18.64] ;  /* 0x0000003c126b1981 */ /* 0x010f28000c1e1500 */
[----:B---3--:R0:W-:Y:S04]  /*f430*/  STL [R1+0x10c], R21 ;  /* 0x00010c1501007387 */ /* 0x0081e80000100800 */
[----:B0-----:R-:W3:Y:S04]  /*f440*/  LDL.LU R21, [R1+0x12e4] ;  /* 0x0012e40001157983 */ /* 0x001ee80000300800 */
[----:B------:R-:W-:Y:S04]  /*f450*/  STL [R1+0x12b4], R16 ;  /* 0x0012b41001007387 */ /* 0x000fe80000100800 */
[----:B------:R-:W-:Y:S04]  /*f460*/  STL [R1+0x12b0], R17 ;  /* 0x0012b01101007387 */ /* 0x000fe80000100800 */
[----:B--2---:R0:W-:Y:S04]  /*f470*/  STL [R1+0x108], R10 ;  /* 0x0001080a01007387 */ /* 0x0041e80000100800 */
[----:B0-----:R-:W2:Y:S04]  /*f480*/  LDL.LU R10, [R1+0x12e0] ;  /* 0x0012e000010a7983 */ /* 0x001ea80000300800 */
[----:B------:R-:W-:Y:S04]  /*f490*/  STL [R1+0x12bc], R14 ;  /* 0x0012bc0e01007387 */ /* 0x000fe80000100800 */
[----:B------:R-:W-:Y:S04]  /*f4a0*/  STL [R1+0x12b8], R15 ;  /* 0x0012b80f01007387 */ /* 0x000fe80000100800 */
[----:B------:R-:W3:Y:S04]  /*f4b0*/  LDL R18, [R1+0xd38] ;  /* 0x000d380001127983 */ /* 0x000ee80000100800 */
[----:B------:R-:W3:Y:S01]  /*f4c0*/  LDL R19, [R1+0xd3c] ;  /* 0x000d3c0001137983 */ /* 0x000ee20000100800 */
[----:B------:R-:W-:-:S03]  /*f4d0*/  PRMT R108, RZ, 0x7610, R108 ;  /* 0x00007610ff6c7816 */ /* 0x000fc6000000006c */
[----:B----4-:R-:W-:Y:S01]  /*f4e0*/  STL [R1+0x12c0], R107 ;  /* 0x0012c06b01007387 */ /* 0x010fe20000100800 */
[----:B---3--:R-:W-:-:S04]  /*f4f0*/  @P1 LOP3.LUT R19, R19, R18, RZ, 0x3c, !PT ;  /* 0x0000001213131212 */ /* 0x008fc800078e3cff */
[----:B------:R-:W-:-:S04]  /*f500*/  @P1 LOP3.LUT R18, R19, R18, RZ, 0x3c, !PT ;  /* 0x0000001213121212 */ /* 0x000fc800078e3cff */
[----:B------:R-:W-:-:S05]  /*f510*/  @P1 LOP3.LUT R19, R19, R18, RZ, 0x3c, !PT ;  /* 0x0000001213131212 */ /* 0x000fca00078e3cff */
[----:B------:R-:W3:Y:S04]  /*f520*/  @P1 LDG.E.U16 R108, desc[UR60][R18.64] ;  /* 0x0000003c126c1981 */ /* 0x000ee8000c1e1500 */
[----:B------:R-:W4:Y:S04]  /*f530*/  LDL R18, [R1+0xd30] ;  /* 0x000d300001127983 */ /* 0x000f280000100800 */
[----:B------:R-:W4:Y:S01]  /*f540*/  LDL R19, [R1+0xd34] ;  /* 0x000d340001137983 */ /* 0x000f220000100800 */
[----:B------:R-:W-:Y:S02]  /*f550*/  ISETP.GT.AND P2, PT, R11, 0x2, PT ;  /* 0x000000020b00780c */ /* 0x000fe40003f44270 */
[----:B------:R-:W-:Y:S01]  /*f560*/  PRMT R132, RZ, 0x7610, R132 ;  /* 0x00007610ff847816 */ /* 0x000fe20000000084 */
[----:B---3--:R-:W-:Y:S10]  /*f570*/  STL [R1+0x12c4], R108 ;  /* 0x0012c46c01007387 */ /* 0x008ff40000100800 */
[----:B----4-:R-:W-:-:S04]  /*f580*/  @P2 LOP3.LUT R19, R19, R18, RZ, 0x3c, !PT ;  /* 0x0000001213132212 */ /* 0x010fc800078e3cff */
[----:B------:R-:W-:-:S04]  /*f590*/  @P2 LOP3.LUT R18, R19, R18, RZ, 0x3c, !PT ;  /* 0x0000001213122212 */ /* 0x000fc800078e3cff */
[----:B------:R-:W-:-:S05]  /*f5a0*/  @P2 LOP3.LUT R19, R19, R18, RZ, 0x3c, !PT ;  /* 0x0000001213132212 */ /* 0x000fca00078e3cff */
[----:B------:R-:W3:Y:S04]  /*f5b0*/  @P2 LDG.E.U16 R132, desc[UR60][R18.64] ;  /* 0x0000003c12842981 */ /* 0x000ee8000c1e1500 */
[----:B------:R-:W4:Y:S04]  /*f5c0*/  LDL R18, [R1+0xd28] ;  /* 0x000d280001127983 */ /* 0x000f280000100800 */
[----:B------:R-:W4:Y:S01]  /*f5d0*/  LDL R19, [R1+0xd2c] ;  /* 0x000d2c0001137983 */ /* 0x000f220000100800 */
[----:B------:R-:W-:-:S03]  /*f5e0*/  PRMT R133, RZ, 0x7610, R133 ;  /* 0x00007610ff857816 */ /* 0x000fc60000000085 */
[----:B---3--:R-:W-:Y:S01]  /*f5f0*/  STL [R1+0x12c8], R132 ;  /* 0x0012c88401007387 */ /* 0x008fe20000100800 */
[----:B----4-:R-:W-:-:S04]  /*f600*/  @P2 LOP3.LUT R19, R19, R18, RZ, 0x3c, !PT ;  /* 0x0000001213132212 */ /* 0x010fc800078e3cff */
        /* <DEDUP_REMOVED lines=41> */
[----:B---3--:R0:W-:Y:S10]  /*f8a0*/  STL [R1+0x12dc], R48 ;  /* 0x0012dc3001007387 */ /* 0x0081f40000100800 */
[----:B----4-:R-:W-:-:S04]  /*f8b0*/  @P2 LOP3.LUT R19, R19, R18, RZ, 0x3c, !PT ;  /* 0x0000001213132212 */ /* 0x010fc800078e3cff */
[----:B------:R-:W-:-:S04]  /*f8c0*/  @P2 LOP3.LUT R18, R19, R18, RZ, 0x3c, !PT ;  /* 0x0000001213122212 */ /* 0x000fc800078e3cff */
[----:B------:R-:W-:-:S05]  /*f8d0*/  @P2 LOP3.LUT R19, R19, R18, RZ, 0x3c, !PT ;  /* 0x0000001213132212 */ /* 0x000fca00078e3cff */
[----:B------:R1:W3:Y:S04]  /*f8e0*/  @P2 LDG.E.U16 R170, desc[UR60][R18.64] ;  /* 0x0000003c12aa2981 */ /* 0x0002e8000c1e1500 */
[----:B------:R-:W1:Y:S04]  /*f8f0*/  LDL R18, [R1+0xcf8] ;  /* 0x000cf80001127983 */ /* 0x000e680000100800 */
[----:B------:R-:W1:Y:S01]  /*f900*/  LDL R19, [R1+0xcfc] ;  /* 0x000cfc0001137983 */ /* 0x000e620000100800 */
[----:B------:R-:W-:Y:S02]  /*f910*/  PRMT R171, RZ, 0x7610, R171 ;  /* 0x00007610ffab7816 */ /* 0x000fe400000000ab */
[----:B-1----:R-:W-:-:S04]  /*f920*/  @P2 LOP3.LUT R19, R19, R18, RZ, 0x3c, !PT ;  /* 0x0000001213132212 */ /* 0x002fc800078e3cff */
[----:B------:R-:W-:-:S04]  /*f930*/  @P2 LOP3.LUT R18, R19, R18, RZ, 0x3c, !PT ;  /* 0x0000001213122212 */ /* 0x000fc800078e3cff */
[----:B------:R-:W-:-:S05]  /*f940*/  @P2 LOP3.LUT R19, R19, R18, RZ, 0x3c, !PT ;  /* 0x0000001213132212 */ /* 0x000fca00078e3cff */
[----:B------:R1:W4:Y:S04]  /*f950*/  @P2 LDG.E.U16 R171, desc[UR60][R18.64] ;  /* 0x0000003c12ab2981 */ /* 0x000328000c1e1500 */
[----:B------:R-:W1:Y:S04]  /*f960*/  LDL R18, [R1+0xcf0] ;  /* 0x000cf00001127983 */ /* 0x000e680000100800 */
[----:B------:R-:W1:Y:S01]  /*f970*/  LDL R19, [R1+0xcf4] ;  /* 0x000cf40001137983 */ /* 0x000e620000100800 */
[----:B------:R-:W-:Y:S02]  /*f980*/  ISETP.GT.AND P0, PT, R11, 0x6, PT ;  /* 0x000000060b00780c */ /* 0x000fe40003f04270 */
[----:B------:R-:W-:-:S11]  /*f990*/  PRMT R81, RZ, 0x7610, R81 ;  /* 0x00007610ff517816 */ /* 0x000fd60000000051 */
[----:B-1----:R-:W-:-:S04]  /*f9a0*/  @P0 LOP3.LUT R19, R19, R18, RZ, 0x3c, !PT ;  /* 0x0000001213130212 */ /* 0x002fc800078e3cff */
[----:B------:R-:W-:-:S04]  /*f9b0*/  @P0 LOP3.LUT R18, R19, R18, RZ, 0x3c, !PT ;  /* 0x0000001213120212 */ /* 0x000fc800078e3cff */
[----:B------:R-:W-:-:S05]  /*f9c0*/  @P0 LOP3.LUT R19, R19, R18, RZ, 0x3c, !PT ;  /* 0x0000001213130212 */ /* 0x000fca00078e3cff */
[----:B------:R1:W4:Y:S04]  /*f9d0*/  @P0 LDG.E.U16 R81, desc[UR60][R18.64] ;  /* 0x0000003c12510981 */ /* 0x000328000c1e1500 */
        /* <DEDUP_REMOVED lines=25> */
[----:B0-----:R-:W-:-:S11]  /*fb70*/  PRMT R48, RZ, 0x7610, R48 ;  /* 0x00007610ff307816 */ /* 0x001fd60000000030 */
[----:B-1----:R-:W-:-:S04]  /*fb80*/  @P2 LOP3.LUT R19, R19, R18, RZ, 0x3c, !PT ;  /* 0x0000001213132212 */ /* 0x002fc800078e3cff */
[----:B------:R-:W-:-:S04]  /*fb90*/  @P2 LOP3.LUT R18, R19, R18, RZ, 0x3c, !PT ;  /* 0x0000001213122212 */ /* 0x000fc800078e3cff */
[----:B------:R-:W-:-:S05]  /*fba0*/  @P2 LOP3.LUT R19, R19, R18, RZ, 0x3c, !PT ;  /* 0x0000001213132212 */ /* 0x000fca00078e3cff */
[----:B------:R0:W2:Y:S04]  /*fbb0*/  @P2 LDG.E.U16 R48, desc[UR60][R18.64] ;  /* 0x0000003c12302981 */ /* 0x0000a8000c1e1500 */
[----:B------:R-:W0:Y:S04]  /*fbc0*/  LDL R18, [R1+0xcc8] ;  /* 0x000cc80001127983 */ /* 0x000e280000100800 */
[----:B------:R-:W0:Y:S01]  /*fbd0*/  LDL R19, [R1+0xccc] ;  /* 0x000ccc0001137983 */ /* 0x000e220000100800 */
[----:B------:R-:W-:Y:S02]  /*fbe0*/  PRMT R49, RZ, 0x7610, R49 ;  /* 0x00007610ff317816 */ /* 0x000fe40000000031 */
[----:B0-----:R-:W-:-:S04]  /*fbf0*/  @P2 LOP3.LUT R19, R19, R18, RZ, 0x3c, !PT ;  /* 0x0000001213132212 */ /* 0x001fc800078e3cff */
[----:B------:R-:W-:-:S04]  /*fc00*/  @P2 LOP3.LUT R18, R19, R18, RZ, 0x3c, !PT ;  /* 0x0000001213122212 */ /* 0x000fc800078e3cff */
[----:B------:R-:W-:-:S05]  /*fc10*/  @P2 LOP3.LUT R19, R19, R18, RZ, 0x3c, !PT ;  /* 0x0000001213132212 */ /* 0x000fca00078e3cff */
[----:B------:R0:W3:Y:S04]  /*fc20*/  @P2 LDG.E.U16 R49, desc[UR60][R18.64] ;  /* 0x0000003c12312981 */ /* 0x0000e8000c1e1500 */
[----:B------:R-:W0:Y:S04]  /*fc30*/  LDL R18, [R1+0xcc0] ;  /* 0x000cc00001127983 */ /* 0x000e280000100800 */
[----:B------:R-:W0:Y:S01]  /*fc40*/  LDL R19, [R1+0xcc4] ;  /* 0x000cc40001137983 */ /* 0x000e220000100800 */
[----:B------:R-:W-:Y:S02]  /*fc50*/  ISETP.GT.AND P0, PT, R11, 0x9, PT ;  /* 0x000000090b00780c */ /* 0x000fe40003f04270 */
[----:B------:R-:W-:-:S11]  /*fc60*/  PRMT R109, RZ, 0x7610, R109 ;  /* 0x00007610ff6d7816 */ /* 0x000fd6000000006d */
[----:B0-----:R-:W-:-:S04]  /*fc70*/  @P0 LOP3.LUT R19, R19, R18, RZ, 0x3c, !PT ;  /* 0x0000001213130212 */ /* 0x001fc800078e3cff */
[----:B------:R-:W-:-:S04]  /*fc80*/  @P0 LOP3.LUT R18, R19, R18, RZ, 0x3c, !PT ;  /* 0x0000001213120212 */ /* 0x000fc800078e3cff */
[----:B------:R-:W-:-:S05]  /*fc90*/  @P0 LOP3.LUT R19, R19, R18, RZ, 0x3c, !PT ;  /* 0x0000001213130212 */ /* 0x000fca00078e3cff */
[----:B------:R0:W4:Y:S04]  /*fca0*/  @P0 LDG.E.U16 R109, desc[UR60][R18.64] ;  /* 0x0000003c126d0981 */ /* 0x000128000c1e1500 */
[----:B------:R-:W0:Y:S04]  /*fcb0*/  LDL R18, [R1+0xcb8] ;  /* 0x000cb80001127983 */ /* 0x000e280000100800 */
[----:B------:R-:W0:Y:S01]  /*fcc0*/  LDL R19, [R1+0xcbc] ;  /* 0x000cbc0001137983 */ /* 0x000e220000100800 */
[----:B------:R-:W-:Y:S02]  /*fcd0*/  PRMT R110, RZ, 0x7610, R110 ;  /* 0x00007610ff6e7816 */ /* 0x000fe4000000006e */
[----:B0-----:R-:W-:-:S04]  /*fce0*/  @P0 LOP3.LUT R19, R19, R18, RZ, 0x3c, !PT ;  /* 0x0000001213130212 */ /* 0x001fc800078e3cff */
[----:B------:R-:W-:-:S04]  /*fcf0*/  @P0 LOP3.LUT R18, R19, R18, RZ, 0x3c, !PT ;  /* 0x0000001213120212 */ /* 0x000fc800078e3cff */
[----:B------:R-:W-:-:S05]  /*fd00*/  @P0 LOP3.LUT R19, R19, R18, RZ, 0x3c, !PT ;  /* 0x0000001213130212 */ /* 0x000fca00078e3cff */
[----:B------:R0:W4:Y:S04]  /*fd10*/  @P0 LDG.E.U16 R110, desc[UR60][R18.64] ;  /* 0x0000003c126e0981 */ /* 0x000128000c1e1500 */
        /* <DEDUP_REMOVED lines=1643> */
[----:B------:R-:W0:Y:S01]  /*163d0*/  LDL R19, [R1+0x584] ;  /* 0x0005840001137983 */ /* 0x000e220000100800 */
[----:B------:R-:W-:Y:S02]  /*163e0*/  ISETP.GT.AND P2, PT, R11, 0x7d, PT ;  /* 0x0000007d0b00780c */ /* 0x000fe40003f44270 */
[----:B------:R-:W-:Y:S01]  /*163f0*/  PRMT R22, RZ, 0x7610, R22 ;  /* 0x00007610ff167816 */ /* 0x000fe20000000016 */
[----:B------:R1:W-:Y:S10]  /*16400*/  STL [R1+0xe18], R20 ;  /* 0x000e181401007387 */ /* 0x0003f40000100800 */
[----:B0-----:R-:W-:-:S02]  /*16410*/  @P2 IMAD.MOV.U32 R18, RZ, RZ, R19 ;  /* 0x000000ffff122224 */ /* 0x001fc400078e0013 */
[----:B------:R-:W-:Y:S02]  /*16420*/  @P2 IMAD.MOV.U32 R19, RZ, RZ, R20 ;  /* 0x000000ffff132224 */ /* 0x000fe400078e0014 */
[----:B-1----:R-:W2:Y:S04]  /*16430*/  LDL R20, [R1+0x57c] ;  /* 0x00057c0001147983 */ /* 0x002ea80000100800 */
[----:B------:R2:W4:Y:S04]  /*16440*/  @P2 LDG.E.U16 R22, desc[UR60][R18.64] ;  /* 0x0000003c12162981 */ /* 0x000528000c1e1500 */
[----:B------:R-:W3:Y:S01]  /*16450*/  LDL R19, [R1+0x578] ;  /* 0x0005780001137983 */ /* 0x000ee20000100800 */
[----:B------:R-:W-:Y:S01]  /*16460*/  PRMT R21, RZ, 0x7610, R21 ;  /* 0x00007610ff157816 */ /* 0x000fe20000000015 */
[----:B--2---:R-:W-:-:S02]  /*16470*/  @P2 IMAD.MOV.U32 R18, RZ, RZ, R20 ;  /* 0x000000ffff122224 */ /* 0x004fc400078e0014 */
[----:B------:R-:W2:Y:S04]  /*16480*/  LDL.LU R20, [R1+0x564] ;  /* 0x0005640001147983 */ /* 0x000ea80000300800 */
[----:B---3--:R0:W3:Y:S04]  /*16490*/  @P2 LDG.E.U16 R21, desc[UR60][R18.64] ;  /* 0x0000003c12152981 */ /* 0x0080e8000c1e1500 */
[----:B------:R-:W0:Y:S04]  /*164a0*/  LDL R18, [R1+0x6e8] ;  /* 0x0006e80001127983 */ /* 0x000e280000100800 */
[----:B------:R-:W0:Y:S01]  /*164b0*/  LDL R19, [R1+0x6ec] ;  /* 0x0006ec0001137983 */ /* 0x000e220000100800 */
[----:B------:R-:W-:-:S02]  /*164c0*/  PRMT R200, RZ, 0x7610, R200 ;  /* 0x00007610ffc87816 */ /* 0x000fc400000000c8 */
        /* <DEDUP_REMOVED lines=11> */
[----:B------:R0:W3:Y:S04]  /*16580*/  @P1 LDG.E.U16 R39, desc[UR60][R18.64] ;  /* 0x0000003c12271981 */ /* 0x0000e8000c1e1500 */
        /* <DEDUP_REMOVED lines=77> */
[----:B------:R-:W-:Y:S02]  /*16a60*/  ISETP.GT.AND P1, PT, R11, 0x7f, PT ;  /* 0x0000007f0b00780c */ /* 0x000fe40003f24270 */
[----:B------:R-:W-:-:S02]  /*16a70*/  PRMT R206, RZ, 0x7610, R206 ;  /* 0x00007610ffce7816 */ /* 0x000fc400000000ce */
[----:B------:R-:W-:Y:S01]  /*16a80*/  PRMT R45, RZ, 0x7610, R45 ;  /* 0x00007610ff2d7816 */ /* 0x000fe2000000002d */
[----:B--2---:R1:W-:Y:S01]  /*16a90*/  STL [R1+0xe1c], R20 ;  /* 0x000e1c1401007387 */ /* 0x0043e20000100800 */
[----:B0-----:R-:W-:-:S04]  /*16aa0*/  @P0 LOP3.LUT R19, R19, R18, RZ, 0x3c, !PT ;  /* 0x0000001213130212 */ /* 0x001fc800078e3cff */
[----:B------:R-:W-:-:S04]  /*16ab0*/  @P0 LOP3.LUT R18, R19, R18, RZ, 0x3c, !PT ;  /* 0x0000001213120212 */ /* 0x000fc800078e3cff */
[----:B------:R-:W-:-:S05]  /*16ac0*/  @P0 LOP3.LUT R19, R19, R18, RZ, 0x3c, !PT ;  /* 0x0000001213130212 */ /* 0x000fca00078e3cff */
[----:B------:R0:W2:Y:S02]  /*16ad0*/  @P0 LDG.E.U16 R206, desc[UR60][R18.64] ;  /* 0x0000003c12ce0981 */ /* 0x0000a4000c1e1500 */
[----:B0-----:R-:W-:Y:S02]  /*16ae0*/  @P1 IMAD.MOV.U32 R18, RZ, RZ, R20 ;  /* 0x000000ffff121224 */ /* 0x001fe400078e0014 */
[----:B------:R-:W-:Y:S01]  /*16af0*/  @P1 IMAD.MOV.U32 R19, RZ, RZ, R2 ;  /* 0x000000ffff131224 */ /* 0x000fe200078e0002 */
[----:B-1----:R-:W3:Y:S04]  /*16b00*/  LDL.LU R20, [R1+0x108] ;  /* 0x0001080001147983 */ /* 0x002ee80000300800 */
[----:B------:R0:W-:Y:S04]  /*16b10*/  STL [R1+0xe14], R2 ;  /* 0x000e140201007387 */ /* 0x0001e80000100800 */
[----:B------:R1:W2:Y:S04]  /*16b20*/  @P1 LDG.E.U16 R45, desc[UR60][R18.64] ;  /* 0x0000003c122d1981 */ /* 0x0002a8000c1e1500 */
[----:B0-----:R-:W3:Y:S04]  /*16b30*/  LDL.LU R2, [R1+0x10c] ;  /* 0x00010c0001027983 */ /* 0x001ee80000300800 */
[----:B------:R-:W1:Y:S04]  /*16b40*/  LDL R18, [R1+0x558] ;  /* 0x0005580001127983 */ /* 0x000e680000100800 */
[----:B------:R-:W1:Y:S01]  /*16b50*/  LDL R19, [R1+0x55c] ;  /* 0x00055c0001137983 */ /* 0x000e620000100800 */
[----:B------:R-:W-:-:S02]  /*16b60*/  PRMT R46, RZ, 0x7610, R46 ;  /* 0x00007610ff2e7816 */ /* 0x000fc4000000002e */
[----:B-1----:R-:W-:-:S04]  /*16b70*/  @P1 LOP3.LUT R19, R19, R18, RZ, 0x3c, !PT ;  /* 0x0000001213131212 */ /* 0x002fc800078e3cff */
[----:B------:R-:W-:-:S04]  /*16b80*/  @P1 LOP3.LUT R18, R19, R18, RZ, 0x3c, !PT ;  /* 0x0000001213121212 */ /* 0x000fc800078e3cff */
[----:B------:R-:W-:-:S05]  /*16b90*/  @P1 LOP3.LUT R19, R19, R18, RZ, 0x3c, !PT ;  /* 0x0000001213131212 */ /* 0x000fca00078e3cff */
[----:B------:R0:W2:Y:S01]  /*16ba0*/  @P1 LDG.E.U16 R46, desc[UR60][R18.64] ;  /* 0x0000003c122e1981 */ /* 0x0000a2000c1e1500 */
[----:B------:R-:W-:Y:S06]  /*16bb0*/  BAR.SYNC.DEFER_BLOCKING 0x0 ;  /* 0x0000000000007b1d */ /* 0x000fec0000010000 */
[----:B------:R1:W-:Y:S04]  /*16bc0*/  STS.U16 [R10+0x400], R48 ;  /* 0x000400300a007388 */ /* 0x0003e80000000400 */
[----:B------:R3:W-:Y:S04]  /*16bd0*/  STS.U16 [R10+0x8400], R49 ;  /* 0x008400310a007388 */ /* 0x0007e80000000400 */
[----:B----4-:R4:W-:Y:S04]  /*16be0*/  STS.U16 [R10+0x800], R73 ;  /* 0x000800490a007388 */ /* 0x0109e80000000400 */
[----:B-1----:R-:W2:Y:S04]  /*16bf0*/  LDL.LU R48, [R1+0x12dc] ;  /* 0x0012dc0001307983 */ /* 0x002ea80000300800 */
[----:B---3--:R-:W3:Y:S04]  /*16c00*/  LDL.LU R49, [R1+0x12d8] ;  /* 0x0012d80001317983 */ /* 0x008ee80000300800 */
[----:B----4-:R-:W4:Y:S04]  /*16c10*/  LDL.LU R73, [R1+0x12d4] ;  /* 0x0012d40001497983 */ /* 0x010f280000300800 */
[----:B------:R1:W-:Y:S04]  /*16c20*/  STS.U16 [R10+0x8800], R74 ;  /* 0x0088004a0a007388 */ /* 0x0003e80000000400 */
[----:B------:R0:W-:Y:S04]  /*16c30*/  STS.U16 [R10+0xc00], R133 ;  /* 0x000c00850a007388 */ /* 0x0001e80000000400 */
[----:B------:R0:W-:Y:S04]  /*16c40*/  STS.U16 [R10+0x8c00], R132 ;  /* 0x008c00840a007388 */ /* 0x0001e80000000400 */
[----:B-1----:R-:W2:Y:S04]  /*16c50*/  LDL.LU R74, [R1+0x12d0] ;  /* 0x0012d000014a7983 */ /* 0x002ea80000300800 */
[----:B0-----:R-:W3:Y:S04]  /*16c60*/  LDL.LU R133, [R1+0x12cc] ;  /* 0x0012cc0001857983 */ /* 0x001ee80000300800 */
[----:B------:R-:W4:Y:S04]  /*16c70*/  LDL.LU R132, [R1+0x12c8] ;  /* 0x0012c80001847983 */ /* 0x000f280000300800 */
[----:B------:R0:W-:Y:S04]  /*16c80*/  STS.U16 [R10+0x1000], R108 ;  /* 0x0010006c0a007388 */ /* 0x0001e80000000400 */
[----:B------:R1:W-:Y:S04]  /*16c90*/  STS.U16 [R10+0x9000], R107 ;  /* 0x0090006b0a007388 */ /* 0x0003e80000000400 */
[----:B------:R1:W-:Y:S04]  /*16ca0*/  STS.U16 [R10+0x1400], R14 ;  /* 0x0014000e0a007388 */ /* 0x0003e80000000400 */
[----:B0-----:R-:W2:Y:S04]  /*16cb0*/  LDL.LU R108, [R1+0x12c4] ;  /* 0x0012c400016c7983 */ /* 0x001ea80000300800 */
[----:B-1----:R-:W3:Y:S04]  /*16cc0*/  LDL.LU R107, [R1+0x12c0] ;  /* 0x0012c000016b7983 */ /* 0x002ee80000300800 */
[----:B------:R-:W4:Y:S04]  /*16cd0*/  LDL.LU R14, [R1+0x12bc] ;  /* 0x0012bc00010e7983 */ /* 0x000f280000300800 */
[----:B------:R0:W-:Y:S04]  /*16ce0*/  STS.U16 [R10+0x9400], R15 ;  /* 0x0094000f0a007388 */ /* 0x0001e80000000400 */
[----:B------:R1:W-:Y:S04]  /*16cf0*/  STS.U16 [R10+0x1800], R16 ;  /* 0x001800100a007388 */ /* 0x0003e80000000400 */
[----:B------:R1:W-:Y:S04]  /*16d00*/  STS.U16 [R10+0x9800], R17 ;  /* 0x009800110a007388 */ /* 0x0003e80000000400 */
[----:B0-----:R-:W4:Y:S04]  /*16d10*/  LDL.LU R15, [R1+0x12b8] ;  /* 0x0012b800010f7983 */ /* 0x001f280000300800 */
[----:B-1----:R-:W4:Y:S04]  /*16d20*/  LDL.LU R16, [R1+0x12b4] ;  /* 0x0012b40001107983 */ /* 0x002f280000300800 */
        /* <DEDUP_REMOVED lines=20> */
[----:B0-----:R-:W3:Y:S04]  /*16e70*/  LDL.LU R9, [R1+0x1288] ;  /* 0x0012880001097983 */ /* 0x001ee80000300800 */
[----:B------:R0:W-:Y:S04]  /*16e80*/  STS.U16 [R10+0x3000], R105 ;  /* 0x003000690a007388 */ /* 0x0001e80000000400 */
[----:B------:R-:W-:Y:S04]  /*16e90*/  STS.U16 [R10], R2 ;  /* 0x000000020a007388 */ /* 0x000fe80000000400 */
[----:B------:R-:W-:Y:S04]  /*16ea0*/  STS.U16 [R10+0x8000], R20 ;  /* 0x008000140a007388 */ /* 0x000fe80000000400 */
[----:B0-----:R-:W4:Y:S04]  /*16eb0*/  LDL.LU R105, [R1+0x1284] ;  /* 0x0012840001697983 */ /* 0x001f280000300800 */
[----:B------:R0:W-:Y:S04]  /*16ec0*/  STS.U16 [R10+0xb000], R106 ;  /* 0x00b0006a0a007388 */ /* 0x0001e80000000400 */
[----:B------:R-:W-:Y:S04]  /*16ed0*/  STS.U16 [R10+0x3400], R248 ;  /* 0x003400f80a007388 */ /* 0x000fe80000000400 */
[----:B------:R-:W-:Y:S04]  /*16ee0*/  STS.U16 [R10+0xb400], R247 ;  /* 0x00b400f70a007388 */ /* 0x000fe80000000400 */
[----:B------:R-:W-:Y:S04]  /*16ef0*/  STS.U16 [R10+0x3800], R238 ;  /* 0x003800ee0a007388 */ /* 0x000fe80000000400 */
[----:B------:R-:W-:Y:S04]  /*16f00*/  STS.U16 [R10+0xb800], R237 ;  /* 0x00b800ed0a007388 */ /* 0x000fe80000000400 */
[----:B------:R-:W-:Y:S04]  /*16f10*/  STS.U16 [R10+0x3c00], R236 ;  /* 0x003c00ec0a007388 */ /* 0x000fe80000000400 */
[----:B------:R-:W-:Y:S04]  /*16f20*/  STS.U16 [R10+0xbc00], R235 ;  /* 0x00bc00eb0a007388 */ /* 0x000fe80000000400 */
[----:B0-----:R-:W4:Y:S04]  /*16f30*/  LDL.LU R106, [R1+0x1280] ;  /* 0x00128000016a7983 */ /* 0x001f280000300800 */
[----:B---3--:R0:W-:Y:S04]  /*16f40*/  STS.U16 [R9+0x80], R107 ;  /* 0x0000806b09007388 */ /* 0x0081e80000000400 */
[----:B--2---:R1:W-:Y:S04]  /*16f50*/  STS.U16 [R9+0x8080], R108 ;  /* 0x0080806c09007388 */ /* 0x0043e80000000400 */
[----:B------:R2:W-:Y:S04]  /*16f60*/  STS.U16 [R9+0x480], R109 ;  /* 0x0004806d09007388 */ /* 0x0005e80000000400 */
[----:B0-----:R-:W3:Y:S04]  /*16f70*/  LDL.LU R107, [R1+0x127c] ;  /* 0x00127c00016b7983 */ /* 0x001ee80000300800 */
[----:B-1----:R-:W3:Y:S04]  /*16f80*/  LDL.LU R108, [R1+0x1278] ;  /* 0x00127800016c7983 */ /* 0x002ee80000300800 */
[----:B--2---:R-:W2:Y:S04]  /*16f90*/  LDL.LU R109, [R1+0x1274] ;  /* 0x00127400016d7983 */ /* 0x004ea80000300800 */
[----:B------:R0:W-:Y:S04]  /*16fa0*/  STS.U16 [R9+0x8480], R110 ;  /* 0x0084806e09007388 */ /* 0x0001e80000000400 */
[----:B------:R1:W-:Y:S04]  /*16fb0*/  STS.U16 [R9+0x880], R111 ;  /* 0x0008806f09007388 */ /* 0x0003e80000000400 */
[----:B------:R1:W-:Y:S04]  /*16fc0*/  STS.U16 [R9+0x8880], R112 ;  /* 0x0088807009007388 */ /* 0x0003e80000000400 */
[----:B0-----:R-:W3:Y:S04]  /*16fd0*/  LDL.LU R110, [R1+0x1270] ;  /* 0x00127000016e7983 */ /* 0x001ee80000300800 */
[----:B-1----:R-:W2:Y:S04]  /*16fe0*/  LDL.LU R111, [R1+0x126c] ;  /* 0x00126c00016f7983 */ /* 0x002ea80000300800 */
[----:B------:R-:W3:Y:S04]  /*16ff0*/  LDL.LU R112, [R1+0x1268] ;  /* 0x0012680001707983 */ /* 0x000ee80000300800 */
[----:B------:R0:W-:Y:S04]  /*17000*/  STS.U16 [R9+0xc80], R113 ;  /* 0x000c807109007388 */ /* 0x0001e80000000400 */
[----:B------:R1:W-:Y:S04]  /*17010*/  STS.U16 [R9+0x8c80], R114 ;  /* 0x008c807209007388 */ /* 0x0003e80000000400 */
[----:B------:R4:W-:Y:S04]  /*17020*/  STS.U16 [R9+0x1080], R115 ;  /* 0x0010807309007388 */ /* 0x0009e80000000400 */
[----:B0-----:R-:W2:Y:S04]  /*17030*/  LDL.LU R113, [R1+0x1264] ;  /* 0x0012640001717983 */ /* 0x001ea80000300800 */
[----:B-1----:R-:W3:Y:S04]  /*17040*/  LDL.LU R114, [R1+0x1260] ;  /* 0x0012600001727983 */ /* 0x002ee80000300800 */
[----:B----4-:R-:W4:Y:S04]  /*17050*/  LDL.LU R115, [R1+0x125c] ;  /* 0x00125c0001737983 */ /* 0x010f280000300800 */
        /* <DEDUP_REMOVED lines=32> */
[----:B------:R-:W-:Y:S04]  /*17260*/  STS.U16 [R9+0x3480], R246 ;  /* 0x003480f609007388 */ /* 0x000fe80000000400 */
[----:B0-----:R-:W2:Y:S04]  /*17270*/  LDL.LU R130, [R1+0x121c] ;  /* 0x00121c0001827983 */ /* 0x001ea80000300800 */
[----:B------:R-:W-:Y:S04]  /*17280*/  STS.U16 [R9+0xb480], R245 ;  /* 0x00b480f509007388 */ /* 0x000fe80000000400 */
[----:B------:R-:W-:Y:S04]  /*17290*/  STS.U16 [R9+0x3880], R233 ;  /* 0x003880e909007388 */ /* 0x000fe80000000400 */
[----:B------:R-:W-:Y:S04]  /*172a0*/  STS.U16 [R9+0xb880], R232 ;  /* 0x00b880e809007388 */ /* 0x000fe80000000400 */
[----:B------:R-:W-:Y:S04]  /*172b0*/  STS.U16 [R9+0x3c80], R231 ;  /* 0x003c80e709007388 */ /* 0x000fe80000000400 */
[----:B------:R-:W-:Y:S04]  /*172c0*/  STS.U16 [R9+0xbc80], R230 ;  /* 0x00bc80e609007388 */ /* 0x000fe80000000400 */
[----:B-1----:R-:W3:Y:S04]  /*172d0*/  LDL.LU R131, [R1+0x1218] ;  /* 0x0012180001837983 */ /* 0x002ee80000300800 */
[----:B----4-:R0:W-:Y:S04]  /*172e0*/  STS.U16 [R8+0x100], R132 ;  /* 0x0001008408007388 */ /* 0x0101e80000000400 */
        /* <DEDUP_REMOVED lines=122> */
[----:B0-----:R-:W2:Y:S04]  /*17a90*/  LDL.LU R5, [R1+0x1138] ;  /* 0x0011380001057983 */ /* 0x001ea80000300800 */
[----:B------:R0:W-:Y:S04]  /*17aa0*/  STS.U16 [R6+0xa00], R4 ;  /* 0x000a000406007388 */ /* 0x0001e80000000400 */
[----:B------:R1:W-:Y:S04]  /*17ab0*/  STS.U16 [R6+0x8a00], R3 ;  /* 0x008a000306007388 */ /* 0x0003e80000000400 */
[----:B------:R1:W-:Y:S04]  /*17ac0*/  STS.U16 [R6+0xe00], R152 ;  /* 0x000e009806007388 */ /* 0x0003e80000000400 */
[----:B0-----:R-:W3:Y:S04]  /*17ad0*/  LDL.LU R4, [R1+0x1134] ;  /* 0x0011340001047983 */ /* 0x001ee80000300800 */
        /* <DEDUP_REMOVED lines=34> */
[----:B------:R-:W-:Y:S04]  /*17d00*/  STS.U16 [R6+0x3200], R252 ;  /* 0x003200fc06007388 */ /* 0x000fe80000000400 */
[----:B0-----:R-:W4:Y:S04]  /*17d10*/  LDL.LU R168, [R1+0x10ec] ;  /* 0x0010ec0001a87983 */ /* 0x001f280000300800 */
[----:B------:R-:W-:Y:S04]  /*17d20*/  STS.U16 [R6+0xb200], R251 ;  /* 0x00b200fb06007388 */ /* 0x000fe80000000400 */
[----:B------:R-:W-:Y:S04]  /*17d30*/  STS.U16 [R6+0x3600], R240 ;  /* 0x003600f006007388 */ /* 0x000fe80000000400 */
[----:B------:R-:W-:Y:S04]  /*17d40*/  STS.U16 [R6+0xb600], R239 ;  /* 0x00b600ef06007388 */ /* 0x000fe80000000400 */
[----:B------:R-:W-:Y:S04]  /*17d50*/  STS.U16 [R6+0x3a00], R220 ;  /* 0x003a00dc06007388 */ /* 0x000fe80000000400 */
[----:B------:R-:W-:Y:S04]  /*17d60*/  STS.U16 [R6+0xba00], R219 ;  /* 0x00ba00db06007388 */ /* 0x000fe80000000400 */
[----:B------:R-:W-:Y:S04]  /*17d70*/  STS.U16 [R6+0x3e00], R218 ;  /* 0x003e00da06007388 */ /* 0x000fe80000000400 */
[----:B------:R-:W-:Y:S04]  /*17d80*/  STS.U16 [R6+0xbe00], R217 ;  /* 0x00be00d906007388 */ /* 0x000fe80000000400 */
[----:B-1----:R-:W4:Y:S04]  /*17d90*/  LDL.LU R169, [R1+0x10e8] ;  /* 0x0010e80001a97983 */ /* 0x002f280000300800 */
[----:B--2---:R0:W-:Y:S04]  /*17da0*/  STS.U16 [R5+0x280], R170 ;  /* 0x000280aa05007388 */ /* 0x0041e80000000400 */
[----:B------:R1:W-:Y:S04]  /*17db0*/  STS.U16 [R5+0x8280], R171 ;  /* 0x008280ab05007388 */ /* 0x0003e80000000400 */
[----:B------:R2:W-:Y:S04]  /*17dc0*/  STS.U16 [R5+0x680], R172 ;  /* 0x000680ac05007388 */ /* 0x0005e80000000400 */
[----:B0-----:R-:W4:Y:S04]  /*17dd0*/  LDL.LU R170, [R1+0x10e4] ;  /* 0x0010e40001aa7983 */ /* 0x001f280000300800 */
[----:B-1----:R-:W4:Y:S04]  /*17de0*/  LDL.LU R171, [R1+0x10e0] ;  /* 0x0010e00001ab7983 */ /* 0x002f280000300800 */
[----:B--2---:R-:W2:Y:S04]  /*17df0*/  LDL.LU R172, [R1+0x10dc] ;  /* 0x0010dc0001ac7983 */ /* 0x004ea80000300800 */
[----:B------:R0:W-:Y:S04]  /*17e00*/  STS.U16 [R5+0x8680], R173 ;  /* 0x008680ad05007388 */ /* 0x0001e80000000400 */
[----:B------:R1:W-:Y:S04]  /*17e10*/  STS.U16 [R5+0xa80], R174 ;  /* 0x000a80ae05007388 */ /* 0x0003e80000000400 */
[----:B------:R3:W-:Y:S04]  /*17e20*/  STS.U16 [R5+0x8a80], R175 ;  /* 0x008a80af05007388 */ /* 0x0007e80000000400 */
[----:B0-----:R-:W2:Y:S04]  /*17e30*/  LDL.LU R173, [R1+0x10d8] ;  /* 0x0010d80001ad7983 */ /* 0x001ea80000300800 */
[----:B-1----:R-:W2:Y:S04]  /*17e40*/  LDL.LU R174, [R1+0x10d4] ;  /* 0x0010d40001ae7983 */ /* 0x002ea80000300800 */
[----:B---3--:R-:W2:Y:S04]  /*17e50*/  LDL.LU R175, [R1+0x10d0] ;  /* 0x0010d00001af7983 */ /* 0x008ea80000300800 */
        /* <DEDUP_REMOVED lines=16> */
[----:B------:R0:W-:Y:S04]  /*17f60*/  STS.U16 [R5+0x2e80], R80 ;  /* 0x002e805005007388 */ /* 0x0001e80000000400 */
[----:B------:R-:W2:Y:S04]  /*17f70*/  LDL R18, [R1+0x188] ;  /* 0x0001880001127983 */ /* 0x000ea80000100800 */
[----:B------:R0:W-:Y:S04]  /*17f80*/  STS.U16 [R5+0xae80], R13 ;  /* 0x00ae800d05007388 */ /* 0x0001e80000000400 */
[----:B-1----:R-:W2:Y:S04]  /*17f90*/  LDL R83, [R1+0xd6c] ;  /* 0x000d6c0001537983 */ /* 0x002ea80000100800 */
[----:B---3--:R-:W3:Y:S04]  /*17fa0*/  LDL R82, [R1+0xd70] ;  /* 0x000d700001527983 */ /* 0x008ee80000100800 */
[----:B0-----:R-:W3:Y:S04]  /*17fb0*/  LDL R80, [R1+0x53c] ;  /* 0x00053c0001507983 */ /* 0x001ee80000100800 */
[----:B------:R-:W3:Y:S04]  /*17fc0*/  LDL R2, [R1+0x540] ;  /* 0x0005400001027983 */ /* 0x000ee80000100800 */
[----:B------:R-:W3:Y:S04]  /*17fd0*/  LDL R20, [R1+0x500] ;  /* 0x0005000001147983 */ /* 0x000ee80000100800 */
[----:B------:R-:W2:Y:S01]  /*17fe0*/  LDL.LU R13, [R1+0x184] ;  /* 0x00018400010d7983 */ /* 0x000ea20000300800 */
[----:B------:R-:W0:Y:S03]  /*17ff0*/  S2R R19, SR_TID.X ;  /* 0x0000000000137919 */ /* 0x000e260000002100 */
[----:B------:R-:W-:Y:S04]  /*18000*/  STS.U16 [R5+0x9a80], R97 ;  /* 0x009a806105007388 */ /* 0x000fe80000000400 */
[----:B------:R-:W-:Y:S04]  /*18010*/  STS.U16 [R5+0x1e80], R96 ;  /* 0x001e806005007388 */ /* 0x000fe80000000400 */
[----:B------:R-:W-:Y:S04]  /*18020*/  STS.U16 [R5+0x9e80], R95 ;  /* 0x009e805f05007388 */ /* 0x000fe80000000400 */
[----:B------:R-:W-:Y:S04]  /*18030*/  STS.U16 [R5+0x2280], R94 ;  /* 0x0022805e05007388 */ /* 0x000fe80000000400 */
[----:B------:R-:W-:Y:S04]  /*18040*/  STS.U16 [R5+0xa280], R93 ;  /* 0x00a2805d05007388 */ /* 0x000fe80000000400 */
[----:B------:R-:W-:Y:S04]  /*18050*/  STS.U16 [R5+0x2680], R92 ;  /* 0x0026805c05007388 */ /* 0x000fe80000000400 */
[----:B------:R-:W-:Y:S01]  /*18060*/  STS.U16 [R5+0xa680], R91 ;  /* 0x00a6805b05007388 */ /* 0x000fe20000000400 */
[----:B0-----:R-:W-:-:S03]  /*18070*/  LOP3.LUT R19, R19, 0x7f, RZ, 0xc0, !PT ;  /* 0x0000007f13137812 */ /* 0x001fc600078ec0ff */
[----:B------:R-:W-:Y:S01]  /*18080*/  STS.U16 [R5+0x3280], R250 ;  /* 0x003280fa05007388 */ /* 0x000fe20000000400 */
[----:B------:R-:W-:-:S03]  /*18090*/  ISETP.GE.AND P0, PT, R19, R11, PT ;  /* 0x0000000b1300720c */ /* 0x000fc60003f06270 */
[----:B------:R-:W-:Y:S04]  /*180a0*/  STS.U16 [R5+0xb280], R249 ;  /* 0x00b280f905007388 */ /* 0x000fe80000000400 */
[----:B------:R-:W-:Y:S04]  /*180b0*/  STS.U16 [R5+0x3680], R234 ;  /* 0x003680ea05007388 */ /* 0x000fe80000000400 */
[----:B------:R-:W-:Y:S04]  /*180c0*/  STS.U16 [R5+0xb680], R221 ;  /* 0x00b680dd05007388 */ /* 0x000fe80000000400 */
[----:B------:R-:W-:Y:S04]  /*180d0*/  STS.U16 [R5+0x3a80], R216 ;  /* 0x003a80d805007388 */ /* 0x000fe80000000400 */
[----:B------:R-:W-:Y:S04]  /*180e0*/  STS.U16 [R5+0xba80], R23 ;  /* 0x00ba801705007388 */ /* 0x000fe80000000400 */
[----:B------:R-:W-:Y:S04]  /*180f0*/  STS.U16 [R5+0x3e80], R22 ;  /* 0x003e801605007388 */ /* 0x000fe80000000400 */
[----:B------:R-:W-:Y:S04]  /*18100*/  STS.U16 [R5+0xbe80], R21 ;  /* 0x00be801505007388 */ /* 0x000fe80000000400 */
[----:B------:R0:W-:Y:S04]  /*18110*/  STS.U16 [R4+0x300], R81 ;  /* 0x0003005104007388 */ /* 0x0001e80000000400 */
[----:B------:R1:W-:Y:S04]  /*18120*/  STS.U16 [R4+0x700], R85 ;  /* 0x0007005504007388 */ /* 0x0003e80000000400 */
[----:B0-----:R-:W3:Y:S04]  /*18130*/  LDL R81, [R1+0x4fc] ;  /* 0x0004fc0001517983 */ /* 0x001ee80000100800 */
[----:B-1----:R-:W3:Y:S01]  /*18140*/  LDL R85, [R1+0x4bc] ;  /* 0x0004bc0001557983 */ /* 0x002ee20000100800 */
[----:B------:R-:W-:-:S03]  /*18150*/  PRMT R98, RZ, 0x7610, R98 ;  /* 0x00007610ff627816 */ /* 0x000fc60000000062 */
[----:B------:R0:W-:Y:S01]  /*18160*/  STS.U16 [R4+0x8300], R84 ;  /* 0x0083005404007388 */ /* 0x0001e20000000400 */
[----:B----4-:R-:W-:-:S03]  /*18170*/  PRMT R47, RZ, 0x7610, R47 ;  /* 0x00007610ff2f7816 */ /* 0x010fc6000000002f */
[----:B------:R-:W-:Y:S04]  /*18180*/  STS.U16 [R4+0x8700], R90 ;  /* 0x0087005a04007388 */ /* 0x000fe80000000400 */
[----:B------:R-:W-:Y:S04]  /*18190*/  STS.U16 [R4+0xb00], R89 ;  /* 0x000b005904007388 */ /* 0x000fe80000000400 */
[----:B0-----:R-:W4:Y:S04]  /*181a0*/  LDL R84, [R1+0x4c0] ;  /* 0x0004c00001547983 */ /* 0x001f280000100800 */
[----:B------:R-:W-:Y:S04]  /*181b0*/  STS.U16 [R4+0x8b00], R88 ;  /* 0x008b005804007388 */ /* 0x000fe80000000400 */
[----:B------:R-:W-:Y:S04]  /*181c0*/  STS.U16 [R4+0xf00], R87 ;  /* 0x000f005704007388 */ /* 0x000fe80000000400 */
[----:B------:R-:W-:Y:S01]  /*181d0*/  STS.U16 [R4+0x8f00], R86 ;  /* 0x008f005604007388 */ /* 0x000fe20000000400 */
[----:B------:R-:W-:Y:S01]  /*181e0*/  PRMT R48, RZ, 0x7610, R48 ;  /* 0x00007610ff307816 */ /* 0x000fe20000000030 */
[----:B--2---:R-:W-:-:S02]  /*181f0*/  @!P0 IMAD.MOV.U32 R19, RZ, RZ, R13 ;  /* 0x000000ffff138224 */ /* 0x004fc400078e000d */
[----:B------:R0:W-:Y:S04]  /*18200*/  STL [R1+0xda4], R13 ;  /* 0x000da40d01007387 */ /* 0x0001e80000100800 */
[----:B------:R3:W2:Y:S04]  /*18210*/  @!P0 LDG.E.U16 R98, desc[UR60][R18.64] ;  /* 0x0000003c12628981 */ /* 0x0006a8000c1e1500 */
[----:B0-----:R-:W2:Y:S01]  /*18220*/  LDL.LU R13, [R1+0x1ac] ;  /* 0x0001ac00010d7983 */ /* 0x001ea20000300800 */
[----:B---3--:R-:W-:Y:S01]  /*18230*/  @!P0 IMAD.MOV.U32 R18, RZ, RZ, R82 ;  /* 0x000000ffff128224 */ /* 0x008fe200078e0052 */
[----:B------:R-:W-:Y:S01]  /*18240*/  PRMT R49, RZ, 0x7610, R49 ;  /* 0x00007610ff317816 */ /* 0x000fe20000000031 */
[----:B------:R-:W-:Y:S01]  /*18250*/  @!P0 IMAD.MOV.U32 R19, RZ, RZ, R83 ;  /* 0x000000ffff138224 */ /* 0x000fe200078e0053 */
[----:B------:R-:W3:Y:S04]  /*18260*/  LDL R82, [R1+0x480] ;  /* 0x0004800001527983 */ /* 0x000ee80000100800 */
[----:B------:R-:W2:Y:S04]  /*18270*/  LDL R83, [R1+0x47c] ;  /* 0x00047c0001537983 */ /* 0x000ea80000100800 */
[----:B------:R0:W2:Y:S04]  /*18280*/  @!P0 LDG.E.U16 R47, desc[UR60][R18.64] ;  /* 0x0000003c122f8981 */ /* 0x0000a8000c1e1500 */
[----:B------:R-:W2:Y:S01]  /*18290*/  LDL R86, [R1+0x3bc] ;  /* 0x0003bc0001567983 */ /* 0x000ea20000100800 */
[----:B0-----:R-:W-:-:S03]  /*182a0*/  @!P0 IMAD.MOV.U32 R18, RZ, RZ, R2 ;  /* 0x000000ffff128224 */ /* 0x001fc600078e0002 */
[----:B------:R-:W2:Y:S01]  /*182b0*/  LDL R2, [R1+0x440] ;  /* 0x0004400001027983 */ /* 0x000ea20000100800 */
[----:B------:R-:W-:-:S03]  /*182c0*/  @!P0 IMAD.MOV.U32 R19, RZ, RZ, R80 ;  /* 0x000000ffff138224 */ /* 0x000fc600078e0050 */
[----:B------:R-:W2:Y:S04]  /*182d0*/  LDL R80, [R1+0x43c] ;  /* 0x00043c0001507983 */ /* 0x000ea80000100800 */
[----:B------:R0:W2:Y:S02]  /*182e0*/  @!P0 LDG.E.U16 R48, desc[UR60][R18.64] ;  /* 0x0000003c12308981 */ /* 0x0000a4000c1e1500 */
[----:B0-----:R-:W-:Y:S02]  /*182f0*/  @!P0 IMAD.MOV.U32 R18, RZ, RZ, R20 ;  /* 0x000000ffff128224 */ /* 0x001fe400078e0014 */
[----:B------:R-:W2:Y:S01]  /*18300*/  LDL R20, [R1+0x400] ;  /* 0x0004000001147983 */ /* 0x000ea20000100800 */
[----:B------:R-:W-:Y:S02]  /*18310*/  PRMT R50, RZ, 0x7610, R50 ;  /* 0x00007610ff327816 */ /* 0x000fe40000000032 */
[----:B------:R-:W-:Y:S01]  /*18320*/  PRMT R51, RZ, 0x7610, R51 ;  /* 0x00007610ff337816 */ /* 0x000fe20000000033 */
[----:B------:R-:W-:-:S02]  /*18330*/  @!P0 IMAD.MOV.U32 R19, RZ, RZ, R81 ;  /* 0x000000ffff138224 */ /* 0x000fc400078e0051 */
[----:B------:R-:W2:Y:S04]  /*18340*/  LDL R81, [R1+0x3fc] ;  /* 0x0003fc0001517983 */ /* 0x000ea80000100800 */
[----:B------:R0:W2:Y:S02]  /*18350*/  @!P0 LDG.E.U16 R49, desc[UR60][R18.64] ;  /* 0x0000003c12318981 */ /* 0x0000a4000c1e1500 */
[----:B0-----:R-:W-:Y:S02]  /*18360*/  @!P0 IMAD.MOV.U32 R19, RZ, RZ, R85 ;  /* 0x000000ffff138224 */ /* 0x001fe400078e0055 */
[----:B------:R-:W2:Y:S01]  /*18370*/  LDL R85, [R1+0x3c0] ;  /* 0x0003c00001557983 */ /* 0x000ea20000100800 */
[----:B----4-:R-:W-:-:S03]  /*18380*/  @!P0 IMAD.MOV.U32 R18, RZ, RZ, R84 ;  /* 0x000000ffff128224 */ /* 0x010fc600078e0054 */
[----:B------:R-:W4:Y:S04]  /*18390*/  LDL R84, [R1+0x37c] ;  /* 0x00037c0001547983 */ /* 0x000f280000100800 */
[----:B------:R3:W4:Y:S01]  /*183a0*/  @!P0 LDG.E.U16 R50, desc[UR60][R18.64] ;  /* 0x0000003c12328981 */ /* 0x000722000c1e1500 */
[----:B------:R-:W-:Y:S01]  /*183b0*/  PRMT R52, RZ, 0x7610, R52 ;  /* 0x00007610ff347816 */ /* 0x000fe20000000034 */
[----:B---3--:R-:W-:Y:S02]  /*183c0*/  @!P0 IMAD.MOV.U32 R18, RZ, RZ, R82 ;  /* 0x000000ffff128224 */ /* 0x008fe400078e0052 */
[----:B------:R-:W3:Y:S01]  /*183d0*/  LDL R82, [R1+0x33c] ;  /* 0x00033c0001527983 */ /* 0x000ee20000100800 */
[----:B--2---:R-:W-:-:S03]  /*183e0*/  @!P0 IMAD.MOV.U32 R19, RZ, RZ, R83 ;  /* 0x000000ffff138224 */ /* 0x004fc600078e0053 */
[----:B------:R-:W2:Y:S04]  /*183f0*/  LDL R83, [R1+0x380] ;  /* 0x0003800001537983 */ /* 0x000ea80000100800 */
[----:B------:R0:W3:Y:S02]  /*18400*/  @!P0 LDG.E.U16 R51, desc[UR60][R18.64] ;  /* 0x0000003c12338981 */ /* 0x0000e4000c1e1500 */
[----:B0-----:R-:W-:Y:S02]  /*18410*/  @!P0 IMAD.MOV.U32 R18, RZ, RZ, R2 ;  /* 0x000000ffff128224 */ /* 0x001fe400078e0002 */
[----:B------:R-:W3:Y:S01]  /*18420*/  LDL R2, [R1+0x340] ;  /* 0x0003400001027983 */ /* 0x000ee20000100800 */
[----:B------:R-:W-:-:S03]  /*18430*/  @!P0 IMAD.MOV.U32 R19, RZ, RZ, R80 ;  /* 0x000000ffff138224 */ /* 0x000fc600078e0050 */
[----:B------:R-:W3:Y:S04]  /*18440*/  LDL.LU R80, [R1+0x2bc] ;  /* 0x0002bc0001507983 */ /* 0x000ee80000300800 */
[----:B------:R0:W3:Y:S02]  /*18450*/  @!P0 LDG.E.U16 R52, desc[UR60][R18.64] ;  /* 0x0000003c12348981 */ /* 0x0000e4000c1e1500 */
[----:B0-----:R-:W-:Y:S02]  /*18460*/  @!P0 IMAD.MOV.U32 R18, RZ, RZ, R20 ;  /* 0x000000ffff128224 */ /* 0x001fe400078e0014 */
[----:B------:R-:W3:Y:S01]  /*18470*/  LDL R20, [R1+0x300] ;  /* 0x0003000001147983 */ /* 0x000ee20000100800 */
[----:B------:R-:W-:Y:S02]  /*18480*/  PRMT R53, RZ, 0x7610, R53 ;  /* 0x00007610ff357816 */ /* 0x000fe40000000035 */
[----:B------:R-:W-:Y:S01]  /*18490*/  PRMT R54, RZ, 0x7610, R54 ;  /* 0x00007610ff367816 */ /* 0x000fe20000000036 */
[----:B------:R-:W-:-:S02]  /*184a0*/  @!P0 IMAD.MOV.U32 R19, RZ, RZ, R81 ;  /* 0x000000ffff138224 */ /* 0x000fc400078e0051 */
[----:B------:R-:W3:Y:S04]  /*184b0*/  LDL R81, [R1+0x2fc] ;  /* 0x0002fc0001517983 */ /* 0x000ee80000100800 */
[----:B------:R0:W3:Y:S04]  /*184c0*/  @!P0 LDG.E.U16 R53, desc[UR60][R18.64] ;  /* 0x0000003c12358981 */ /* 0x0000e8000c1e1500 */
[----:B------:R-:W3:Y:S01]  /*184d0*/  LDL.LU R93, [R1+0x27c] ;  /* 0x00027c00015d7983 */ /* 0x000ee20000300800 */
[----:B0-----:R-:W-:Y:S02]  /*184e0*/  @!P0 IMAD.MOV.U32 R18, RZ, RZ, R85 ;  /* 0x000000ffff128224 */ /* 0x001fe400078e0055 */
[----:B------:R-:W-:-:S05]  /*184f0*/  @!P0 IMAD.MOV.U32 R19, RZ, RZ, R86 ;  /* 0x000000ffff138224 */ /* 0x000fca00078e0056 */
[----:B------:R4:W3:Y:S01]  /*18500*/  @!P0 LDG.E.U16 R54, desc[UR60][R18.64] ;  /* 0x0000003c12368981 */ /* 0x0008e2000c1e1500 */
[----:B------:R-:W-:Y:S01]  /*18510*/  PRMT R55, RZ, 0x7610, R55 ;  /* 0x00007610ff377816 */ /* 0x000fe20000000037 */
[----:B----4-:R-:W-:Y:S02]  /*18520*/  @!P0 IMAD.MOV.U32 R19, RZ, RZ, R84 ;  /* 0x000000ffff138224 */ /* 0x010fe400078e0054 */
[----:B------:R-:W4:Y:S01]  /*18530*/  LDL R84, [R1+0x2c0] ;  /* 0x0002c00001547983 */ /* 0x000f220000100800 */
[----:B------:R-:W-:Y:S01]  /*18540*/  PRMT R56, RZ, 0x7610, R56 ;  /* 0x00007610ff387816 */ /* 0x000fe20000000038 */
[----:B--2---:R-:W-:Y:S02]  /*18550*/  @!P0 IMAD.MOV.U32 R18, RZ, RZ, R83 ;  /* 0x000000ffff128224 */ /* 0x004fe400078e0053 */
[----:B------:R-:W2:Y:S04]  /*18560*/  LDL R83, [R1+0x280] ;  /* 0x0002800001537983 */ /* 0x000ea80000100800 */
[----:B------:R3:W2:Y:S04]  /*18570*/  @!P0 LDG.E.U16 R55, desc[UR60][R18.64] ;  /* 0x0000003c12378981 */ /* 0x0006a8000c1e1500 */
[----:B------:R-:W2:Y:S04]  /*18580*/  LDL.LU R90, [R1+0x200] ;  /* 0x00020000015a7983 */ /* 0x000ea80000300800 */
[----:B------:R-:W2:Y:S01]  /*18590*/  LDL R87, [R1+0x1fc] ;  /* 0x0001fc0001577983 */ /* 0x000ea20000100800 */
[----:B---3--:R-:W-:-:S02]  /*185a0*/  @!P0 IMAD.MOV.U32 R18, RZ, RZ, R2 ;  /* 0x000000ffff128224 */ /* 0x008fc400078e0002 */
[----:B------:R-:W-:Y:S01]  /*185b0*/  @!P0 IMAD.MOV.U32 R19, RZ, RZ, R82 ;  /* 0x000000ffff138224 */ /* 0x000fe200078e0052 */
[----:B------:R-:W3:Y:S04]  /*185c0*/  LDL R2, [R1+0x240] ;  /* 0x0002400001027983 */ /* 0x000ee80000100800 */
[----:B------:R-:W3:Y:S04]  /*185d0*/  LDL R82, [R1+0x23c] ;  /* 0x00023c0001527983 */ /* 0x000ee80000100800 */
[----:B------:R-:W3:Y:S04]  /*185e0*/  LDL R86, [R1+0x1bc] ;  /* 0x0001bc0001567983 */ /* 0x000ee80000100800 */
[----:B------:R-:W3:Y:S04]  /*185f0*/  LDL R85, [R1+0x1c0] ;  /* 0x0001c00001557983 */ /* 0x000ee80000100800 */
[----:B------:R0:W3:Y:S02]  /*18600*/  @!P0 LDG.E.U16 R56, desc[UR60][R18.64] ;  /* 0x0000003c12388981 */ /* 0x0000e4000c1e1500 */
[----:B0-----:R-:W-:-:S02]  /*18610*/  @!P0 IMAD.MOV.U32 R18, RZ, RZ, R20 ;  /* 0x000000ffff128224 */ /* 0x001fc400078e0014 */
[----:B------:R-:W3:Y:S01]  /*18620*/  LDL R20, [R1+0xd5c] ;  /* 0x000d5c0001147983 */ /* 0x000ee20000100800 */
[----:B------:R-:W-:Y:S02]  /*18630*/  PRMT R57, RZ, 0x7610, R57 ;  /* 0x00007610ff397816 */ /* 0x000fe40000000039 */
[----:B------:R-:W-:Y:S01]  /*18640*/  PRMT R58, RZ, 0x7610, R58 ;  /* 0x00007610ff3a7816 */ /* 0x000fe2000000003a */
[----:B------:R-:W-:Y:S01]  /*18650*/  @!P0 IMAD.MOV.U32 R19, RZ, RZ, R81 ;  /* 0x000000ffff138224 */ /* 0x000fe200078e0051 */
[----:B------:R-:W-:Y:S01]  /*18660*/  PRMT R59, RZ, 0x7610, R59 ;  /* 0x00007610ff3b7816 */ /* 0x000fe2000000003b */
[----:B------:R-:W3:Y:S04]  /*18670*/  LDL R81, [R1+0x554] ;  /* 0x0005540001517983 */ /* 0x000ee80000100800 */
[----:B------:R0:W3:Y:S02]  /*18680*/  @!P0 LDG.E.U16 R57, desc[UR60][R18.64] ;  /* 0x0000003c12398981 */ /* 0x0000e4000c1e1500 */
[----:B0-----:R-:W-:Y:S01]  /*18690*/  @!P0 IMAD.MOV.U32 R19, RZ, RZ, R80 ;  /* 0x000000ffff138224 */ /* 0x001fe200078e0050 */
[----:B------:R-:W-:Y:S01]  /*186a0*/  PRMT R60, RZ, 0x7610, R60 ;  /* 0x00007610ff3c7816 */ /* 0x000fe2000000003c */
[----:B----4-:R-:W-:-:S02]  /*186b0*/  @!P0 IMAD.MOV.U32 R18, RZ, RZ, R84 ;  /* 0x000000ffff128224 */ /* 0x010fc400078e0054 */
[----:B------:R-:W4:Y:S04]  /*186c0*/  LDL R84, [R1+0x534] ;  /* 0x0005340001547983 */ /* 0x000f280000100800 */
[----:B------:R0:W4:Y:S02]  /*186d0*/  @!P0 LDG.E.U16 R58, desc[UR60][R18.64] ;  /* 0x0000003c123a8981 */ /* 0x000124000c1e1500 */
[----:B0-----:R-:W-:Y:S01]  /*186e0*/  @!P0 IMAD.MOV.U32 R19, RZ, RZ, R93 ;  /* 0x000000ffff138224 */ /* 0x001fe200078e005d */
[----:B------:R-:W-:Y:S02]  /*186f0*/  PRMT R61, RZ, 0x7610, R61 ;  /* 0x00007610ff3d7816 */ /* 0x000fe4000000003d */
[----:B------:R-:W-:Y:S01]  /*18700*/  PRMT R62, RZ, 0x7610, R62 ;  /* 0x00007610ff3e7816 */ /* 0x000fe2000000003e */
[----:B--2---:R-:W-:-:S02]  /*18710*/  @!P0 IMAD.MOV.U32 R18, RZ, RZ, R83 ;  /* 0x000000ffff128224 */ /* 0x004fc400078e0053 */
[----:B------:R-:W2:Y:S04]  /*18720*/  LDL R83, [R1+0x4f4] ;  /* 0x0004f40001537983 */ /* 0x000ea80000100800 */
[----:B------:R3:W2:Y:S02]  /*18730*/  @!P0 LDG.E.U16 R59, desc[UR60][R18.64] ;  /* 0x0000003c123b8981 */ /* 0x0006a4000c1e1500 */
[----:B---3--:R-:W-:Y:S02]  /*18740*/  @!P0 IMAD.MOV.U32 R18, RZ, RZ, R2 ;  /* 0x000000ffff128224 */ /* 0x008fe400078e0002 */
[----:B------:R-:W3:Y:S01]  /*18750*/  LDL R2, [R1+0x4f8] ;  /* 0x0004f80001027983 */ /* 0x000ee20000100800 */
[----:B------:R-:W-:-:S03]  /*18760*/  @!P0 IMAD.MOV.U32 R19, RZ, RZ, R82 ;  /* 0x000000ffff138224 */ /* 0x000fc600078e0052 */
[----:B------:R-:W2:Y:S04]  /*18770*/  LDL R82, [R1+0x538] ;  /* 0x0005380001527983 */ /* 0x000ea80000100800 */
[----:B------:R0:W3:Y:S02]  /*18780*/  @!P0 LDG.E.U16 R60, desc[UR60][R18.64] ;  /* 0x0000003c123c8981 */ /* 0x0000e4000c1e1500 */
[----:B0-----:R-:W-:Y:S02]  /*18790*/  @!P0 IMAD.MOV.U32 R18, RZ, RZ, R90 ;  /* 0x000000ffff128224 */ /* 0x001fe400078e005a */
[----:B------:R-:W-:-:S05]  /*187a0*/  @!P0 IMAD.MOV.U32 R19, RZ, RZ, R87 ;  /* 0x000000ffff138224 */ /* 0x000fca00078e0057 */
[----:B------:R0:W3:Y:S02]  /*187b0*/  @!P0 LDG.E.U16 R61, desc[UR60][R18.64] ;  /* 0x0000003c123d8981 */ /* 0x0000e4000c1e1500 */
[----:B0-----:R-:W-:Y:S02]  /*187c0*/  @!P0 IMAD.MOV.U32 R18, RZ, RZ, R85 ;  /* 0x000000ffff128224 */ /* 0x001fe400078e0055 */
[----:B------:R-:W-:Y:S01]  /*187d0*/  @!P0 IMAD.MOV.U32 R19, RZ, RZ, R86 ;  /* 0x000000ffff138224 */ /* 0x000fe200078e0056 */
[----:B------:R-:W3:Y:S04]  /*187e0*/  LDL R85, [R1+0x4b8] ;  /* 0x0004b80001557983 */ /* 0x000ee80000100800 */
[----:B------:R-:W3:Y:S04]  /*187f0*/  LDL R86, [R1+0x4b4] ;  /* 0x0004b40001567983 */ /* 0x000ee80000100800 */
[----:B------:R0:W3:Y:S02]  /*18800*/  @!P0 LDG.E.U16 R62, desc[UR60][R18.64] ;  /* 0x0000003c123e8981 */ /* 0x0000e4000c1e1500 */
[----:B0-----:R-:W-:-:S02]  /*18810*/  @!P0 IMAD.MOV.U32 R18, RZ, RZ, R20 ;  /* 0x000000ffff128224 */ /* 0x001fc400078e0014 */
[----:B------:R-:W3:Y:S01]  /*18820*/  LDL R20, [R1+0x478] ;  /* 0x0004780001147983 */ /* 0x000ee20000100800 */
[----:B------:R-:W-:Y:S01]  /*18830*/  PRMT R63, RZ, 0x7610, R63 ;  /* 0x00007610ff3f7816 */ /* 0x000fe2000000003f */
[----:B------:R-:W-:Y:S02]  /*18840*/  @!P0 IMAD.MOV.U32 R19, RZ, RZ, R81 ;  /* 0x000000ffff138224 */ /* 0x000fe400078e0051 */
[----:B------:R-:W3:Y:S01]  /*18850*/  LDL R81, [R1+0x474] ;  /* 0x0004740001517983 */ /* 0x000ee20000100800 */
[----:B------:R-:W-:-:S03]  /*18860*/  PRMT R64, RZ, 0x7610, R64 ;  /* 0x00007610ff407816 */ /* 0x000fc60000000040 */
[----:B------:R4:W3:Y:S01]  /*18870*/  @!P0 LDG.E.U16 R63, desc[UR60][R18.64] ;  /* 0x0000003c123f8981 */ /* 0x0008e2000c1e1500 */
[----:B------:R-:W-:Y:S01]  /*18880*/  PRMT R65, RZ, 0x7610, R65 ;  /* 0x00007610ff417816 */ /* 0x000fe20000000041 */
[----:B----4-:R-:W-:Y:S02]  /*18890*/  @!P0 IMAD.MOV.U32 R19, RZ, RZ, R84 ;  /* 0x000000ffff138224 */ /* 0x010fe400078e0054 */
[----:B------:R-:W4:Y:S01]  /*188a0*/  LDL R84, [R1+0x434] ;  /* 0x0004340001547983 */ /* 0x000f220000100800 */
[----:B------:R-:W-:Y:S01]  /*188b0*/  PRMT R66, RZ, 0x7610, R66 ;  /* 0x00007610ff427816 */ /* 0x000fe20000000042 */
[----:B--2---:R-:W-:Y:S02]  /*188c0*/  @!P0 IMAD.MOV.U32 R18, RZ, RZ, R82 ;  /* 0x000000ffff128224 */ /* 0x004fe400078e0052 */
[----:B------:R-:W2:Y:S04]  /*188d0*/  LDL R82, [R1+0x438] ;  /* 0x0004380001527983 */ /* 0x000ea80000100800 */
[----:B------:R3:W2:Y:S02]  /*188e0*/  @!P0 LDG.E.U16 R64, desc[UR60][R18.64] ;  /* 0x0000003c12408981 */ /* 0x0006a4000c1e1500 */
[----:B---3--:R-:W-:-:S02]  /*188f0*/  @!P0 IMAD.MOV.U32 R18, RZ, RZ, R2 ;  /* 0x000000ffff128224 */ /* 0x008fc400078e0002 */
[----:B------:R-:W-:Y:S01]  /*18900*/  @!P0 IMAD.MOV.U32 R19, RZ, RZ, R83 ;  /* 0x000000ffff138224 */ /* 0x000fe200078e0053 */
[----:B------:R-:W3:Y:S04]  /*18910*/  LDL R2, [R1+0x3f8] ;  /* 0x0003f80001027983 */ /* 0x000ee80000100800 */
[----:B------:R-:W3:Y:S04]  /*18920*/  LDL R83, [R1+0x3f4] ;  /* 0x0003f40001537983 */ /* 0x000ee80000100800 */
[----:B------:R0:W3:Y:S02]  /*18930*/  @!P0 LDG.E.U16 R65, desc[UR60][R18.64] ;  /* 0x0000003c12418981 */ /* 0x0000e4000c1e1500 */
[----:B0-----:R-:W-:-:S02]  /*18940*/  @!P0 IMAD.MOV.U32 R18, RZ, RZ, R85 ;  /* 0x000000ffff128224 */ /* 0x001fc400078e0055 */
        /* <DEDUP_REMOVED lines=19> */
[----:B------:R-:W3:Y:S01]  /*18a80*/  LDL R2, [R1+0x2f8] ;  /* 0x0002f80001027983 */ /* 0x000ee20000100800 */
[----:B------:R-:W-:-:S03]  /*18a90*/  @!P0 IMAD.MOV.U32 R19, RZ, RZ, R83 ;  /* 0x000000ffff138224 */ /* 0x000fc600078e0053 */
[----:B------:R-:W3:Y:S04]  /*18aa0*/  LDL R83, [R1+0x2f4] ;  /* 0x0002f40001537983 */ /* 0x000ee80000100800 */
[----:B------:R0:W3:Y:S04]  /*18ab0*/  @!P0 LDG.E.U16 R69, desc[UR60][R18.64] ;  /* 0x0000003c12458981 */ /* 0x0000e8000c1e1500 */
[----:B------:R-:W3:Y:S04]  /*18ac0*/  LDL.LU R88, [R1+0x2b4] ;  /* 0x0002b40001587983 */ /* 0x000ee80000300800 */
[----:B------:R-:W3:Y:S01]  /*18ad0*/  LDL.LU R95, [R1+0x274] ;  /* 0x00027400015f7983 */ /* 0x000ee20000300800 */
[----:B0-----:R-:W-:-:S02]  /*18ae0*/  @!P0 IMAD.MOV.U32 R18, RZ, RZ, R85 ;  /* 0x000000ffff128224 */ /* 0x001fc400078e0055 */
[----:B------:R-:W-:-:S05]  /*18af0*/  @!P0 IMAD.MOV.U32 R19, RZ, RZ, R86 ;  /* 0x000000ffff138224 */ /* 0x000fca00078e0056 */
[----:B------:R0:W3:Y:S02]  /*18b00*/  @!P0 LDG.E.U16 R70, desc[UR60][R18.64] ;  /* 0x0000003c12468981 */ /* 0x0000e4000c1e1500 */
[----:B0-----:R-:W-:Y:S02]  /*18b10*/  @!P0 IMAD.MOV.U32 R18, RZ, RZ, R20 ;  /* 0x000000ffff128224 */ /* 0x001fe400078e0014 */
[----:B------:R-:W3:Y:S01]  /*18b20*/  LDL R20, [R1+0x2b8] ;  /* 0x0002b80001147983 */ /* 0x000ee20000100800 */
[----:B------:R-:W-:Y:S01]  /*18b30*/  PRMT R71, RZ, 0x7610, R71 ;  /* 0x00007610ff477816 */ /* 0x000fe20000000047 */
[----:B------:R-:W-:Y:S02]  /*18b40*/  @!P0 IMAD.MOV.U32 R19, RZ, RZ, R81 ;  /* 0x000000ffff138224 */ /* 0x000fe400078e0051 */
[----:B------:R-:W3:Y:S04]  /*18b50*/  LDL R81, [R1+0x278] ;  /* 0x0002780001517983 */ /* 0x000ee80000100800 */
[----:B------:R4:W3:Y:S04]  /*18b60*/  @!P0 LDG.E.U16 R71, desc[UR60][R18.64] ;  /* 0x0000003c12478981 */ /* 0x0008e8000c1e1500 */
[----:B------:R-:W3:Y:S01]  /*18b70*/  LDL.LU R96, [R1+0x234] ;  /* 0x0002340001607983 */ /* 0x000ee20000300800 */
[----:B------:R-:W-:Y:S01]  /*18b80*/  PRMT R72, RZ, 0x7610, R72 ;  /* 0x00007610ff487816 */ /* 0x000fe20000000048 */
[----:B----4-:R-:W-:Y:S01]  /*18b90*/  @!P0 IMAD.MOV.U32 R19, RZ, RZ, R84 ;  /* 0x000000ffff138224 */ /* 0x010fe200078e0054 */
[----:B------:R-:W-:Y:S01]  /*18ba0*/  PRMT R73, RZ, 0x7610, R73 ;  /* 0x00007610ff497816 */ /* 0x000fe20000000049 */
[----:B--2---:R-:W-:-:S02]  /*18bb0*/  @!P0 IMAD.MOV.U32 R18, RZ, RZ, R82 ;  /* 0x000000ffff128224 */ /* 0x004fc400078e0052 */
[----:B------:R-:W2:Y:S04]  /*18bc0*/  LDL R82, [R1+0x238] ;  /* 0x0002380001527983 */ /* 0x000ea80000100800 */
[----:B------:R-:W4:Y:S04]  /*18bd0*/  LDL.LU R89, [R1+0x1f8] ;  /* 0x0001f80001597983 */ /* 0x000f280000300800 */
[----:B------:R-:W4:Y:S04]  /*18be0*/  LDL R85, [R1+0x1f4] ;  /* 0x0001f40001557983 */ /* 0x000f280000100800 */
[----:B------:R3:W4:Y:S04]  /*18bf0*/  @!P0 LDG.E.U16 R72, desc[UR60][R18.64] ;  /* 0x0000003c12488981 */ /* 0x000728000c1e1500 */
[----:B------:R-:W4:Y:S01]  /*18c00*/  LDL R84, [R1+0x1b4] ;  /* 0x0001b40001547983 */ /* 0x000f220000100800 */
[----:B---3--:R-:W-:-:S02]  /*18c10*/  @!P0 IMAD.MOV.U32 R18, RZ, RZ, R2 ;  /* 0x000000ffff128224 */ /* 0x008fc400078e0002 */
[----:B------:R-:W-:Y:S02]  /*18c20*/  @!P0 IMAD.MOV.U32 R19, RZ, RZ, R83 ;  /* 0x000000ffff138224 */ /* 0x000fe400078e0053 */
[----:B------:R-:W3:Y:S04]  /*18c30*/  LDL R83, [R1+0x1b8] ;  /* 0x0001b80001537983 */ /* 0x000ee80000100800 */
[----:B------:R0:W3:Y:S04]  /*18c40*/  @!P0 LDG.E.U16 R73, desc[UR60][R18.64] ;  /* 0x0000003c12498981 */ /* 0x0000e8000c1e1500 */
[----:B------:R-:W3:Y:S01]  /*18c50*/  LDL.LU R2, [R1+0xd68] ;  /* 0x000d680001027983 */ /* 0x000ee20000300800 */
[----:B------:R-:W-:-:S02]  /*18c60*/  PRMT R74, RZ, 0x7610, R74 ;  /* 0x00007610ff4a7816 */ /* 0x000fc4000000004a */
[----:B------:R-:W-:Y:S01]  /*18c70*/  PRMT R75, RZ, 0x7610, R75 ;  /* 0x00007610ff4b7816 */ /* 0x000fe2000000004b */
[----:B------:R-:W3:Y:S01]  /*18c80*/  LDL R87, [R1+0x52c] ;  /* 0x00052c0001577983 */ /* 0x000ee20000100800 */
[----:B0-----:R-:W-:Y:S01]  /*18c90*/  @!P0 IMAD.MOV.U32 R19, RZ, RZ, R88 ;  /* 0x000000ffff138224 */ /* 0x001fe200078e0058 */
[----:B------:R-:W-:Y:S02]  /*18ca0*/  PRMT R76, RZ, 0x7610, R76 ;  /* 0x00007610ff4c7816 */ /* 0x000fe4000000004c */
[----:B------:R-:W3:Y:S01]  /*18cb0*/  LDL R86, [R1+0x4ac] ;  /* 0x0004ac0001567983 */ /* 0x000ee20000100800 */
[----:B------:R-:W-:-:S03]  /*18cc0*/  @!P0 IMAD.MOV.U32 R18, RZ, RZ, R20 ;  /* 0x000000ffff128224 */ /* 0x000fc600078e0014 */
[----:B------:R-:W3:Y:S04]  /*18cd0*/  LDL R20, [R1+0xd58] ;  /* 0x000d580001147983 */ /* 0x000ee80000100800 */
[----:B------:R0:W3:Y:S02]  /*18ce0*/  @!P0 LDG.E.U16 R74, desc[UR60][R18.64] ;  /* 0x0000003c124a8981 */ /* 0x0000e4000c1e1500 */
[----:B0-----:R-:W-:Y:S02]  /*18cf0*/  @!P0 IMAD.MOV.U32 R18, RZ, RZ, R81 ;  /* 0x000000ffff128224 */ /* 0x001fe400078e0051 */
[----:B------:R-:W-:Y:S01]  /*18d00*/  @!P0 IMAD.MOV.U32 R19, RZ, RZ, R95 ;  /* 0x000000ffff138224 */ /* 0x000fe200078e005f */
[----:B------:R-:W3:Y:S04]  /*18d10*/  LDL R81, [R1+0x530] ;  /* 0x0005300001517983 */ /* 0x000ee80000100800 */
[----:B------:R0:W3:Y:S01]  /*18d20*/  @!P0 LDG.E.U16 R75, desc[UR60][R18.64] ;  /* 0x0000003c124b8981 */ /* 0x0000e2000c1e1500 */
[----:B------:R-:W-:Y:S01]  /*18d30*/  PRMT R77, RZ, 0x7610, R77 ;  /* 0x00007610ff4d7816 */ /* 0x000fe2000000004d */
[----:B0-----:R-:W-:Y:S01]  /*18d40*/  @!P0 IMAD.MOV.U32 R19, RZ, RZ, R96 ;  /* 0x000000ffff138224 */ /* 0x001fe200078e0060 */
[----:B------:R-:W-:Y:S01]  /*18d50*/  PRMT R78, RZ, 0x7610, R78 ;  /* 0x00007610ff4e7816 */ /* 0x000fe2000000004e */
[----:B--2---:R-:W-:-:S02]  /*18d60*/  @!P0 IMAD.MOV.U32 R18, RZ, RZ, R82 ;  /* 0x000000ffff128224 */ /* 0x004fc400078e0052 */
[----:B------:R-:W2:Y:S04]  /*18d70*/  LDL R82, [R1+0x4f0] ;  /* 0x0004f00001527983 */ /* 0x000ea80000100800 */
[----:B------:R4:W2:Y:S02]  /*18d80*/  @!P0 LDG.E.U16 R76, desc[UR60][R18.64] ;  /* 0x0000003c124c8981 */ /* 0x0008a4000c1e1500 */
[----:B----4-:R-:W-:Y:S02]  /*18d90*/  @!P0 IMAD.MOV.U32 R18, RZ, RZ, R89 ;  /* 0x000000ffff128224 */ /* 0x010fe400078e0059 */
[----:B------:R-:W-:Y:S02]  /*18da0*/  @!P0 IMAD.MOV.U32 R19, RZ, RZ, R85 ;  /* 0x000000ffff138224 */ /* 0x000fe400078e0055 */
[----:B------:R-:W4:Y:S04]  /*18db0*/  LDL R85, [R1+0x4ec] ;  /* 0x0004ec0001557983 */ /* 0x000f280000100800 */
[----:B------:R3:W4:Y:S02]  /*18dc0*/  @!P0 LDG.E.U16 R77, desc[UR60][R18.64] ;  /* 0x0000003c124d8981 */ /* 0x000724000c1e1500 */
[----:B---3--:R-:W-:-:S02]  /*18dd0*/  @!P0 IMAD.MOV.U32 R18, RZ, RZ, R83 ;  /* 0x000000ffff128224 */ /* 0x008fc400078e0053 */
[----:B------:R-:W-:Y:S01]  /*18de0*/  @!P0 IMAD.MOV.U32 R19, RZ, RZ, R84 ;  /* 0x000000ffff138224 */ /* 0x000fe200078e0054 */
[----:B------:R-:W3:Y:S04]  /*18df0*/  LDL R83, [R1+0x46c] ;  /* 0x00046c0001537983 */ /* 0x000ee80000100800 */
[----:B------:R-:W3:Y:S04]  /*18e00*/  LDL R84, [R1+0x4b0] ;  /* 0x0004b00001547983 */ /* 0x000ee80000100800 */
[----:B------:R0:W3:Y:S02]  /*18e10*/  @!P0 LDG.E.U16 R78, desc[UR60][R18.64] ;  /* 0x0000003c124e8981 */ /* 0x0000e4000c1e1500 */
[----:B0-----:R-:W-:-:S02]  /*18e20*/  @!P0 IMAD.MOV.U32 R19, RZ, RZ, R20 ;  /* 0x000000ffff138224 */ /* 0x001fc400078e0014 */
[----:B------:R-:W3:Y:S01]  /*18e30*/  LDL R20, [R1+0x470] ;  /* 0x0004700001147983 */ /* 0x000ee20000100800 */
[----:B------:R-:W-:Y:S01]  /*18e40*/  PRMT R79, RZ, 0x7610, R79 ;  /* 0x00007610ff4f7816 */ /* 0x000fe2000000004f */
[----:B------:R-:W-:Y:S01]  /*18e50*/  @!P0 IMAD.MOV.U32 R18, RZ, RZ, R2 ;  /* 0x000000ffff128224 */ /* 0x000fe200078e0002 */
[----:B------:R-:W-:Y:S01]  /*18e60*/  PRMT R151, RZ, 0x7610, R151 ;  /* 0x00007610ff977816 */ /* 0x000fe20000000097 */
[----:B------:R0:W-:Y:S04]  /*18e70*/  STL [R1+0xe20], R2 ;  /* 0x000e200201007387 */ /* 0x0001e80000100800 */
[----:B------:R1:W3:Y:S01]  /*18e80*/  @!P0 LDG.E.U16 R79, desc[UR60][R18.64] ;  /* 0x0000003c124f8981 */ /* 0x0002e2000c1e1500 */
[----:B------:R-:W-:-:S03]  /*18e90*/  PRMT R150, RZ, 0x7610, R150 ;  /* 0x00007610ff967816 */ /* 0x000fc60000000096 */
[----:B0-----:R-:W3:Y:S01]  /*18ea0*/  LDL R2, [R1+0x430] ;  /* 0x0004300001027983 */ /* 0x001ee20000100800 */
[----:B-1----:R-:W-:Y:S02]  /*18eb0*/  @!P0 IMAD.MOV.U32 R18, RZ, RZ, R81 ;  /* 0x000000ffff128224 */ /* 0x002fe400078e0051 */
[----:B------:R-:W-:Y:S01]  /*18ec0*/  @!P0 IMAD.MOV.U32 R19, RZ, RZ, R87 ;  /* 0x000000ffff138224 */ /* 0x000fe200078e0057 */
[----:B------:R-:W3:Y:S04]  /*18ed0*/  LDL R81, [R1+0x42c] ;  /* 0x00042c0001517983 */ /* 0x000ee80000100800 */
[----:B------:R2:W3:Y:S01]  /*18ee0*/  @!P0 LDG.E.U16 R151, desc[UR60][R18.64] ;  /* 0x0000003c12978981 */ /* 0x0004e2000c1e1500 */
[----:B------:R-:W-:-:S03]  /*18ef0*/  PRMT R149, RZ, 0x7610, R149 ;  /* 0x00007610ff957816 */ /* 0x000fc60000000095 */
[----:B------:R-:W3:Y:S01]  /*18f00*/  LDL R87, [R1+0x3ac] ;  /* 0x0003ac0001577983 */ /* 0x000ee20000100800 */
[----:B--2---:R-:W-:-:S03]  /*18f10*/  @!P0 IMAD.MOV.U32 R18, RZ, RZ, R82 ;  /* 0x000000ffff128224 */ /* 0x004fc600078e0052 */
[----:B------:R-:W2:Y:S01]  /*18f20*/  LDL R82, [R1+0x3f0] ;  /* 0x0003f00001527983 */ /* 0x000ea20000100800 */
[----:B----4-:R-:W-:-:S03]  /*18f30*/  @!P0 IMAD.MOV.U32 R19, RZ, RZ, R85 ;  /* 0x000000ffff138224 */ /* 0x010fc600078e0055 */
[----:B------:R-:W4:Y:S04]  /*18f40*/  LDL R85, [R1+0x3ec] ;  /* 0x0003ec0001557983 */ /* 0x000f280000100800 */
[----:B------:R0:W4:Y:S02]  /*18f50*/  @!P0 LDG.E.U16 R150, desc[UR60][R18.64] ;  /* 0x0000003c12968981 */ /* 0x000124000c1e1500 */
[----:B0-----:R-:W-:Y:S02]  /*18f60*/  @!P0 IMAD.MOV.U32 R19, RZ, RZ, R86 ;  /* 0x000000ffff138224 */ /* 0x001fe400078e0056 */
[----:B------:R-:W4:Y:S01]  /*18f70*/  LDL R86, [R1+0x3b0] ;  /* 0x0003b00001567983 */ /* 0x000f220000100800 */
[----:B---3--:R-:W-:Y:S01]  /*18f80*/  @!P0 IMAD.MOV.U32 R18, RZ, RZ, R84 ;  /* 0x000000ffff128224 */ /* 0x008fe200078e0054 */
[----:B------:R-:W-:-:S02]  /*18f90*/  PRMT R148, RZ, 0x7610, R148 ;  /* 0x00007610ff947816 */ /* 0x000fc40000000094 */
[----:B------:R-:W3:Y:S04]  /*18fa0*/  LDL R84, [R1+0x32c] ;  /* 0x00032c0001547983 */ /* 0x000ee80000100800 */
[----:B------:R0:W3:Y:S02]  /*18fb0*/  @!P0 LDG.E.U16 R149, desc[UR60][R18.64] ;  /* 0x0000003c12958981 */ /* 0x0000e4000c1e1500 */
[----:B0-----:R-:W-:Y:S02]  /*18fc0*/  @!P0 IMAD.MOV.U32 R18, RZ, RZ, R20 ;  /* 0x000000ffff128224 */ /* 0x001fe400078e0014 */
[----:B------:R-:W3:Y:S01]  /*18fd0*/  LDL R20, [R1+0x370] ;  /* 0x0003700001147983 */ /* 0x000ee20000100800 */
[----:B------:R-:W-:-:S03]  /*18fe0*/  @!P0 IMAD.MOV.U32 R19, RZ, RZ, R83 ;  /* 0x000000ffff138224 */ /* 0x000fc600078e0053 */
[----:B------:R-:W3:Y:S01]  /*18ff0*/  LDL R83, [R1+0x36c] ;  /* 0x00036c0001537983 */ /* 0x000ee20000100800 */
[----:B------:R-:W-:-:S03]  /*19000*/  PRMT R147, RZ, 0x7610, R147 ;  /* 0x00007610ff937816 */ /* 0x000fc60000000093 */
[----:B------:R0:W3:Y:S01]  /*19010*/  @!P0 LDG.E.U16 R148, desc[UR60][R18.64] ;  /* 0x0000003c12948981 */ /* 0x0000e2000c1e1500 */
[----:B------:R-:W-:Y:S01]  /*19020*/  PRMT R146, RZ, 0x7610, R146 ;  /* 0x00007610ff927816 */ /* 0x000fe20000000092 */
[----:B0-----:R-:W-:Y:S02]  /*19030*/  @!P0 IMAD.MOV.U32 R18, RZ, RZ, R2 ;  /* 0x000000ffff128224 */ /* 0x001fe400078e0002 */
[----:B------:R-:W-:Y:S02]  /*19040*/  @!P0 IMAD.MOV.U32 R19, RZ, RZ, R81 ;  /* 0x000000ffff138224 */ /* 0x000fe400078e0051 */
[----:B------:R-:W3:Y:S04]  /*19050*/  LDL R81, [R1+0x330] ;  /* 0x0003300001517983 */ /* 0x000ee80000100800 */
[----:B------:R2:W3:Y:S04]  /*19060*/  @!P0 LDG.E.U16 R147, desc[UR60][R18.64] ;  /* 0x0000003c12938981 */ /* 0x0004e8000c1e1500 */
[----:B------:R-:W3:Y:S01]  /*19070*/  LDL.LU R2, [R1+0x2ac] ;  /* 0x0002ac0001027983 */ /* 0x000ee20000300800 */
[----:B------:R-:W-:Y:S01]  /*19080*/  PRMT R145, RZ, 0x7610, R145 ;  /* 0x00007610ff917816 */ /* 0x000fe20000000091 */
[----:B--2---:R-:W-:-:S02]  /*19090*/  @!P0 IMAD.MOV.U32 R18, RZ, RZ, R82 ;  /* 0x000000ffff128224 */ /* 0x004fc400078e0052 */
[----:B------:R-:W2:Y:S01]  /*190a0*/  LDL R82, [R1+0x2f0] ;  /* 0x0002f00001527983 */ /* 0x000ea20000100800 */
[----:B----4-:R-:W-:-:S03]  /*190b0*/  @!P0 IMAD.MOV.U32 R19, RZ, RZ, R85 ;  /* 0x000000ffff138224 */ /* 0x010fc600078e0055 */
[----:B------:R-:W4:Y:S04]  /*190c0*/  LDL R85, [R1+0x2ec] ;  /* 0x0002ec0001557983 */ /* 0x000f280000100800 */
[----:B------:R0:W4:Y:S02]  /*190d0*/  @!P0 LDG.E.U16 R146, desc[UR60][R18.64] ;  /* 0x0000003c12928981 */ /* 0x000124000c1e1500 */
[----:B0-----:R-:W-:Y:S02]  /*190e0*/  @!P0 IMAD.MOV.U32 R18, RZ, RZ, R86 ;  /* 0x000000ffff128224 */ /* 0x001fe400078e0056 */
[----:B------:R-:W-:Y:S01]  /*190f0*/  @!P0 IMAD.MOV.U32 R19, RZ, RZ, R87 ;  /* 0x000000ffff138224 */ /* 0x000fe200078e0057 */
[----:B------:R-:W4:Y:S04]  /*19100*/  LDL R86, [R1+0x2b0] ;  /* 0x0002b00001567983 */ /* 0x000f280000100800 */
[----:B------:R3:W4:Y:S02]  /*19110*/  @!P0 LDG.E.U16 R145, desc[UR60][R18.64] ;  /* 0x0000003c12918981 */ /* 0x000724000c1e1500 */
[----:B---3--:R-:W-:-:S02]  /*19120*/  @!P0 IMAD.MOV.U32 R18, RZ, RZ, R20 ;  /* 0x000000ffff128224 */ /* 0x008fc400078e0014 */
[----:B------:R-:W3:Y:S01]  /*19130*/  LDL R20, [R1+0x270] ;  /* 0x0002700001147983 */ /* 0x000ee20000100800 */
[----:B------:R-:W-:-:S03]  /*19140*/  @!P0 IMAD.MOV.U32 R19, RZ, RZ, R83 ;  /* 0x000000ffff138224 */ /* 0x000fc600078e0053 */
[----:B------:R-:W3:Y:S01]  /*19150*/  LDL R83, [R1+0x26c] ;  /* 0x00026c0001537983 */ /* 0x000ee20000100800 */
[----:B------:R-:W-:Y:S02]  /*19160*/  PRMT R144, RZ, 0x7610, R144 ;  /* 0x00007610ff907816 */ /* 0x000fe40000000090 */
[----:B------:R-:W-:Y:S01]  /*19170*/  PRMT R143, RZ, 0x7610, R143 ;  /* 0x00007610ff8f7816 */ /* 0x000fe2000000008f */
[----:B------:R-:W3:Y:S04]  /*19180*/  LDL.LU R91, [R1+0x22c] ;  /* 0x00022c00015b7983 */ /* 0x000ee80000300800 */
[----:B------:R0:W3:Y:S01]  /*19190*/  @!P0 LDG.E.U16 R144, desc[UR60][R18.64] ;  /* 0x0000003c12908981 */ /* 0x0000e2000c1e1500 */
[----:B------:R-:W-:Y:S01]  /*191a0*/  PRMT R142, RZ, 0x7610, R142 ;  /* 0x00007610ff8e7816 */ /* 0x000fe2000000008e */
[----:B0-----:R-:W-:-:S02]  /*191b0*/  @!P0 IMAD.MOV.U32 R18, RZ, RZ, R81 ;  /* 0x000000ffff128224 */ /* 0x001fc400078e0051 */
[----:B------:R-:W-:Y:S01]  /*191c0*/  @!P0 IMAD.MOV.U32 R19, RZ, RZ, R84 ;  /* 0x000000ffff138224 */ /* 0x000fe200078e0054 */
        /* <DEDUP_REMOVED lines=8> */
[----:B------:R0:W2:Y:S04]  /*19250*/  @!P0 LDG.E.U16 R142, desc[UR60][R18.64] ;  /* 0x0000003c128e8981 */ /* 0x0000a8000c1e1500 */
[----:B------:R1:W-:Y:S01]  /*19260*/  STL [R1+0xe24], R2 ;  /* 0x000e240201007387 */ /* 0x0003e20000100800 */
[----:B------:R-:W-:Y:S02]  /*19270*/  PRMT R140, RZ, 0x7610, R140 ;  /* 0x00007610ff8c7816 */ /* 0x000fe4000000008c */
[----:B------:R-:W-:Y:S01]  /*19280*/  PRMT R139, RZ, 0x7610, R139 ;  /* 0x00007610ff8b7816 */ /* 0x000fe2000000008b */
[----:B------:R-:W2:Y:S01]  /*19290*/  LDL R92, [R1+0x4e4] ;  /* 0x0004e400015c7983 */ /* 0x000ea20000100800 */
[----:B0-----:R-:W-:-:S02]  /*192a0*/  @!P0 IMAD.MOV.U32 R19, RZ, RZ, R2 ;  /* 0x000000ffff138224 */ /* 0x001fc400078e0002 */
[----:B------:R-:W-:Y:S01]  /*192b0*/  @!P0 IMAD.MOV.U32 R18, RZ, RZ, R86 ;  /* 0x000000ffff128224 */ /* 0x000fe200078e0056 */
[----:B------:R-:W-:Y:S01]  /*192c0*/  PRMT R138, RZ, 0x7610, R138 ;  /* 0x00007610ff8a7816 */ /* 0x000fe2000000008a */
[----:B-1----:R-:W2:Y:S04]  /*192d0*/  LDL R2, [R1+0x528] ;  /* 0x0005280001027983 */ /* 0x002ea80000100800 */
[----:B------:R3:W2:Y:S04]  /*192e0*/  @!P0 LDG.E.U16 R141, desc[UR60][R18.64] ;  /* 0x0000003c128d8981 */ /* 0x0006a8000c1e1500 */
[----:B------:R-:W2:Y:S01]  /*192f0*/  LDL R87, [R1+0x4e8] ;  /* 0x0004e80001577983 */ /* 0x000ea20000100800 */
[----:B---3--:R-:W-:-:S03]  /*19300*/  @!P0 IMAD.MOV.U32 R18, RZ, RZ, R20 ;  /* 0x000000ffff128224 */ /* 0x008fc600078e0014 */
[----:B------:R-:W3:Y:S01]  /*19310*/  LDL R20, [R1+0xd64] ;  /* 0x000d640001147983 */ /* 0x000ee20000100800 */
[----:B------:R-:W-:-:S03]  /*19320*/  @!P0 IMAD.MOV.U32 R19, RZ, RZ, R83 ;  /* 0x000000ffff138224 */ /* 0x000fc600078e0053 */
[----:B------:R-:W3:Y:S04]  /*19330*/  LDL R83, [R1+0xd54] ;  /* 0x000d540001537983 */ /* 0x000ee80000100800 */
[----:B------:R0:W3:Y:S02]  /*19340*/  @!P0 LDG.E.U16 R140, desc[UR60][R18.64] ;  /* 0x0000003c128c8981 */ /* 0x0000e4000c1e1500 */
[----:B0-----:R-:W-:Y:S02]  /*19350*/  @!P0 IMAD.MOV.U32 R19, RZ, RZ, R91 ;  /* 0x000000ffff138224 */ /* 0x001fe400078e005b */
[----:B------:R-:W-:Y:S02]  /*19360*/  @!P0 IMAD.MOV.U32 R18, RZ, RZ, R81 ;  /* 0x000000ffff128224 */ /* 0x000fe400078e0051 */
[----:B------:R-:W3:Y:S04]  /*19370*/  LDL R81, [R1+0x524] ;  /* 0x0005240001517983 */ /* 0x000ee80000100800 */
[----:B------:R0:W3:Y:S01]  /*19380*/  @!P0 LDG.E.U16 R139, desc[UR60][R18.64] ;  /* 0x0000003c128b8981 */ /* 0x0000e2000c1e1500 */
[----:B------:R-:W-:Y:S01]  /*19390*/  PRMT R137, RZ, 0x7610, R137 ;  /* 0x00007610ff897816 */ /* 0x000fe20000000089 */
[----:B0-----:R-:W-:Y:S01]  /*193a0*/  @!P0 IMAD.MOV.U32 R18, RZ, RZ, R84 ;  /* 0x000000ffff128224 */ /* 0x001fe200078e0054 */
[----:B------:R-:W-:Y:S01]  /*193b0*/  PRMT R136, RZ, 0x7610, R136 ;  /* 0x00007610ff887816 */ /* 0x000fe20000000088 */
[----:B----4-:R-:W-:-:S02]  /*193c0*/  @!P0 IMAD.MOV.U32 R19, RZ, RZ, R85 ;  /* 0x000000ffff138224 */ /* 0x010fc400078e0055 */
[----:B------:R-:W4:Y:S04]  /*193d0*/  LDL R85, [R1+0x4a4] ;  /* 0x0004a40001557983 */ /* 0x000f280000100800 */
[----:B------:R2:W4:Y:S02]  /*193e0*/  @!P0 LDG.E.U16 R138, desc[UR60][R18.64] ;  /* 0x0000003c128a8981 */ /* 0x000524000c1e1500 */
[----:B--2---:R-:W-:Y:S02]  /*193f0*/  @!P0 IMAD.MOV.U32 R18, RZ, RZ, R82 ;  /* 0x000000ffff128224 */ /* 0x004fe400078e0052 */
[----:B------:R-:W-:Y:S01]  /*19400*/  @!P0 IMAD.MOV.U32 R19, RZ, RZ, R13 ;  /* 0x000000ffff138224 */ /* 0x000fe200078e000d */
[----:B------:R-:W2:Y:S04]  /*19410*/  LDL R82, [R1+0x4a8] ;  /* 0x0004a80001527983 */ /* 0x000ea80000100800 */
[----:B------:R3:W2:Y:S04]  /*19420*/  @!P0 LDG.E.U16 R137, desc[UR60][R18.64] ;  /* 0x0000003c12898981 */ /* 0x0006a8000c1e1500 */
[----:B------:R0:W-:Y:S04]  /*19430*/  STL [R1+0xda8], R13 ;  /* 0x000da80d01007387 */ /* 0x0001e80000100800 */
[----:B------:R-:W2:Y:S04]  /*19440*/  LDL R86, [R1+0x424] ;  /* 0x0004240001567983 */ /* 0x000ea80000100800 */
[----:B0-----:R-:W2:Y:S01]  /*19450*/  LDL R13, [R1+0x468] ;  /* 0x00046800010d7983 */ /* 0x001ea20000100800 */
[----:B---3--:R-:W-:-:S03]  /*19460*/  @!P0 IMAD.MOV.U32 R18, RZ, RZ, R20 ;  /* 0x000000ffff128224 */ /* 0x008fc600078e0014 */
[----:B------:R-:W3:Y:S01]  /*19470*/  LDL R20, [R1+0x464] ;  /* 0x0004640001147983 */ /* 0x000ee20000100800 */
[----:B------:R-:W-:-:S03]  /*19480*/  @!P0 IMAD.MOV.U32 R19, RZ, RZ, R83 ;  /* 0x000000ffff138224 */ /* 0x000fc600078e0053 */
[----:B------:R-:W3:Y:S04]  /*19490*/  LDL R83, [R1+0x428] ;  /* 0x0004280001537983 */ /* 0x000ee80000100800 */
[----:B------:R0:W3:Y:S02]  /*194a0*/  @!P0 LDG.E.U16 R136, desc[UR60][R18.64] ;  /* 0x0000003c12888981 */ /* 0x0000e4000c1e1500 */
[----:B0-----:R-:W-:Y:S02]  /*194b0*/  @!P0 IMAD.MOV.U32 R18, RZ, RZ, R2 ;  /* 0x000000ffff128224 */ /* 0x001fe400078e0002 */
[----:B------:R-:W3:Y:S01]  /*194c0*/  LDL R2, [R1+0x3e8] ;  /* 0x0003e80001027983 */ /* 0x000ee20000100800 */
[----:B------:R-:W-:Y:S01]  /*194d0*/  PRMT R135, RZ, 0x7610, R135 ;  /* 0x00007610ff877816 */ /* 0x000fe20000000087 */
[----:B------:R-:W-:Y:S01]  /*194e0*/  @!P0 IMAD.MOV.U32 R19, RZ, RZ, R81 ;  /* 0x000000ffff138224 */ /* 0x000fe200078e0051 */
[----:B------:R-:W-:Y:S01]  /*194f0*/  PRMT R134, RZ, 0x7610, R134 ;  /* 0x00007610ff867816 */ /* 0x000fe20000000086 */
[----:B------:R-:W3:Y:S04]  /*19500*/  LDL R81, [R1+0x3e4] ;  /* 0x0003e40001517983 */ /* 0x000ee80000100800 */
[----:B------:R0:W3:Y:S01]  /*19510*/  @!P0 LDG.E.U16 R135, desc[UR60][R18.64] ;  /* 0x0000003c12878981 */ /* 0x0000e2000c1e1500 */
[----:B------:R-:W-:Y:S01]  /*19520*/  PRMT R133, RZ, 0x7610, R133 ;  /* 0x00007610ff857816 */ /* 0x000fe20000000085 */
[----:B0-----:R-:W-:-:S02]  /*19530*/  @!P0 IMAD.MOV.U32 R18, RZ, RZ, R87 ;  /* 0x000000ffff128224 */ /* 0x001fc400078e0057 */
[----:B------:R-:W-:Y:S01]  /*19540*/  @!P0 IMAD.MOV.U32 R19, RZ, RZ, R92 ;  /* 0x000000ffff138224 */ /* 0x000fe200078e005c */
[----:B------:R-:W-:Y:S01]  /*19550*/  PRMT R132, RZ, 0x7610, R132 ;  /* 0x00007610ff847816 */ /* 0x000fe20000000084 */
[----:B------:R-:W3:Y:S04]  /*19560*/  LDL R92, [R1+0x324] ;  /* 0x00032400015c7983 */ /* 0x000ee80000100800 */
[----:B------:R4:W3:Y:S01]  /*19570*/  @!P0 LDG.E.U16 R134, desc[UR60][R18.64] ;  /* 0x0000003c12868981 */ /* 0x0008e2000c1e1500 */
[----:B------:R-:W-:Y:S01]  /*19580*/  PRMT R131, RZ, 0x7610, R131 ;  /* 0x00007610ff837816 */ /* 0x000fe20000000083 */
[----:B----4-:R-:W-:Y:S02]  /*19590*/  @!P0 IMAD.MOV.U32 R19, RZ, RZ, R85 ;  /* 0x000000ffff138224 */ /* 0x010fe400078e0055 */
[----:B------:R-:W4:Y:S01]  /*195a0*/  LDL R85, [R1+0x3a4] ;  /* 0x0003a40001557983 */ /* 0x000f220000100800 */
[----:B--2---:R-:W-:-:S03]  /*195b0*/  @!P0 IMAD.MOV.U32 R18, RZ, RZ, R82 ;  /* 0x000000ffff128224 */ /* 0x004fc600078e0052 */
[----:B------:R-:W2:Y:S04]  /*195c0*/  LDL R82, [R1+0x3a8] ;  /* 0x0003a80001527983 */ /* 0x000ea80000100800 */
[----:B------:R0:W2:Y:S02]  /*195d0*/  @!P0 LDG.E.U16 R133, desc[UR60][R18.64] ;  /* 0x0000003c12858981 */ /* 0x0000a4000c1e1500 */
[----:B0-----:R-:W-:Y:S02]  /*195e0*/  @!P0 IMAD.MOV.U32 R18, RZ, RZ, R13 ;  /* 0x000000ffff128224 */ /* 0x001fe400078e000d */
[----:B------:R-:W2:Y:S01]  /*195f0*/  LDL R13, [R1+0x368] ;  /* 0x00036800010d7983 */ /* 0x000ea20000100800 */
[----:B---3--:R-:W-:-:S03]  /*19600*/  @!P0 IMAD.MOV.U32 R19, RZ, RZ, R20 ;  /* 0x000000ffff138224 */ /* 0x008fc600078e0014 */
[----:B------:R-:W3:Y:S04]  /*19610*/  LDL R20, [R1+0x364] ;  /* 0x0003640001147983 */ /* 0x000ee80000100800 */
[----:B------:R0:W3:Y:S02]  /*19620*/  @!P0 LDG.E.U16 R132, desc[UR60][R18.64] ;  /* 0x0000003c12848981 */ /* 0x0000e4000c1e1500 */
[----:B0-----:R-:W-:Y:S02]  /*19630*/  @!P0 IMAD.MOV.U32 R18, RZ, RZ, R83 ;  /* 0x000000ffff128224 */ /* 0x001fe400078e0053 */
[----:B------:R-:W-:Y:S01]  /*19640*/  @!P0 IMAD.MOV.U32 R19, RZ, RZ, R86 ;  /* 0x000000ffff138224 */ /* 0x000fe200078e0056 */
[----:B------:R-:W-:Y:S01]  /*19650*/  PRMT R130, RZ, 0x7610, R130 ;  /* 0x00007610ff827816 */ /* 0x000fe20000000082 */
[----:B------:R-:W3:Y:S04]  /*19660*/  LDL R83, [R1+0x2e4] ;  /* 0x0002e40001537983 */ /* 0x000ee80000100800 */
[----:B------:R0:W3:Y:S01]  /*19670*/  @!P0 LDG.E.U16 R131, desc[UR60][R18.64] ;  /* 0x0000003c12838981 */ /* 0x0000e2000c1e1500 */
[----:B------:R-:W-:-:S03]  /*19680*/  PRMT R129, RZ, 0x7610, R129 ;  /* 0x00007610ff817816 */ /* 0x000fc60000000081 */
[----:B------:R-:W3:Y:S01]  /*19690*/  LDL R86, [R1+0x2a4] ;  /* 0x0002a40001567983 */ /* 0x000ee20000100800 */
[----:B0-----:R-:W-:-:S03]  /*196a0*/  @!P0 IMAD.MOV.U32 R18, RZ, RZ, R2 ;  /* 0x000000ffff128224 */ /* 0x001fc600078e0002 */
[----:B------:R-:W3:Y:S01]  /*196b0*/  LDL R2, [R1+0x328] ;  /* 0x0003280001027983 */ /* 0x000ee20000100800 */
[----:B------:R-:W-:-:S03]  /*196c0*/  @!P0 IMAD.MOV.U32 R19, RZ, RZ, R81 ;  /* 0x000000ffff138224 */ /* 0x000fc600078e0051 */
[----:B------:R-:W3:Y:S04]  /*196d0*/  LDL R81, [R1+0x2e8] ;  /* 0x0002e80001517983 */ /* 0x000ee80000100800 */
[----:B------:R4:W3:Y:S01]  /*196e0*/  @!P0 LDG.E.U16 R130, desc[UR60][R18.64] ;  /* 0x0000003c12828981 */ /* 0x0008e2000c1e1500 */
[----:B------:R-:W-:Y:S01]  /*196f0*/  PRMT R128, RZ, 0x7610, R128 ;  /* 0x00007610ff807816 */ /* 0x000fe20000000080 */
[----:B----4-:R-:W-:Y:S02]  /*19700*/  @!P0 IMAD.MOV.U32 R19, RZ, RZ, R85 ;  /* 0x000000ffff138224 */ /* 0x010fe400078e0055 */
[----:B------:R-:W4:Y:S01]  /*19710*/  LDL R85, [R1+0x2a8] ;  /* 0x0002a80001557983 */ /* 0x000f220000100800 */
[----:B--2---:R-:W-:-:S03]  /*19720*/  @!P0 IMAD.MOV.U32 R18, RZ, RZ, R82 ;  /* 0x000000ffff128224 */ /* 0x004fc600078e0052 */
[----:B------:R-:W2:Y:S04]  /*19730*/  LDL.LU R82, [R1+0x268] ;  /* 0x0002680001527983 */ /* 0x000ea80000300800 */
[----:B------:R0:W2:Y:S02]  /*19740*/  @!P0 LDG.E.U16 R129, desc[UR60][R18.64] ;  /* 0x0000003c12818981 */ /* 0x0000a4000c1e1500 */
[----:B0-----:R-:W-:Y:S02]  /*19750*/  @!P0 IMAD.MOV.U32 R18, RZ, RZ, R13 ;  /* 0x000000ffff128224 */ /* 0x001fe400078e000d */
[----:B---3--:R-:W-:Y:S02]  /*19760*/  @!P0 IMAD.MOV.U32 R19, RZ, RZ, R20 ;  /* 0x000000ffff138224 */ /* 0x008fe400078e0014 */
[----:B------:R-:W3:Y:S04]  /*19770*/  LDL R20, [R1+0x264] ;  /* 0x0002640001147983 */ /* 0x000ee80000100800 */
[----:B------:R-:W3:Y:S04]  /*19780*/  LDL.LU R13, [R1+0x224] ;  /* 0x00022400010d7983 */ /* 0x000ee80000300800 */
[----:B------:R0:W3:Y:S04]  /*19790*/  @!P0 LDG.E.U16 R128, desc[UR60][R18.64] ;  /* 0x0000003c12808981 */ /* 0x0000e8000c1e1500 */
[----:B------:R-:W3:Y:S01]  /*197a0*/  LDL.LU R87, [R1+0x1e8] ;  /* 0x0001e80001577983 */ /* 0x000ee20000300800 */
[----:B------:R-:W-:-:S02]  /*197b0*/  PRMT R127, RZ, 0x7610, R127 ;  /* 0x00007610ff7f7816 */ /* 0x000fc4000000007f */
[----:B------:R-:W-:Y:S01]  /*197c0*/  PRMT R126, RZ, 0x7610, R126 ;  /* 0x00007610ff7e7816 */ /* 0x000fe2000000007e */
[----:B------:R-:W3:Y:S01]  /*197d0*/  LDL R97, [R1+0x4e0] ;  /* 0x0004e00001617983 */ /* 0x000ee20000100800 */
[----:B0-----:R-:W-:-:S03]  /*197e0*/  @!P0 IMAD.MOV.U32 R19, RZ, RZ, R92 ;  /* 0x000000ffff138224 */ /* 0x001fc600078e005c */
[----:B------:R-:W3:Y:S01]  /*197f0*/  LDL R92, [R1+0x1e4] ;  /* 0x0001e400015c7983 */ /* 0x000ee20000100800 */
[----:B------:R-:W-:Y:S02]  /*19800*/  PRMT R125, RZ, 0x7610, R125 ;  /* 0x00007610ff7d7816 */ /* 0x000fe4000000007d */
[----:B------:R-:W-:Y:S01]  /*19810*/  PRMT R124, RZ, 0x7610, R124 ;  /* 0x00007610ff7c7816 */ /* 0x000fe2000000007c */
[----:B------:R-:W3:Y:S01]  /*19820*/  LDL R94, [R1+0x45c] ;  /* 0x00045c00015e7983 */ /* 0x000ee20000100800 */
[----:B------:R-:W-:-:S03]  /*19830*/  @!P0 IMAD.MOV.U32 R18, RZ, RZ, R2 ;  /* 0x000000ffff128224 */ /* 0x000fc600078e0002 */
[----:B------:R-:W3:Y:S04]  /*19840*/  LDL R2, [R1+0x228] ;  /* 0x0002280001027983 */ /* 0x000ee80000100800 */
[----:B------:R0:W3:Y:S02]  /*19850*/  @!P0 LDG.E.U16 R127, desc[UR60][R18.64] ;  /* 0x0000003c127f8981 */ /* 0x0000e4000c1e1500 */
[----:B0-----:R-:W-:Y:S02]  /*19860*/  @!P0 IMAD.MOV.U32 R18, RZ, RZ, R81 ;  /* 0x000000ffff128224 */ /* 0x001fe400078e0051 */
[----:B------:R-:W-:Y:S01]  /*19870*/  @!P0 IMAD.MOV.U32 R19, RZ, RZ, R83 ;  /* 0x000000ffff138224 */ /* 0x000fe200078e0053 */
[----:B------:R-:W3:Y:S04]  /*19880*/  LDL R81, [R1+0x1a8] ;  /* 0x0001a80001517983 */ /* 0x000ee80000100800 */
[----:B------:R0:W3:Y:S04]  /*19890*/  @!P0 LDG.E.U16 R126, desc[UR60][R18.64] ;  /* 0x0000003c127e8981 */ /* 0x0000e8000c1e1500 */
[----:B------:R-:W3:Y:S01]  /*198a0*/  LDL R83, [R1+0x1a4] ;  /* 0x0001a40001537983 */ /* 0x000ee20000100800 */
[----:B0-----:R-:W-:-:S03]  /*198b0*/  @!P0 IMAD.MOV.U32 R19, RZ, RZ, R86 ;  /* 0x000000ffff138224 */ /* 0x001fc600078e0056 */
[----:B------:R-:W3:Y:S01]  /*198c0*/  LDL R86, [R1+0xd50] ;  /* 0x000d500001567983 */ /* 0x000ee20000100800 */
[----:B----4-:R-:W-:-:S03]  /*198d0*/  @!P0 IMAD.MOV.U32 R18, RZ, RZ, R85 ;  /* 0x000000ffff128224 */ /* 0x010fc600078e0055 */
[----:B------:R-:W4:Y:S04]  /*198e0*/  LDL R85, [R1+0x51c] ;  /* 0x00051c0001557983 */ /* 0x000f280000100800 */
[----:B------:R2:W4:Y:S02]  /*198f0*/  @!P0 LDG.E.U16 R125, desc[UR60][R18.64] ;  /* 0x0000003c127d8981 */ /* 0x000524000c1e1500 */
[----:B--2---:R-:W-:Y:S02]  /*19900*/  @!P0 IMAD.MOV.U32 R18, RZ, RZ, R82 ;  /* 0x000000ffff128224 */ /* 0x004fe400078e0052 */
[----:B---3--:R-:W-:Y:S02]  /*19910*/  @!P0 IMAD.MOV.U32 R19, RZ, RZ, R20 ;  /* 0x000000ffff138224 */ /* 0x008fe400078e0014 */
[----:B------:R-:W2:Y:S04]  /*19920*/  LDL R20, [R1+0xd60] ;  /* 0x000d600001147983 */ /* 0x000ea80000100800 */
[----:B------:R0:W3:Y:S02]  /*19930*/  @!P0 LDG.E.U16 R124, desc[UR60][R18.64] ;  /* 0x0000003c127c8981 */ /* 0x0000e4000c1e1500 */
[----:B0-----:R-:W-:-:S02]  /*19940*/  @!P0 IMAD.MOV.U32 R18, RZ, RZ, R2 ;  /* 0x000000ffff128224 */ /* 0x001fc400078e0002 */
[----:B------:R-:W3:Y:S01]  /*19950*/  LDL R2, [R1+0x520] ;  /* 0x0005200001027983 */ /* 0x000ee20000100800 */
[----:B------:R-:W-:Y:S01]  /*19960*/  PRMT R123, RZ, 0x7610, R123 ;  /* 0x00007610ff7b7816 */ /* 0x000fe2000000007b */
[----:B------:R-:W-:Y:S01]  /*19970*/  @!P0 IMAD.MOV.U32 R19, RZ, RZ, R13 ;  /* 0x000000ffff138224 */ /* 0x000fe200078e000d */
[----:B------:R-:W-:-:S04]  /*19980*/  PRMT R122, RZ, 0x7610, R122 ;  /* 0x00007610ff7a7816 */ /* 0x000fc8000000007a */
[----:B------:R0:W3:Y:S01]  /*19990*/  @!P0 LDG.E.U16 R123, desc[UR60][R18.64] ;  /* 0x0000003c127b8981 */ /* 0x0000e2000c1e1500 */
[----:B------:R-:W-:Y:S01]  /*199a0*/  PRMT R121, RZ, 0x7610, R121 ;  /* 0x00007610ff797816 */ /* 0x000fe20000000079 */
[----:B0-----:R-:W-:Y:S02]  /*199b0*/  @!P0 IMAD.MOV.U32 R18, RZ, RZ, R87 ;  /* 0x000000ffff128224 */ /* 0x001fe400078e0057 */
[----:B------:R-:W-:Y:S01]  /*199c0*/  @!P0 IMAD.MOV.U32 R19, RZ, RZ, R92 ;  /* 0x000000ffff138224 */ /* 0x000fe200078e005c */
[----:B------:R-:W-:Y:S01]  /*199d0*/  PRMT R120, RZ, 0x7610, R120 ;  /* 0x00007610ff787816 */ /* 0x000fe20000000078 */
[----:B------:R-:W3:Y:S04]  /*199e0*/  LDL R92, [R1+0x460] ;  /* 0x00046000015c7983 */ /* 0x000ee80000100800 */
[----:B------:R0:W3:Y:S02]  /*199f0*/  @!P0 LDG.E.U16 R122, desc[UR60][R18.64] ;  /* 0x0000003c127a8981 */ /* 0x0000e4000c1e1500 */
[----:B0-----:R-:W-:-:S02]  /*19a00*/  @!P0 IMAD.MOV.U32 R18, RZ, RZ, R81 ;  /* 0x000000ffff128224 */ /* 0x001fc400078e0051 */
[----:B------:R-:W-:Y:S01]  /*19a10*/  @!P0 IMAD.MOV.U32 R19, RZ, RZ, R83 ;  /* 0x000000ffff138224 */ /* 0x000fe200078e0053 */
[----:B------:R-:W-:Y:S01]  /*19a20*/  PRMT R119, RZ, 0x7610, R119 ;  /* 0x00007610ff777816 */ /* 0x000fe20000000077 */
[----:B------:R-:W3:Y:S04]  /*19a30*/  LDL R83, [R1+0x49c] ;  /* 0x00049c0001537983 */ /* 0x000ee80000100800 */
[----:B------:R0:W3:Y:S04]  /*19a40*/  @!P0 LDG.E.U16 R121, desc[UR60][R18.64] ;  /* 0x0000003c12798981 */ /* 0x0000e8000c1e1500 */
[----:B------:R-:W3:Y:S01]  /*19a50*/  LDL R81, [R1+0x4a0] ;  /* 0x0004a00001517983 */ /* 0x000ee20000100800 */
[----:B0-----:R-:W-:-:S03]  /*19a60*/  @!P0 IMAD.MOV.U32 R19, RZ, RZ, R86 ;  /* 0x000000ffff138224 */ /* 0x001fc600078e0056 */
[----:B------:R-:W3:Y:S01]  /*19a70*/  LDL R86, [R1+0x41c] ;  /* 0x00041c0001567983 */ /* 0x000ee20000100800 */
[----:B--2---:R-:W-:-:S03]  /*19a80*/  @!P0 IMAD.MOV.U32 R18, RZ, RZ, R20 ;  /* 0x000000ffff128224 */ /* 0x004fc600078e0014 */
[----:B------:R-:W2:Y:S04]  /*19a90*/  LDL R20, [R1+0x420] ;  /* 0x0004200001147983 */ /* 0x000ea80000100800 */
[----:B------:R4:W2:Y:S02]  /*19aa0*/  @!P0 LDG.E.U16 R120, desc[UR60][R18.64] ;  /* 0x0000003c12788981 */ /* 0x0008a4000c1e1500 */
[----:B----4-:R-:W-:Y:S01]  /*19ab0*/  @!P0 IMAD.MOV.U32 R19, RZ, RZ, R85 ;  /* 0x000000ffff138224 */ /* 0x010fe200078e0055 */
[----:B------:R-:W-:Y:S01]  /*19ac0*/  PRMT R118, RZ, 0x7610, R118 ;  /* 0x00007610ff767816 */ /* 0x000fe20000000076 */
[----:B------:R-:W4:Y:S01]  /*19ad0*/  LDL R85, [R1+0x3dc] ;  /* 0x0003dc0001557983 */ /* 0x000f220000100800 */
[----:B---3--:R-:W-:-:S03]  /*19ae0*/  @!P0 IMAD.MOV.U32 R18, RZ, RZ, R2 ;  /* 0x000000ffff128224 */ /* 0x008fc600078e0002 */
[----:B------:R-:W3:Y:S04]  /*19af0*/  LDL R2, [R1+0x3e0] ;  /* 0x0003e00001027983 */ /* 0x000ee80000100800 */
[----:B------:R0:W4:Y:S04]  /*19b00*/  @!P0 LDG.E.U16 R119, desc[UR60][R18.64] ;  /* 0x0000003c12778981 */ /* 0x000128000c1e1500 */
[----:B------:R-:W2:Y:S01]  /*19b10*/  LDL R19, [R1+0x4dc] ;  /* 0x0004dc0001137983 */ /* 0x000ea20000100800 */
[----:B0-----:R-:W-:Y:S01]  /*19b20*/  @!P0 IMAD.MOV.U32 R18, RZ, RZ, R97 ;  /* 0x000000ffff128224 */ /* 0x001fe200078e0061 */
[----:B------:R-:W-:-:S02]  /*19b30*/  PRMT R117, RZ, 0x7610, R117 ;  /* 0x00007610ff757816 */ /* 0x000fc40000000075 */
[----:B------:R-:W-:Y:S01]  /*19b40*/  PRMT R116, RZ, 0x7610, R116 ;  /* 0x00007610ff747816 */ /* 0x000fe20000000074 */
[----:B------:R-:W4:Y:S01]  /*19b50*/  LDL R97, [R1+0x31c] ;  /* 0x00031c0001617983 */ /* 0x000f220000100800 */
[----:B------:R-:W-:-:S03]  /*19b60*/  PRMT R115, RZ, 0x7610, R115 ;  /* 0x00007610ff737816 */ /* 0x000fc60000000073 */
[----:B--2---:R0:W2:Y:S02]  /*19b70*/  @!P0 LDG.E.U16 R118, desc[UR60][R18.64] ;  /* 0x0000003c12768981 */ /* 0x0040a4000c1e1500 */
[----:B0-----:R-:W-:Y:S02]  /*19b80*/  @!P0 IMAD.MOV.U32 R18, RZ, RZ, R81 ;  /* 0x000000ffff128224 */ /* 0x001fe400078e0051 */
[----:B------:R-:W-:Y:S01]  /*19b90*/  @!P0 IMAD.MOV.U32 R19, RZ, RZ, R83 ;  /* 0x000000ffff138224 */ /* 0x000fe200078e0053 */
[----:B------:R-:W2:Y:S04]  /*19ba0*/  LDL R81, [R1+0x3a0] ;  /* 0x0003a00001517983 */ /* 0x000ea80000100800 */
[----:B------:R-:W2:Y:S04]  /*19bb0*/  LDL R83, [R1+0x39c] ;  /* 0x00039c0001537983 */ /* 0x000ea80000100800 */
[----:B------:R0:W2:Y:S02]  /*19bc0*/  @!P0 LDG.E.U16 R117, desc[UR60][R18.64] ;  /* 0x0000003c12758981 */ /* 0x0000a4000c1e1500 */
[----:B0-----:R-:W-:-:S02]  /*19bd0*/  @!P0 IMAD.MOV.U32 R18, RZ, RZ, R92 ;  /* 0x000000ffff128224 */ /* 0x001fc400078e005c */
[----:B------:R-:W-:Y:S01]  /*19be0*/  @!P0 IMAD.MOV.U32 R19, RZ, RZ, R94 ;  /* 0x000000ffff138224 */ /* 0x000fe200078e005e */
[----:B------:R-:W-:Y:S01]  /*19bf0*/  PRMT R114, RZ, 0x7610, R114 ;  /* 0x00007610ff727816 */ /* 0x000fe20000000072 */
[----:B------:R-:W2:Y:S04]  /*19c00*/  LDL R94, [R1+0x2dc] ;  /* 0x0002dc00015e7983 */ /* 0x000ea80000100800 */
[----:B------:R0:W2:Y:S01]  /*19c10*/  @!P0 LDG.E.U16 R116, desc[UR60][R18.64] ;  /* 0x0000003c12748981 */ /* 0x0000a2000c1e1500 */
[----:B------:R-:W-:-:S03]  /*19c20*/  PRMT R113, RZ, 0x7610, R113 ;  /* 0x00007610ff717816 */ /* 0x000fc60000000071 */
[----:B------:R-:W2:Y:S01]  /*19c30*/  LDL R92, [R1+0x2e0] ;  /* 0x0002e000015c7983 */ /* 0x000ea20000100800 */
[----:B0-----:R-:W-:Y:S02]  /*19c40*/  @!P0 IMAD.MOV.U32 R18, RZ, RZ, R20 ;  /* 0x000000ffff128224 */ /* 0x001fe400078e0014 */
[----:B------:R-:W-:Y:S01]  /*19c50*/  @!P0 IMAD.MOV.U32 R19, RZ, RZ, R86 ;  /* 0x000000ffff138224 */ /* 0x000fe200078e0056 */
[----:B------:R-:W2:Y:S04]  /*19c60*/  LDL R20, [R1+0x320] ;  /* 0x0003200001147983 */ /* 0x000ea80000100800 */
[----:B------:R3:W2:Y:S04]  /*19c70*/  @!P0 LDG.E.U16 R115, desc[UR60][R18.64] ;  /* 0x0000003c12738981 */ /* 0x0006a8000c1e1500 */
[----:B------:R-:W2:Y:S01]  /*19c80*/  LDL R86, [R1+0x29c] ;  /* 0x00029c0001567983 */ /* 0x000ea20000100800 */
[----:B---3--:R-:W-:-:S02]  /*19c90*/  @!P0 IMAD.MOV.U32 R18, RZ, RZ, R2 ;  /* 0x000000ffff128224 */ /* 0x008fc400078e0002 */
[----:B----4-:R-:W-:Y:S01]  /*19ca0*/  @!P0 IMAD.MOV.U32 R19, RZ, RZ, R85 ;  /* 0x000000ffff138224 */ /* 0x010fe200078e0055 */
[----:B------:R-:W3:Y:S04]  /*19cb0*/  LDL R2, [R1+0x2a0] ;  /* 0x0002a00001027983 */ /* 0x000ee80000100800 */
[----:B------:R2:W4:Y:S04]  /*19cc0*/  @!P0 LDG.E.U16 R114, desc[UR60][R18.64] ;  /* 0x0000003c12728981 */ /* 0x000528000c1e1500 */
[----:B------:R-:W4:Y:S01]  /*19cd0*/  LDL R85, [R1+0x25c] ;  /* 0x00025c0001557983 */ /* 0x000f220000100800 */
[----:B--2---:R-:W-:-:S03]  /*19ce0*/  @!P0 IMAD.MOV.U32 R18, RZ, RZ, R81 ;  /* 0x000000ffff128224 */ /* 0x004fc600078e0051 */
[----:B------:R-:W2:Y:S01]  /*19cf0*/  LDL R81, [R1+0x260] ;  /* 0x0002600001517983 */ /* 0x000ea20000100800 */
[----:B------:R-:W-:-:S03]  /*19d00*/  @!P0 IMAD.MOV.U32 R19, RZ, RZ, R83 ;  /* 0x000000ffff138224 */ /* 0x000fc600078e0053 */
[----:B------:R-:W4:Y:S04]  /*19d10*/  LDL.LU R83, [R1+0x21c] ;  /* 0x00021c0001537983 */ /* 0x000f280000300800 */
[----:B------:R0:W4:Y:S04]  /*19d20*/  @!P0 LDG.E.U16 R113, desc[UR60][R18.64] ;  /* 0x0000003c12718981 */ /* 0x000128000c1e1500 */
[----:B------:R-:W0:Y:S04]  /*19d30*/  LDL R18, [R1+0x35c] ;  /* 0x00035c0001127983 */ /* 0x000e280000100800 */
[----:B------:R-:W0:Y:S01]  /*19d40*/  LDL R19, [R1+0x360] ;  /* 0x0003600001137983 */ /* 0x000e220000100800 */
[----:B------:R-:W-:-:S02]  /*19d50*/  PRMT R112, RZ, 0x7610, R112 ;  /* 0x00007610ff707816 */ /* 0x000fc40000000070 */
[----:B------:R-:W-:Y:S02]  /*19d60*/  PRMT R111, RZ, 0x7610, R111 ;  /* 0x00007610ff6f7816 */ /* 0x000fe4000000006f */
[----:B0-----:R-:W-:-:S04]  /*19d70*/  @!P0 LOP3.LUT R19, R19, R18, RZ, 0x3c, !PT ;  /* 0x0000001213138212 */ /* 0x001fc800078e3cff */
[----:B------:R-:W-:-:S04]  /*19d80*/  @!P0 LOP3.LUT R18, R19, R18, RZ, 0x3c, !PT ;  /* 0x0000001213128212 */ /* 0x000fc800078e3cff */
[----:B------:R-:W-:-:S05]  /*19d90*/  @!P0 LOP3.LUT R19, R19, R18, RZ, 0x3c, !PT ;  /* 0x0000001213138212 */ /* 0x000fca00078e3cff */
[----:B------:R0:W4:Y:S02]  /*19da0*/  @!P0 LDG.E.U16 R112, desc[UR60][R18.64] ;  /* 0x0000003c12708981 */ /* 0x000124000c1e1500 */
[----:B0-----:R-:W-:Y:S02]  /*19db0*/  @!P0 IMAD.MOV.U32 R18, RZ, RZ, R20 ;  /* 0x000000ffff128224 */ /* 0x001fe400078e0014 */
[----:B------:R-:W4:Y:S01]  /*19dc0*/  LDL R20, [R1+0x220] ;  /* 0x0002200001147983 */ /* 0x000f220000100800 */
[----:B------:R-:W-:Y:S01]  /*19dd0*/  @!P0 IMAD.MOV.U32 R19, RZ, RZ, R97 ;  /* 0x000000ffff138224 */ /* 0x000fe200078e0061 */
[----:B------:R-:W-:Y:S02]  /*19de0*/  PRMT R110, RZ, 0x7610, R110 ;  /* 0x00007610ff6e7816 */ /* 0x000fe4000000006e */
[----:B------:R-:W-:Y:S01]  /*19df0*/  PRMT R109, RZ, 0x7610, R109 ;  /* 0x00007610ff6d7816 */ /* 0x000fe2000000006d */
[----:B------:R-:W4:Y:S04]  /*19e00*/  LDL R97, [R1+0x19c] ;  /* 0x00019c0001617983 */ /* 0x000f280000100800 */
[----:B------:R0:W4:Y:S02]  /*19e10*/  @!P0 LDG.E.U16 R111, desc[UR60][R18.64] ;  /* 0x0000003c126f8981 */ /* 0x000124000c1e1500 */
[----:B0-----:R-:W-:-:S02]  /*19e20*/  @!P0 IMAD.MOV.U32 R18, RZ, RZ, R92 ;  /* 0x000000ffff128224 */ /* 0x001fc400078e005c */
[----:B------:R-:W-:Y:S01]  /*19e30*/  @!P0 IMAD.MOV.U32 R19, RZ, RZ, R94 ;  /* 0x000000ffff138224 */ /* 0x000fe200078e005e */
[----:B------:R-:W-:Y:S01]  /*19e40*/  PRMT R108, RZ, 0x7610, R108 ;  /* 0x00007610ff6c7816 */ /* 0x000fe2000000006c */
[----:B------:R-:W4:Y:S04]  /*19e50*/  LDL R94, [R1+0xd48] ;  /* 0x000d4800015e7983 */ /* 0x000f280000100800 */
[----:B------:R3:W4:Y:S01]  /*19e60*/  @!P0 LDG.E.U16 R110, desc[UR60][R18.64] ;  /* 0x0000003c126e8981 */ /* 0x000722000c1e1500 */
[----:B------:R-:W-:-:S03]  /*19e70*/  PRMT R107, RZ, 0x7610, R107 ;  /* 0x00007610ff6b7816 */ /* 0x000fc6000000006b */
[----:B------:R-:W4:Y:S01]  /*19e80*/  LDL R92, [R1+0xd4c] ;  /* 0x000d4c00015c7983 */ /* 0x000f220000100800 */
[----:B---3--:R-:W-:Y:S02]  /*19e90*/  @!P0 IMAD.MOV.U32 R18, RZ, RZ, R2 ;  /* 0x000000ffff128224 */ /* 0x008fe400078e0002 */
[----:B------:R-:W-:Y:S01]  /*19ea0*/  @!P0 IMAD.MOV.U32 R19, RZ, RZ, R86 ;  /* 0x000000ffff138224 */ /* 0x000fe200078e0056 */
[----:B------:R-:W3:Y:S04]  /*19eb0*/  LDL R2, [R1+0x1a0] ;  /* 0x0001a00001027983 */ /* 0x000ee80000100800 */
[----:B------:R2:W3:Y:S04]  /*19ec0*/  @!P0 LDG.E.U16 R109, desc[UR60][R18.64] ;  /* 0x0000003c126d8981 */ /* 0x0004e8000c1e1500 */
[----:B------:R-:W3:Y:S01]  /*19ed0*/  LDL R86, [R1+0x514] ;  /* 0x0005140001567983 */ /* 0x000ee20000100800 */
[----:B--2---:R-:W-:-:S02]  /*19ee0*/  @!P0 IMAD.MOV.U32 R18, RZ, RZ, R81 ;  /* 0x000000ffff128224 */ /* 0x004fc400078e0051 */
[----:B----4-:R-:W-:Y:S01]  /*19ef0*/  @!P0 IMAD.MOV.U32 R19, RZ, RZ, R85 ;  /* 0x000000ffff138224 */ /* 0x010fe200078e0055 */
[----:B------:R-:W2:Y:S04]  /*19f00*/  LDL R81, [R1+0x518] ;  /* 0x0005180001517983 */ /* 0x000ea80000100800 */
[----:B------:R0:W4:Y:S04]  /*19f10*/  @!P0 LDG.E.U16 R108, desc[UR60][R18.64] ;  /* 0x0000003c126c8981 */ /* 0x000128000c1e1500 */
[----:B------:R-:W4:Y:S01]  /*19f20*/  LDL R85, [R1+0x4d4] ;  /* 0x0004d40001557983 */ /* 0x000f220000100800 */
[----:B0-----:R-:W-:-:S02]  /*19f30*/  @!P0 IMAD.MOV.U32 R19, RZ, RZ, R83 ;  /* 0x000000ffff138224 */ /* 0x001fc400078e0053 */
[----:B------:R-:W-:Y:S02]  /*19f40*/  @!P0 IMAD.MOV.U32 R18, RZ, RZ, R20 ;  /* 0x000000ffff128224 */ /* 0x000fe400078e0014 */
[----:B------:R-:W4:Y:S04]  /*19f50*/  LDL R20, [R1+0x4d8] ;  /* 0x0004d80001147983 */ /* 0x000f280000100800 */
[----:B------:R0:W4:Y:S04]  /*19f60*/  @!P0 LDG.E.U16 R107, desc[UR60][R18.64] ;  /* 0x0000003c126b8981 */ /* 0x000128000c1e1500 */
[----:B------:R-:W0:Y:S04]  /*19f70*/  LDL R18, [R1+0x1dc] ;  /* 0x0001dc0001127983 */ /* 0x000e280000100800 */
[----:B------:R-:W0:Y:S01]  /*19f80*/  LDL R19, [R1+0x1e0] ;  /* 0x0001e00001137983 */ /* 0x000e220000100800 */
[----:B------:R-:W-:-:S02]  /*19f90*/  PRMT R106, RZ, 0x7610, R106 ;  /* 0x00007610ff6a7816 */ /* 0x000fc4000000006a */
[----:B------:R-:W-:Y:S02]  /*19fa0*/  PRMT R105, RZ, 0x7610, R105 ;  /* 0x00007610ff697816 */ /* 0x000fe40000000069 */
[----:B------:R-:W-:Y:S02]  /*19fb0*/  PRMT R104, RZ, 0x7610, R104 ;  /* 0x00007610ff687816 */ /* 0x000fe40000000068 */
[----:B------:R-:W-:Y:S02]  /*19fc0*/  PRMT R103, RZ, 0x7610, R103 ;  /* 0x00007610ff677816 */ /* 0x000fe40000000067 */
[----:B------:R-:W-:Y:S02]  /*19fd0*/  PRMT R102, RZ, 0x7610, R102 ;  /* 0x00007610ff667816 */ /* 0x000fe40000000066 */
[----:B0-----:R-:W-:-:S04]  /*19fe0*/  @!P0 LOP3.LUT R19, R19, R18, RZ, 0x3c, !PT ;  /* 0x0000001213138212 */ /* 0x001fc800078e3cff */
[----:B------:R-:W-:-:S04]  /*19ff0*/  @!P0 LOP3.LUT R18, R19, R18, RZ, 0x3c, !PT ;  /* 0x0000001213128212 */ /* 0x000fc800078e3cff */
[----:B------:R-:W-:-:S05]  /*1a000*/  @!P0 LOP3.LUT R19, R19, R18, RZ, 0x3c, !PT ;  /* 0x0000001213138212 */ /* 0x000fca00078e3cff */
[----:B------:R3:W4:Y:S02]  /*1a010*/  @!P0 LDG.E.U16 R106, desc[UR60][R18.64] ;  /* 0x0000003c126a8981 */ /* 0x000724000c1e1500 */
[----:B---3--:R-:W-:Y:S02]  /*1a020*/  @!P0 IMAD.MOV.U32 R18, RZ, RZ, R2 ;  /* 0x000000ffff128224 */ /* 0x008fe400078e0002 */
[----:B------:R-:W-:Y:S01]  /*1a030*/  @!P0 IMAD.MOV.U32 R19, RZ, RZ, R97 ;  /* 0x000000ffff138224 */ /* 0x000fe200078e0061 */
[----:B------:R-:W3:Y:S04]  /*1a040*/  LDL R2, [R1+0x498] ;  /* 0x0004980001027983 */ /* 0x000ee80000100800 */
[----:B------:R0:W3:Y:S04]  /*1a050*/  @!P0 LDG.E.U16 R105, desc[UR60][R18.64] ;  /* 0x0000003c12698981 */ /* 0x0000e8000c1e1500 */
[----:B------:R-:W3:Y:S01]  /*1a060*/  LDL R97, [R1+0x414] ;  /* 0x0004140001617983 */ /* 0x000ee20000100800 */
[----:B0-----:R-:W-:-:S02]  /*1a070*/  @!P0 IMAD.MOV.U32 R18, RZ, RZ, R92 ;  /* 0x000000ffff128224 */ /* 0x001fc400078e005c */
[----:B------:R-:W-:Y:S01]  /*1a080*/  @!P0 IMAD.MOV.U32 R19, RZ, RZ, R94 ;  /* 0x000000ffff138224 */ /* 0x000fe200078e005e */
[----:B------:R-:W3:Y:S04]  /*1a090*/  LDL R92, [R1+0x3d8] ;  /* 0x0003d800015c7983 */ /* 0x000ee80000100800 */
[----:B------:R2:W3:Y:S04]  /*1a0a0*/  @!P0 LDG.E.U16 R104, desc[UR60][R18.64] ;  /* 0x0000003c12688981 */ /* 0x0004e8000c1e1500 */
[----:B------:R-:W3:Y:S01]  /*1a0b0*/  LDL R94, [R1+0x3d4] ;  /* 0x0003d400015e7983 */ /* 0x000ee20000100800 */
[----:B--2---:R-:W-:-:S02]  /*1a0c0*/  @!P0 IMAD.MOV.U32 R18, RZ, RZ, R81 ;  /* 0x000000ffff128224 */ /* 0x004fc400078e0051 */
[----:B------:R-:W-:Y:S01]  /*1a0d0*/  @!P0 IMAD.MOV.U32 R19, RZ, RZ, R86 ;  /* 0x000000ffff138224 */ /* 0x000fe200078e0056 */
[----:B------:R-:W2:Y:S04]  /*1a0e0*/  LDL R81, [R1+0x418] ;  /* 0x0004180001517983 */ /* 0x000ea80000100800 */
[----:B------:R4:W2:Y:S04]  /*1a0f0*/  @!P0 LDG.E.U16 R103, desc[UR60][R18.64] ;  /* 0x0000003c12678981 */ /* 0x0008a8000c1e1500 */
[----:B------:R-:W2:Y:S01]  /*1a100*/  LDL R86, [R1+0x394] ;  /* 0x0003940001567983 */ /* 0x000ea20000100800 */
[----:B----4-:R-:W-:-:S02]  /*1a110*/  @!P0 IMAD.MOV.U32 R18, RZ, RZ, R20 ;  /* 0x000000ffff128224 */ /* 0x010fc400078e0014 */
[----:B------:R-:W-:Y:S02]  /*1a120*/  @!P0 IMAD.MOV.U32 R19, RZ, RZ, R85 ;  /* 0x000000ffff138224 */ /* 0x000fe400078e0055 */
[----:B------:R-:W4:Y:S04]  /*1a130*/  LDL R85, [R1+0x398] ;  /* 0x0003980001557983 */ /* 0x000f280000100800 */
[----:B------:R-:W4:Y:S04]  /*1a140*/  LDL.LU R20, [R1+0x358] ;  /* 0x0003580001147983 */ /* 0x000f280000300800 */
[----:B------:R3:W4:Y:S04]  /*1a150*/  @!P0 LDG.E.U16 R102, desc[UR60][R18.64] ;  /* 0x0000003c12668981 */ /* 0x000728000c1e1500 */
[----:B------:R-:W2:Y:S01]  /*1a160*/  LDL R19, [R1+0x494] ;  /* 0x0004940001137983 */ /* 0x000ea20000100800 */
[----:B------:R-:W-:Y:S01]  /*1a170*/  PRMT R101, RZ, 0x7610, R101 ;  /* 0x00007610ff657816 */ /* 0x000fe20000000065 */
[----:B---3--:R-:W-:-:S02]  /*1a180*/  @!P0 IMAD.MOV.U32 R18, RZ, RZ, R2 ;  /* 0x000000ffff128224 */ /* 0x008fc400078e0002 */
[----:B------:R-:W3:Y:S04]  /*1a190*/  LDL R2, [R1+0x354] ;  /* 0x0003540001027983 */ /* 0x000ee80000100800 */
[----:B--2---:R0:W2:Y:S04]  /*1a1a0*/  @!P0 LDG.E.U16 R101, desc[UR60][R18.64] ;  /* 0x0000003c12658981 */ /* 0x0040a8000c1e1500 */
        /* <DEDUP_REMOVED lines=10> */
[----:B------:R0:W2:Y:S02]  /*1a250*/  @!P0 LDG.E.U16 R100, desc[UR60][R18.64] ;  /* 0x0000003c12648981 */ /* 0x0000a4000c1e1500 */
[----:B0-----:R-:W-:Y:S02]  /*1a260*/  @!P0 IMAD.MOV.U32 R18, RZ, RZ, R81 ;  /* 0x000000ffff128224 */ /* 0x001fe400078e0051 */
[----:B------:R-:W-:Y:S02]  /*1a270*/  @!P0 IMAD.MOV.U32 R19, RZ, RZ, R97 ;  /* 0x000000ffff138224 */ /* 0x000fe400078e0061 */
[----:B------:R-:W2:Y:S04]  /*1a280*/  LDL R97, [R1+0x318] ;  /* 0x0003180001617983 */ /* 0x000ea80000100800 */
[----:B------:R0:W2:Y:S04]  /*1a290*/  @!P0 LDG.E.U16 R99, desc[UR60][R18.64] ;  /* 0x0000003c12638981 */ /* 0x0000a8000c1e1500 */
[----:B------:R-:W2:Y:S01]  /*1a2a0*/  LDL.LU R81, [R1+0x2d4] ;  /* 0x0002d40001517983 */ /* 0x000ea20000300800 */
[----:B0-----:R-:W-:-:S02]  /*1a2b0*/  @!P0 IMAD.MOV.U32 R18, RZ, RZ, R92 ;  /* 0x000000ffff128224 */ /* 0x001fc400078e005c */
[----:B------:R-:W-:Y:S02]  /*1a2c0*/  @!P0 IMAD.MOV.U32 R19, RZ, RZ, R94 ;  /* 0x000000ffff138224 */ /* 0x000fe400078e005e */
[----:B------:R-:W2:Y:S04]  /*1a2d0*/  LDL R94, [R1+0x298] ;  /* 0x00029800015e7983 */ /* 0x000ea80000100800 */
[----:B------:R4:W2:Y:S04]  /*1a2e0*/  @!P0 LDG.E.U16 R252, desc[UR60][R18.64] ;  /* 0x0000003c12fc8981 */ /* 0x0008a8000c1e1500 */
[----:B------:R-:W2:Y:S01]  /*1a2f0*/  LDL.LU R92, [R1+0x258] ;  /* 0x00025800015c7983 */ /* 0x000ea20000300800 */
[----:B----4-:R-:W-:-:S02]  /*1a300*/  @!P0 IMAD.MOV.U32 R18, RZ, RZ, R85 ;  /* 0x000000ffff128224 */ /* 0x010fc400078e0055 */
[----:B------:R-:W-:Y:S02]  /*1a310*/  @!P0 IMAD.MOV.U32 R19, RZ, RZ, R86 ;  /* 0x000000ffff138224 */ /* 0x000fe400078e0056 */
[----:B------:R-:W4:Y:S04]  /*1a320*/  LDL R86, [R1+0x254] ;  /* 0x0002540001567983 */ /* 0x000f280000100800 */
[----:B------:R0:W4:Y:S02]  /*1a330*/  @!P0 LDG.E.U16 R251, desc[UR60][R18.64] ;  /* 0x0000003c12fb8981 */ /* 0x000124000c1e1500 */
[----:B0-----:R-:W-:Y:S02]  /*1a340*/  @!P0 IMAD.MOV.U32 R18, RZ, RZ, R20 ;  /* 0x000000ffff128224 */ /* 0x001fe400078e0014 */
[----:B---3--:R-:W-:-:S02]  /*1a350*/  @!P0 IMAD.MOV.U32 R19, RZ, RZ, R2 ;  /* 0x000000ffff138224 */ /* 0x008fc400078e0002 */
[----:B------:R-:W3:Y:S04]  /*1a360*/  LDL R2, [R1+0x218] ;  /* 0x0002180001027983 */ /* 0x000ee80000100800 */
[----:B------:R-:W3:Y:S04]  /*1a370*/  LDL.LU R85, [R1+0x214] ;  /* 0x0002140001557983 */ /* 0x000ee80000300800 */
[----:B------:R0:W-:Y:S04]  /*1a380*/  STL [R1+0xe28], R20 ;  /* 0x000e281401007387 */ /* 0x0001e80000100800 */
[----:B------:R2:W3:Y:S01]  /*1a390*/  @!P0 LDG.E.U16 R250, desc[UR60][R18.64] ;  /* 0x0000003c12fa8981 */ /* 0x0004e2000c1e1500 */
[----:B------:R-:W-:-:S03]  /*1a3a0*/  PRMT R249, RZ, 0x7610, R249 ;  /* 0x00007610fff97816 */ /* 0x000fc600000000f9 */
[----:B0-----:R-:W4:Y:S04]  /*1a3b0*/  LDL R20, [R1+0x294] ;  /* 0x0002940001147983 */ /* 0x001f280000100800 */
[----:B------:R-:W3:Y:S01]  /*1a3c0*/  LDL R19, [R1+0x314] ;  /* 0x0003140001137983 */ /* 0x000ee20000100800 */
[----:B--2---:R-:W-:Y:S01]  /*1a3d0*/  @!P0 IMAD.MOV.U32 R18, RZ, RZ, R97 ;  /* 0x000000ffff128224 */ /* 0x004fe200078e0061 */
[----:B------:R-:W-:Y:S02]  /*1a3e0*/  PRMT R248, RZ, 0x7610, R248 ;  /* 0x00007610fff87816 */ /* 0x000fe400000000f8 */
[----:B------:R-:W2:Y:S04]  /*1a3f0*/  LDL R97, [R1+0x1d8] ;  /* 0x0001d80001617983 */ /* 0x000ea80000100800 */
[----:B---3--:R0:W3:Y:S04]  /*1a400*/  @!P0 LDG.E.U16 R249, desc[UR60][R18.64] ;  /* 0x0000003c12f98981 */ /* 0x0080e8000c1e1500 */
[----:B------:R-:W0:Y:S01]  /*1a410*/  LDL R19, [R1+0x2d8] ;  /* 0x0002d80001137983 */ /* 0x000e220000100800 */
[----:B------:R-:W-:-:S02]  /*1a420*/  PRMT R247, RZ, 0x7610, R247 ;  /* 0x00007610fff77816 */ /* 0x000fc400000000f7 */
[----:B------:R-:W-:Y:S02]  /*1a430*/  PRMT R246, RZ, 0x7610, R246 ;  /* 0x00007610fff67816 */ /* 0x000fe400000000f6 */
[----:B------:R-:W-:Y:S01]  /*1a440*/  PRMT R245, RZ, 0x7610, R245 ;  /* 0x00007610fff57816 */ /* 0x000fe200000000f5 */
[----:B0-----:R-:W-:Y:S02]  /*1a450*/  @!P0 IMAD.MOV.U32 R18, RZ, RZ, R19 ;  /* 0x000000ffff128224 */ /* 0x001fe400078e0013 */
[----:B------:R-:W-:-:S05]  /*1a460*/  @!P0 IMAD.MOV.U32 R19, RZ, RZ, R81 ;  /* 0x000000ffff138224 */ /* 0x000fca00078e0051 */
[----:B------:R0:W3:Y:S02]  /*1a470*/  @!P0 LDG.E.U16 R248, desc[UR60][R18.64] ;  /* 0x0000003c12f88981 */ /* 0x0000e4000c1e1500 */
[----:B0-----:R-:W-:Y:S02]  /*1a480*/  @!P0 IMAD.MOV.U32 R18, RZ, RZ, R94 ;  /* 0x000000ffff128224 */ /* 0x001fe400078e005e */
[----:B----4-:R-:W-:Y:S01]  /*1a490*/  @!P0 IMAD.MOV.U32 R19, RZ, RZ, R20 ;  /* 0x000000ffff138224 */ /* 0x010fe200078e0014 */
[----:B------:R-:W-:Y:S01]  /*1a4a0*/  PRMT R244, RZ, 0x7610, R244 ;  /* 0x00007610fff47816 */ /* 0x000fe200000000f4 */
[----:B------:R-:W4:Y:S04]  /*1a4b0*/  LDL R94, [R1+0x550] ;  /* 0x00055000015e7983 */ /* 0x000f280000100800 */
[----:B------:R0:W3:Y:S01]  /*1a4c0*/  @!P0 LDG.E.U16 R247, desc[UR60][R18.64] ;  /* 0x0000003c12f78981 */ /* 0x0000e2000c1e1500 */
[----:B------:R-:W-:-:S03]  /*1a4d0*/  PRMT R243, RZ, 0x7610, R243 ;  /* 0x00007610fff37816 */ /* 0x000fc600000000f3 */
[----:B------:R-:W3:Y:S01]  /*1a4e0*/  LDL R20, [R1+0x510] ;  /* 0x0005100001147983 */ /* 0x000ee20000100800 */
[----:B0-----:R-:W-:Y:S02]  /*1a4f0*/  @!P0 IMAD.MOV.U32 R18, RZ, RZ, R92 ;  /* 0x000000ffff128224 */ /* 0x001fe400078e005c */
[----:B------:R-:W-:Y:S02]  /*1a500*/  @!P0 IMAD.MOV.U32 R19, RZ, RZ, R86 ;  /* 0x000000ffff138224 */ /* 0x000fe400078e0056 */
[----:B------:R-:W3:Y:S04]  /*1a510*/  LDL R86, [R1+0x50c] ;  /* 0x00050c0001567983 */ /* 0x000ee80000100800 */
[----:B------:R0:W3:Y:S02]  /*1a520*/  @!P0 LDG.E.U16 R246, desc[UR60][R18.64] ;  /* 0x0000003c12f68981 */ /* 0x0000e4000c1e1500 */
[----:B0-----:R-:W-:-:S02]  /*1a530*/  @!P0 IMAD.MOV.U32 R18, RZ, RZ, R2 ;  /* 0x000000ffff128224 */ /* 0x001fc400078e0002 */
[----:B------:R-:W-:Y:S01]  /*1a540*/  @!P0 IMAD.MOV.U32 R19, RZ, RZ, R85 ;  /* 0x000000ffff138224 */ /* 0x000fe200078e0055 */
[----:B------:R-:W-:Y:S01]  /*1a550*/  PRMT R242, RZ, 0x7610, R242 ;  /* 0x00007610fff27816 */ /* 0x000fe200000000f2 */
[----:B------:R-:W3:Y:S04]  /*1a560*/  LDL R2, [R1+0x4d0] ;  /* 0x0004d00001027983 */ /* 0x000ee80000100800 */
[----:B------:R2:W3:Y:S04]  /*1a570*/  @!P0 LDG.E.U16 R245, desc[UR60][R18.64] ;  /* 0x0000003c12f58981 */ /* 0x0004e8000c1e1500 */
[----:B------:R-:W4:Y:S01]  /*1a580*/  LDL R19, [R1+0x1d4] ;  /* 0x0001d40001137983 */ /* 0x000f220000100800 */
[----:B--2---:R-:W-:Y:S01]  /*1a590*/  @!P0 IMAD.MOV.U32 R18, RZ, RZ, R97 ;  /* 0x000000ffff128224 */ /* 0x004fe200078e0061 */
[----:B------:R-:W-:-:S02]  /*1a5a0*/  PRMT R241, RZ, 0x7610, R241 ;  /* 0x00007610fff17816 */ /* 0x000fc400000000f1 */
[----:B------:R-:W2:Y:S04]  /*1a5b0*/  LDL R97, [R1+0x490] ;  /* 0x0004900001617983 */ /* 0x000ea80000100800 */
[----:B----4-:R0:W4:Y:S04]  /*1a5c0*/  @!P0 LDG.E.U16 R244, desc[UR60][R18.64] ;  /* 0x0000003c12f48981 */ /* 0x010128000c1e1500 */
[----:B------:R-:W0:Y:S04]  /*1a5d0*/  LDL R18, [R1+0x194] ;  /* 0x0001940001127983 */ /* 0x000e280000100800 */
[----:B------:R-:W0:Y:S02]  /*1a5e0*/  LDL R19, [R1+0x198] ;  /* 0x0001980001137983 */ /* 0x000e240000100800 */
[----:B0-----:R-:W-:-:S04]  /*1a5f0*/  @!P0 LOP3.LUT R19, R19, R18, RZ, 0x3c, !PT ;  /* 0x0000001213138212 */ /* 0x001fc800078e3cff */
[----:B------:R-:W-:-:S04]  /*1a600*/  @!P0 LOP3.LUT R18, R19, R18, RZ, 0x3c, !PT ;  /* 0x0000001213128212 */ /* 0x000fc800078e3cff */
[----:B------:R-:W-:-:S05]  /*1a610*/  @!P0 LOP3.LUT R19, R19, R18, RZ, 0x3c, !PT ;  /* 0x0000001213138212 */ /* 0x000fca00078e3cff */
[----:B------:R0:W4:Y:S04]  /*1a620*/  @!P0 LDG.E.U16 R243, desc[UR60][R18.64] ;  /* 0x0000003c12f38981 */ /* 0x000128000c1e1500 */
[----:B------:R-:W3:Y:S01]  /*1a630*/  LDL R19, [R1+0x54c] ;  /* 0x00054c0001137983 */ /* 0x000ee20000100800 */
[----:B0-----:R-:W-:-:S03]  /*1a640*/  @!P0 IMAD.MOV.U32 R18, RZ, RZ, R94 ;  /* 0x000000ffff128224 */ /* 0x001fc600078e005e */
[----:B------:R-:W4:Y:S04]  /*1a650*/  LDL R94, [R1+0x3cc] ;  /* 0x0003cc00015e7983 */ /* 0x000f280000100800 */
[----:B---3--:R0:W3:Y:S02]  /*1a660*/  @!P0 LDG.E.U16 R242, desc[UR60][R18.64] ;  /* 0x0000003c12f28981 */ /* 0x0080e4000c1e1500 */
[----:B0-----:R-:W-:Y:S02]  /*1a670*/  @!P0 IMAD.MOV.U32 R18, RZ, RZ, R20 ;  /* 0x000000ffff128224 */ /* 0x001fe400078e0014 */
[----:B------:R-:W-:Y:S01]  /*1a680*/  @!P0 IMAD.MOV.U32 R19, RZ, RZ, R86 ;  /* 0x000000ffff138224 */ /* 0x000fe200078e0056 */
[----:B------:R-:W4:Y:S04]  /*1a690*/  LDL R20, [R1+0x3d0] ;  /* 0x0003d00001147983 */ /* 0x000f280000100800 */
[----:B------:R-:W3:Y:S04]  /*1a6a0*/  LDL.LU R86, [R1+0x390] ;  /* 0x0003900001567983 */ /* 0x000ee80000300800 */
[----:B------:R0:W3:Y:S04]  /*1a6b0*/  @!P0 LDG.E.U16 R241, desc[UR60][R18.64] ;  /* 0x0000003c12f18981 */ /* 0x0000e8000c1e1500 */
[----:B------:R-:W2:Y:S01]  /*1a6c0*/  LDL R19, [R1+0x4cc] ;  /* 0x0004cc0001137983 */ /* 0x000ea20000100800 */
[----:B------:R-:W-:Y:S01]  /*1a6d0*/  PRMT R240, RZ, 0x7610, R240 ;  /* 0x00007610fff07816 */ /* 0x000fe200000000f0 */
[----:B0-----:R-:W-:Y:S01]  /*1a6e0*/  @!P0 IMAD.MOV.U32 R18, RZ, RZ, R2 ;  /* 0x000000ffff128224 */ /* 0x001fe200078e0002 */
[----:B------:R-:W-:Y:S01]  /*1a6f0*/  PRMT R239, RZ, 0x7610, R239 ;  /* 0x00007610ffef7816 */ /* 0x000fe200000000ef */
[----:B------:R-:W3:Y:S04]  /*1a700*/  LDL R2, [R1+0x38c] ;  /* 0x00038c0001027983 */ /* 0x000ee80000100800 */
[----:B--2---:R0:W2:Y:S04]  /*1a710*/  @!P0 LDG.E.U16 R240, desc[UR60][R18.64] ;  /* 0x0000003c12f08981 */ /* 0x0040a8000c1e1500 */
[----:B------:R-:W4:Y:S01]  /*1a720*/  LDL R19, [R1+0x48c] ;  /* 0x00048c0001137983 */ /* 0x000f220000100800 */
[----:B0-----:R-:W-:Y:S01]  /*1a730*/  @!P0 IMAD.MOV.U32 R18, RZ, RZ, R97 ;  /* 0x000000ffff128224 */ /* 0x001fe200078e0061 */
[----:B------:R-:W-:-:S02]  /*1a740*/  PRMT R238, RZ, 0x7610, R238 ;  /* 0x00007610ffee7816 */ /* 0x000fc400000000ee */
[----:B------:R-:W-:Y:S01]  /*1a750*/  PRMT R237, RZ, 0x7610, R237 ;  /* 0x00007610ffed7816 */ /* 0x000fe200000000ed */
        /* <DEDUP_REMOVED lines=8> */
[----:B------:R-:W0:Y:S04]  /*1a7e0*/  LDL R18, [R1+0x40c] ;  /* 0x00040c0001127983 */ /* 0x000e280000100800 */
[----:B------:R-:W0:Y:S01]  /*1a7f0*/  LDL R19, [R1+0x410] ;  /* 0x0004100001137983 */ /* 0x000e220000100800 */
[----:B------:R-:W-:Y:S02]  /*1a800*/  PRMT R236, RZ, 0x7610, R236 ;  /* 0x00007610ffec7816 */ /* 0x000fe400000000ec */
[----:B------:R-:W-:-:S02]  /*1a810*/  PRMT R235, RZ, 0x7610, R235 ;  /* 0x00007610ffeb7816 */ /* 0x000fc400000000eb */
[----:B0-----:R-:W-:-:S04]  /*1a820*/  @!P0 LOP3.LUT R19, R19, R18, RZ, 0x3c, !PT ;  /* 0x0000001213138212 */ /* 0x001fc800078e3cff */
[----:B------:R-:W-:-:S04]  /*1a830*/  @!P0 LOP3.LUT R18, R19, R18, RZ, 0x3c, !PT ;  /* 0x0000001213128212 */ /* 0x000fc800078e3cff */
[----:B------:R-:W-:-:S05]  /*1a840*/  @!P0 LOP3.LUT R19, R19, R18, RZ, 0x3c, !PT ;  /* 0x0000001213138212 */ /* 0x000fca00078e3cff */
[----:B------:R0:W4:Y:S02]  /*1a850*/  @!P0 LDG.E.U16 R237, desc[UR60][R18.64] ;  /* 0x0000003c12ed8981 */ /* 0x000124000c1e1500 */
[----:B0-----:R-:W-:Y:S02]  /*1a860*/  @!P0 IMAD.MOV.U32 R18, RZ, RZ, R20 ;  /* 0x000000ffff128224 */ /* 0x001fe400078e0014 */
[----:B------:R-:W-:Y:S01]  /*1a870*/  @!P0 IMAD.MOV.U32 R19, RZ, RZ, R94 ;  /* 0x000000ffff138224 */ /* 0x000fe200078e005e */
[----:B------:R-:W4:Y:S04]  /*1a880*/  LDL R20, [R1+0x290] ;  /* 0x0002900001147983 */ /* 0x000f280000100800 */
[----:B------:R3:W4:Y:S04]  /*1a890*/  @!P0 LDG.E.U16 R236, desc[UR60][R18.64] ;  /* 0x0000003c12ec8981 */ /* 0x000728000c1e1500 */
[----:B------:R-:W4:Y:S01]  /*1a8a0*/  LDL.LU R94, [R1+0x250] ;  /* 0x00025000015e7983 */ /* 0x000f220000300800 */
[----:B---3--:R-:W-:-:S02]  /*1a8b0*/  @!P0 IMAD.MOV.U32 R18, RZ, RZ, R86 ;  /* 0x000000ffff128224 */ /* 0x008fc400078e0056 */
[----:B------:R-:W-:Y:S01]  /*1a8c0*/  @!P0 IMAD.MOV.U32 R19, RZ, RZ, R2 ;  /* 0x000000ffff138224 */ /* 0x000fe200078e0002 */
[----:B------:R-:W-:Y:S01]  /*1a8d0*/  PRMT R234, RZ, 0x7610, R234 ;  /* 0x00007610ffea7816 */ /* 0x000fe200000000ea */
[----:B------:R-:W3:Y:S04]  /*1a8e0*/  LDL R2, [R1+0x24c] ;  /* 0x00024c0001027983 */ /* 0x000ee80000100800 */
[----:B------:R2:W3:Y:S04]  /*1a8f0*/  @!P0 LDG.E.U16 R235, desc[UR60][R18.64] ;  /* 0x0000003c12eb8981 */ /* 0x0004e8000c1e1500 */
[----:B------:R-:W4:Y:S01]  /*1a900*/  LDL R19, [R1+0x34c] ;  /* 0x00034c0001137983 */ /* 0x000f220000100800 */
[----:B--2---:R-:W-:Y:S01]  /*1a910*/  @!P0 IMAD.MOV.U32 R18, RZ, RZ, R97 ;  /* 0x000000ffff128224 */ /* 0x004fe200078e0061 */
        /* <DEDUP_REMOVED lines=11> */
[----:B------:R-:W0:Y:S02]  /*1a9d0*/  LDL R19, [R1+0x2d0] ;  /* 0x0002d00001137983 */ /* 0x000e240000100800 */
[----:B0-----:R-:W-:-:S04]  /*1a9e0*/  @!P0 LOP3.LUT R19, R19, R18, RZ, 0x3c, !PT ;  /* 0x0000001213138212 */ /* 0x001fc800078e3cff */
[----:B------:R-:W-:-:S04]  /*1a9f0*/  @!P0 LOP3.LUT R18, R19, R18, RZ, 0x3c, !PT ;  /* 0x0000001213128212 */ /* 0x000fc800078e3cff */
[----:B------:R-:W-:-:S05]  /*1aa00*/  @!P0 LOP3.LUT R19, R19, R18, RZ, 0x3c, !PT ;  /* 0x0000001213138212 */ /* 0x000fca00078e3cff */
[----:B------:R0:W4:Y:S04]  /*1aa10*/  @!P0 LDG.E.U16 R232, desc[UR60][R18.64] ;  /* 0x0000003c12e88981 */ /* 0x000128000c1e1500 */
[----:B------:R-:W3:Y:S01]  /*1aa20*/  LDL R19, [R1+0x28c] ;  /* 0x00028c0001137983 */ /* 0x000ee20000100800 */
[----:B------:R-:W-:Y:S01]  /*1aa30*/  PRMT R231, RZ, 0x7610, R231 ;  /* 0x00007610ffe77816 */ /* 0x000fe200000000e7 */
[----:B0-----:R-:W-:Y:S01]  /*1aa40*/  @!P0 IMAD.MOV.U32 R18, RZ, RZ, R20 ;  /* 0x000000ffff128224 */ /* 0x001fe200078e0014 */
[----:B------:R-:W-:Y:S01]  /*1aa50*/  PRMT R230, RZ, 0x7610, R230 ;  /* 0x00007610ffe67816 */ /* 0x000fe200000000e6 */
[----:B------:R-:W4:Y:S04]  /*1aa60*/  LDL R20, [R1+0x548] ;  /* 0x0005480001147983 */ /* 0x000f280000100800 */
[----:B---3--:R0:W3:Y:S02]  /*1aa70*/  @!P0 LDG.E.U16 R231, desc[UR60][R18.64] ;  /* 0x0000003c12e78981 */ /* 0x0080e4000c1e1500 */
        /* <DEDUP_REMOVED lines=28> */
[----:B---3--:R0:W3:Y:S04]  /*1ac40*/  @!P0 LDG.E.U16 R226, desc[UR60][R18.64] ;  /* 0x0000003c12e28981 */ /* 0x0080e8000c1e1500 */
[----:B------:R-:W2:Y:S01]  /*1ac50*/  LDL R19, [R1+0x504] ;  /* 0x0005040001137983 */ /* 0x000ea20000100800 */
[----:B0-----:R-:W-:Y:S01]  /*1ac60*/  @!P0 IMAD.MOV.U32 R18, RZ, RZ, R2 ;  /* 0x000000ffff128224 */ /* 0x001fe200078e0002 */
[----:B------:R-:W-:-:S02]  /*1ac70*/  PRMT R224, RZ, 0x7610, R224 ;  /* 0x00007610ffe07816 */ /* 0x000fc400000000e0 */
        /* <DEDUP_REMOVED lines=23> */
[----:B------:R-:W4:Y:S01]  /*1adf0*/  LDL.LU R20, [R1+0x2c8] ;  /* 0x0002c80001147983 */ /* 0x000f220000300800 */
[----:B------:R-:W-:-:S03]  /*1ae00*/  PRMT R220, RZ, 0x7610, R220 ;  /* 0x00007610ffdc7816 */ /* 0x000fc600000000dc */
[----:B---3--:R0:W3:Y:S04]  /*1ae10*/  @!P0 LDG.E.U16 R221, desc[UR60][R18.64] ;  /* 0x0000003c12dd8981 */ /* 0x0080e8000c1e1500 */
[----:B------:R-:W2:Y:S01]  /*1ae20*/  LDL R19, [R1+0x3c4] ;  /* 0x0003c40001137983 */ /* 0x000ea20000100800 */
[----:B0-----:R-:W-:-:S03]  /*1ae30*/  @!P0 IMAD.MOV.U32 R18, RZ, RZ, R2 ;  /* 0x000000ffff128224 */ /* 0x001fc600078e0002 */
[----:B------:R-:W3:Y:S01]  /*1ae40*/  LDL.LU R2, [R1+0x248] ;  /* 0x0002480001027983 */ /* 0x000ee20000300800 */
[----:B------:R-:W-:-:S03]  /*1ae50*/  PRMT R219, RZ, 0x7610, R219 ;  /* 0x00007610ffdb7816 */ /* 0x000fc600000000db */
[----:B--2---:R0:W2:Y:S04]  /*1ae60*/  @!P0 LDG.E.U16 R220, desc[UR60][R18.64] ;  /* 0x0000003c12dc8981 */ /* 0x0040a8000c1e1500 */
[----:B------:R-:W4:Y:S01]  /*1ae70*/  LDL R19, [R1+0x384] ;  /* 0x0003840001137983 */ /* 0x000f220000100800 */
[----:B0-----:R-:W-:-:S03]  /*1ae80*/  @!P0 IMAD.MOV.U32 R18, RZ, RZ, R97 ;  /* 0x000000ffff128224 */ /* 0x001fc600078e0061 */
[----:B------:R-:W2:Y:S04]  /*1ae90*/  LDL.LU R97, [R1+0x208] ;  /* 0x0002080001617983 */ /* 0x000ea80000300800 */
[----:B----4-:R0:W4:Y:S04]  /*1aea0*/  @!P0 LDG.E.U16 R219, desc[UR60][R18.64] ;  /* 0x0000003c12db8981 */ /* 0x010128000c1e1500 */
[----:B------:R-:W0:Y:S04]  /*1aeb0*/  LDL R18, [R1+0x344] ;  /* 0x0003440001127983 */ /* 0x000e280000100800 */
[----:B------:R-:W0:Y:S01]  /*1aec0*/  LDL R19, [R1+0x348] ;  /* 0x0003480001137983 */ /* 0x000e220000100800 */
[----:B------:R-:W-:-:S02]  /*1aed0*/  PRMT R218, RZ, 0x7610, R218 ;  /* 0x00007610ffda7816 */ /* 0x000fc400000000da */
[----:B0-----:R-:W-:-:S04]  /*1aee0*/  @!P0 LOP3.LUT R19, R19, R18, RZ, 0x3c, !PT ;  /* 0x0000001213138212 */ /* 0x001fc800078e3cff */
[----:B------:R-:W-:-:S04]  /*1aef0*/  @!P0 LOP3.LUT R18, R19, R18, RZ, 0x3c, !PT ;  /* 0x0000001213128212 */ /* 0x000fc800078e3cff */
[----:B------:R-:W-:-:S05]  /*1af00*/  @!P0 LOP3.LUT R19, R19, R18, RZ, 0x3c, !PT ;  /* 0x0000001213138212 */ /* 0x000fca00078e3cff */
[----:B------:R0:W4:Y:S04]  /*1af10*/  @!P0 LDG.E.U16 R218, desc[UR60][R18.64] ;  /* 0x0000003c12da8981 */ /* 0x000128000c1e1500 */
[----:B------:R-:W0:Y:S04]  /*1af20*/  LDL R18, [R1+0x304] ;  /* 0x0003040001127983 */ /* 0x000e280000100800 */
[----:B------:R-:W0:Y:S01]  /*1af30*/  LDL R19, [R1+0x308] ;  /* 0x0003080001137983 */ /* 0x000e220000100800 */
[----:B------:R-:W-:Y:S02]  /*1af40*/  PRMT R217, RZ, 0x7610, R217 ;  /* 0x00007610ffd97816 */ /* 0x000fe400000000d9 */
[----:B0-----:R-:W-:-:S04]  /*1af50*/  @!P0 LOP3.LUT R19, R19, R18, RZ, 0x3c, !PT ;  /* 0x0000001213138212 */ /* 0x001fc800078e3cff */
[----:B------:R-:W-:-:S04]  /*1af60*/  @!P0 LOP3.LUT R18, R19, R18, RZ, 0x3c, !PT ;  /* 0x0000001213128212 */ /* 0x000fc800078e3cff */
[----:B------:R-:W-:-:S05]  /*1af70*/  @!P0 LOP3.LUT R19, R19, R18, RZ, 0x3c, !PT ;  /* 0x0000001213138212 */ /* 0x000fca00078e3cff */
[----:B------:R0:W4:Y:S04]  /*1af80*/  @!P0 LDG.E.U16 R217, desc[UR60][R18.64] ;  /* 0x0000003c12d98981 */ /* 0x000128000c1e1500 */
[----:B------:R-:W3:Y:S01]  /*1af90*/  LDL R19, [R1+0x2c4] ;  /* 0x0002c40001137983 */ /* 0x000ee20000100800 */
[----:B------:R-:W-:Y:S01]  /*1afa0*/  PRMT R216, RZ, 0x7610, R216 ;  /* 0x00007610ffd87816 */ /* 0x000fe200000000d8 */
[----:B0-----:R-:W-:-:S05]  /*1afb0*/  @!P0 IMAD.MOV.U32 R18, RZ, RZ, R20 ;  /* 0x000000ffff128224 */ /* 0x001fca00078e0014 */
[----:B---3--:R0:W3:Y:S04]  /*1afc0*/  @!P0 LDG.E.U16 R216, desc[UR60][R18.64] ;  /* 0x0000003c12d88981 */ /* 0x0080e8000c1e1500 */
[----:B------:R-:W0:Y:S04]  /*1afd0*/  LDL R18, [R1+0x284] ;  /* 0x0002840001127983 */ /* 0x000e280000100800 */
[----:B------:R-:W0:Y:S01]  /*1afe0*/  LDL R19, [R1+0x288] ;  /* 0x0002880001137983 */ /* 0x000e220000100800 */
[----:B------:R-:W-:Y:S02]  /*1aff0*/  PRMT R23, RZ, 0x7610, R23 ;  /* 0x00007610ff177816 */ /* 0x000fe40000000017 */
[----:B0-----:R-:W-:-:S04]  /*1b000*/  @!P0 LOP3.LUT R19, R19, R18, RZ, 0x3c, !PT ;  /* 0x0000001213138212 */ /* 0x001fc800078e3cff */
[----:B------:R-:W-:-:S04]  /*1b010*/  @!P0 LOP3.LUT R18, R19, R18, RZ, 0x3c, !PT ;  /* 0x0000001213128212 */ /* 0x000fc800078e3cff */
[----:B------:R-:W-:-:S05]  /*1b020*/  @!P0 LOP3.LUT R19, R19, R18, RZ, 0x3c, !PT ;  /* 0x0000001213138212 */ /* 0x000fca00078e3cff */
[----:B------:R0:W3:Y:S04]  /*1b030*/  @!P0 LDG.E.U16 R23, desc[UR60][R18.64] ;  /* 0x0000003c12178981 */ /* 0x0000e8000c1e1500 */
[----:B------:R-:W2:Y:S01]  /*1b040*/  LDL R19, [R1+0x244] ;  /* 0x0002440001137983 */ /* 0x000ea20000100800 */
[----:B------:R-:W-:Y:S01]  /*1b050*/  PRMT R22, RZ, 0x7610, R22 ;  /* 0x00007610ff167816 */ /* 0x000fe20000000016 */
[----:B0-----:R-:W-:Y:S01]  /*1b060*/  @!P0 IMAD.MOV.U32 R18, RZ, RZ, R2 ;  /* 0x000000ffff128224 */ /* 0x001fe200078e0002 */
[----:B------:R-:W-:-:S04]  /*1b070*/  PRMT R21, RZ, 0x7610, R21 ;  /* 0x00007610ff157816 */ /* 0x000fc80000000015 */
[----:B--2---:R0:W2:Y:S04]  /*1b080*/  @!P0 LDG.E.U16 R22, desc[UR60][R18.64] ;  /* 0x0000003c12168981 */ /* 0x0040a8000c1e1500 */
[----:B------:R-:W4:Y:S01]  /*1b090*/  LDL R19, [R1+0x204] ;  /* 0x0002040001137983 */ /* 0x000f220000100800 */
[----:B0-----:R-:W-:-:S03]  /*1b0a0*/  @!P0 IMAD.MOV.U32 R18, RZ, RZ, R97 ;  /* 0x000000ffff128224 */ /* 0x001fc600078e0061 */
[----:B------:R0:W-:Y:S04]  /*1b0b0*/  STS.U16 [R4+0x1300], R183 ;  /* 0x001300b704007388 */ /* 0x0001e80000000400 */
        /* <DEDUP_REMOVED lines=31> */
[----:B----4-:R4:W2:Y:S04]  /*1b2b0*/  @!P0 LDG.E.U16 R21, desc[UR60][R18.64] ;  /* 0x0000003c12158981 */ /* 0x0108a8000c1e1500 */
[----:B------:R-:W4:Y:S04]  /*1b2c0*/  LDL R18, [R1+0x1c4] ;  /* 0x0001c40001127983 */ /* 0x000f280000100800 */
[----:B------:R-:W4:Y:S04]  /*1b2d0*/  LDL R19, [R1+0x1c8] ;  /* 0x0001c80001137983 */ /* 0x000f280000100800 */
[----:B0-----:R-:W2:Y:S04]  /*1b2e0*/  LDL.LU R183, [R1+0x10b0] ;  /* 0x0010b00001b77983 */ /* 0x001ea80000300800 */
[----:B-1----:R-:W2:Y:S04]  /*1b2f0*/  LDL.LU R184, [R1+0x10ac] ;  /* 0x0010ac0001b87983 */ /* 0x002ea80000300800 */
[----:B---3--:R-:W3:Y:S04]  /*1b300*/  LDL.LU R185, [R1+0x10a8] ;  /* 0x0010a80001b97983 */ /* 0x008ee80000300800 */
[----:B------:R-:W3:Y:S04]  /*1b310*/  LDL.LU R186, [R1+0x10a4] ;  /* 0x0010a40001ba7983 */ /* 0x000ee80000300800 */
        /* <DEDUP_REMOVED lines=28> */
[----:B------:R0:W-:Y:S04]  /*1b4e0*/  STS.U16 [R3+0x1380], R215 ;  /* 0x001380d703007388 */ /* 0x0001e80000000400 */
[----:B------:R1:W-:Y:S04]  /*1b4f0*/  STS.U16 [R3+0x9380], R24 ;  /* 0x0093801803007388 */ /* 0x0003e80000000400 */
[----:B------:R1:W-:Y:S04]  /*1b500*/  STS.U16 [R3+0x1780], R25 ;  /* 0x0017801903007388 */ /* 0x0003e80000000400 */
[----:B------:R1:W-:Y:S04]  /*1b510*/  STS.U16 [R3+0x9780], R26 ;  /* 0x0097801a03007388 */ /* 0x0003e80000000400 */
[----:B------:R1:W-:Y:S04]  /*1b520*/  STS.U16 [R3+0x1b80], R27 ;  /* 0x001b801b03007388 */ /* 0x0003e80000000400 */
[----:B------:R1:W-:Y:S04]  /*1b530*/  STS.U16 [R3+0x9b80], R28 ;  /* 0x009b801c03007388 */ /* 0x0003e80000000400 */
[----:B0-----:R-:W3:Y:S04]  /*1b540*/  LDL.LU R215, [R1+0x1030] ;  /* 0x0010300001d77983 */ /* 0x001ee80000300800 */
[----:B-1----:R-:W3:Y:S04]  /*1b550*/  LDL.LU R24, [R1+0x102c] ;  /* 0x00102c0001187983 */ /* 0x002ee80000300800 */
        /* <DEDUP_REMOVED lines=37> */
[----:B----4-:R-:W4:Y:S04]  /*1b7b0*/  LDL.LU R44, [R1+0xfdc] ;  /* 0x000fdc00012c7983 */ /* 0x010f280000300800 */
[----:B------:R-:W4:Y:S04]  /*1b7c0*/  LDL.LU R45, [R1+0xfd8] ;  /* 0x000fd800012d7983 */ /* 0x000f280000300800 */
[----:B--2---:R-:W4:Y:S04]  /*1b7d0*/  LDL.LU R46, [R1+0xfd4] ;  /* 0x000fd400012e7983 */ /* 0x004f280000300800 */
[----:B------:R0:W-:Y:S04]  /*1b7e0*/  STS.U16 [R10+0x10000], R47 ;  /* 0x0100002f0a007388 */ /* 0x0001e80000000400 */
[----:B------:R1:W-:Y:S04]  /*1b7f0*/  STS.U16 [R10+0x10400], R48 ;  /* 0x010400300a007388 */ /* 0x0003e80000000400 */
[----:B------:R2:W-:Y:S04]  /*1b800*/  STS.U16 [R10+0x10800], R49 ;  /* 0x010800310a007388 */ /* 0x0005e80000000400 */
[----:B------:R2:W-:Y:S04]  /*1b810*/  STS.U16 [R10+0x10c00], R50 ;  /* 0x010c00320a007388 */ /* 0x0005e80000000400 */
[----:B------:R2:W-:Y:S04]  /*1b820*/  STS.U16 [R10+0x11000], R51 ;  /* 0x011000330a007388 */ /* 0x0005e80000000400 */
[----:B------:R2:W-:Y:S04]  /*1b830*/  STS.U16 [R10+0x11400], R52 ;  /* 0x011400340a007388 */ /* 0x0005e80000000400 */
[----:B0-----:R-:W4:Y:S04]  /*1b840*/  LDL.LU R47, [R1+0xfd0] ;  /* 0x000fd000012f7983 */ /* 0x001f280000300800 */
[----:B-1----:R-:W4:Y:S04]  /*1b850*/  LDL.LU R48, [R1+0xfcc] ;  /* 0x000fcc0001307983 */ /* 0x002f280000300800 */
[----:B--2---:R-:W4:Y:S04]  /*1b860*/  LDL.LU R49, [R1+0xfc8] ;  /* 0x000fc80001317983 */ /* 0x004f280000300800 */
[----:B------:R-:W4:Y:S04]  /*1b870*/  LDL.LU R50, [R1+0xfc4] ;  /* 0x000fc40001327983 */ /* 0x000f280000300800 */
[----:B------:R-:W4:Y:S04]  /*1b880*/  LDL.LU R51, [R1+0xfc0] ;  /* 0x000fc00001337983 */ /* 0x000f280000300800 */
[----:B------:R-:W4:Y:S04]  /*1b890*/  LDL.LU R52, [R1+0xfbc] ;  /* 0x000fbc0001347983 */ /* 0x000f280000300800 */
        /* <DEDUP_REMOVED lines=15> */
[----:B------:R2:W-:Y:S01]  /*1b990*/  STS.U16 [R10+0x13c00], R62 ;  /* 0x013c003e0a007388 */ /* 0x0005e20000000400 */
[----:B------:R-:W-:-:S03]  /*1b9a0*/  PRMT R11, RZ, 0x7610, R11 ;  /* 0x00007610ff0b7816 */ /* 0x000fc6000000000b */
[----:B------:R2:W-:Y:S04]  /*1b9b0*/  STS.U16 [R9+0x10080], R63 ;  /* 0x0100803f09007388 */ /* 0x0005e80000000400 */
[----:B0-----:R-:W4:Y:S04]  /*1b9c0*/  LDL.LU R59, [R1+0xfa0] ;  /* 0x000fa000013b7983 */ /* 0x001f280000300800 */
[----:B-1----:R-:W4:Y:S04]  /*1b9d0*/  LDL.LU R60, [R1+0xf9c] ;  /* 0x000f9c00013c7983 */ /* 0x002f280000300800 */
[----:B--2---:R-:W4:Y:S04]  /*1b9e0*/  LDL.LU R61, [R1+0xf98] ;  /* 0x000f9800013d7983 */ /* 0x004f280000300800 */
[----:B------:R-:W4:Y:S04]  /*1b9f0*/  LDL.LU R62, [R1+0xf94] ;  /* 0x000f9400013e7983 */ /* 0x000f280000300800 */
[----:B------:R-:W-:Y:S04]  /*1ba00*/  STL [R1+0xdac], R10 ;  /* 0x000dac0a01007387 */ /* 0x000fe80000100800 */
        /* <DEDUP_REMOVED lines=29> */
[----:B------:R-:W-:Y:S04]  /*1bbe0*/  STS.U16 [R8+0x10500], R151 ;  /* 0x0105009708007388 */ /* 0x000fe80000000400 */
[----:B------:R-:W-:Y:S04]  /*1bbf0*/  STS.U16 [R8+0x10900], R150 ;  /* 0x0109009608007388 */ /* 0x000fe80000000400 */
[----:B------:R-:W-:Y:S04]  /*1bc00*/  STS.U16 [R8+0x10d00], R149 ;  /* 0x010d009508007388 */ /* 0x000fe80000000400 */
[----:B0-----:R-:W4:Y:S04]  /*1bc10*/  LDL.LU R76, [R1+0xf5c] ;  /* 0x000f5c00014c7983 */ /* 0x001f280000300800 */
[----:B-1----:R-:W4:Y:S04]  /*1bc20*/  LDL.LU R77, [R1+0xf58] ;  /* 0x000f5800014d7983 */ /* 0x002f280000300800 */
[----:B--2---:R-:W4:Y:S04]  /*1bc30*/  LDL.LU R78, [R1+0xf54] ;  /* 0x000f5400014e7983 */ /* 0x004f280000300800 */
[----:B------:R-:W-:Y:S04]  /*1bc40*/  STL [R1+0xdb0], R9 ;  /* 0x000db00901007387 */ /* 0x000fe80000100800 */
[----:B------:R-:W4:Y:S04]  /*1bc50*/  LDL.LU R79, [R1+0xf50] ;  /* 0x000f5000014f7983 */ /* 0x000f280000300800 */
[----:B------:R-:W-:Y:S04]  /*1bc60*/  STS.U16 [R8+0x11100], R148 ;  /* 0x0111009408007388 */ /* 0x000fe80000000400 */
        /* <DEDUP_REMOVED lines=11> */
[----:B------:R0:W-:Y:S04]  /*1bd20*/  STL [R1+0xdb4], R8 ;  /* 0x000db40801007387 */ /* 0x0001e80000100800 */
        /* <DEDUP_REMOVED lines=16> */
[----:B------:R-:W-:Y:S04]  /*1be30*/  STL [R1+0xdb8], R7 ;  /* 0x000db80701007387 */ /* 0x000fe80000100800 */
        /* <DEDUP_REMOVED lines=17> */
[----:B------:R1:W-:Y:S04]  /*1bf50*/  STS.U16 [R5+0x12280], R250 ;  /* 0x012280fa05007388 */ /* 0x0003e80000000400 */
[----:B------:R-:W-:Y:S01]  /*1bf60*/  STL [R1+0xdc0], R5 ;  /* 0x000dc00501007387 */ /* 0x000fe20000100800 */
[----:B------:R-:W-:-:S03]  /*1bf70*/  IMAD.MOV.U32 R10, RZ, RZ, R13 ;  /* 0x000000ffff0a7224 */ /* 0x000fc600078e000d */
[----:B------:R-:W-:Y:S01]  /*1bf80*/  STL [R1+0xdc4], R4 ;  /* 0x000dc40401007387 */ /* 0x000fe20000100800 */
[----:B------:R-:W-:-:S03]  /*1bf90*/  IMAD.MOV.U32 R13, RZ, RZ, R89 ;  /* 0x000000ffff0d7224 */ /* 0x000fc600078e0059 */
[----:B------:R2:W-:Y:S04]  /*1bfa0*/  STS.U16 [R5+0x11a80], R252 ;  /* 0x011a80fc05007388 */ /* 0x0005e80000000400 */
[----:B------:R3:W-:Y:S01]  /*1bfb0*/  STS.U16 [R5+0x11e80], R251 ;  /* 0x011e80fb05007388 */ /* 0x0007e20000000400 */
[----:B0-----:R-:W-:Y:S02]  /*1bfc0*/  IMAD.MOV.U32 R8, RZ, RZ, R91 ;  /* 0x000000ffff087224 */ /* 0x001fe400078e005b */
[----:B------:R-:W-:Y:S02]  /*1bfd0*/  IMAD.MOV.U32 R9, RZ, RZ, R90 ;  /* 0x000000ffff097224 */ /* 0x000fe400078e005a */
[----:B-1----:R-:W-:Y:S02]  /*1bfe0*/  IMAD.MOV.U32 R250, RZ, RZ, R20 ;  /* 0x000000fffffa7224 */ /* 0x002fe400078e0014 */
[----:B------:R-:W-:-:S02]  /*1bff0*/  IMAD.MOV.U32 R20, RZ, RZ, R88 ;  /* 0x000000ffff147224 */ /* 0x000fc400078e0058 */
[----:B------:R-:W4:Y:S04]  /*1c000*/  LDL.LU.64 R88, [R1] ;  /* 0x0000000001587983 */ /* 0x000f280000300a00 */
[----:B------:R-:W4:Y:S01]  /*1c010*/  LDL.LU.64 R90, [R1+0x8] ;  /* 0x00000800015a7983 */ /* 0x000f220000300a00 */
[----:B--2---:R-:W-:Y:S02]  /*1c020*/  IMAD.MOV.U32 R252, RZ, RZ, R93 ;  /* 0x000000fffffc7224 */ /* 0x004fe400078e005d */
[----:B---3--:R-:W-:Y:S01]  /*1c030*/  IMAD.MOV.U32 R251, RZ, RZ, R92 ;  /* 0x000000fffffb7224 */ /* 0x008fe200078e005c */
        /* <DEDUP_REMOVED lines=11> */
[----:B------:R-:W-:Y:S01]  /*1c0f0*/  STS.U16 [R5+0x13a80], R244 ;  /* 0x013a80f405007388 */ /* 0x000fe20000000400 */
[----:B------:R-:W-:-:S03]  /*1c100*/  @!P0 LOP3.LUT R19, R19, R18, RZ, 0x3c, !PT ;  /* 0x0000001213138212 */ /* 0x000fc600078e3cff */
[----:B------:R-:W-:Y:S01]  /*1c110*/  STS.U16 [R5+0x13e80], R243 ;  /* 0x013e80f305007388 */ /* 0x000fe20000000400 */
[----:B------:R-:W-:Y:S02]  /*1c120*/  IMAD.MOV.U32 R7, RZ, RZ, R95 ;  /* 0x000000ffff077224 */ /* 0x000fe400078e005f */
[----:B------:R-:W-:Y:S01]  /*1c130*/  IMAD.MOV.U32 R6, RZ, RZ, R94 ;  /* 0x000000ffff067224 */ /* 0x000fe200078e005e */
[C---:B------:R-:W-:Y:S01]  /*1c140*/  @!P0 LOP3.LUT R18, R19.reuse, R18, RZ, 0x3c, !PT ;  /* 0x0000001213128212 */ /* 0x040fe200078e3cff */
[----:B------:R-:W4:Y:S04]  /*1c150*/  LDL.LU.64 R92, [R1+0x10] ;  /* 0x00001000015c7983 */ /* 0x000f280000300a00 */
[----:B------:R-:W-:Y:S04]  /*1c160*/  STS.U16 [R4+0x10300], R242 ;  /* 0x010300f204007388 */ /* 0x000fe80000000400 */
[----:B------:R-:W-:Y:S01]  /*1c170*/  STS.U16 [R4+0x10700], R241 ;  /* 0x010700f104007388 */ /* 0x000fe20000000400 */
[----:B------:R-:W-:-:S03]  /*1c180*/  @!P0 LOP3.LUT R19, R19, R18, RZ, 0x3c, !PT ;  /* 0x0000001213138212 */ /* 0x000fc600078e3cff */
[----:B------:R-:W-:Y:S04]  /*1c190*/  STS.U16 [R4+0x10b00], R240 ;  /* 0x010b00f004007388 */ /* 0x000fe80000000400 */
[----:B------:R-:W-:Y:S04]  /*1c1a0*/  STS.U16 [R4+0x10f00], R239 ;  /* 0x010f00ef04007388 */ /* 0x000fe80000000400 */
[----:B------:R0:W2:Y:S04]  /*1c1b0*/  @!P0 LDG.E.U16 R11, desc[UR60][R18.64] ;  /* 0x0000003c120b8981 */ /* 0x0000a8000c1e1500 */
        /* <DEDUP_REMOVED lines=12> */
[----:B0-----:R-:W-:-:S02]  /*1c280*/  IMAD.MOV.U32 R19, RZ, RZ, R97 ;  /* 0x000000ffff137224 */ /* 0x001fc400078e0061 */
[----:B------:R-:W-:Y:S01]  /*1c290*/  IMAD.MOV.U32 R18, RZ, RZ, R96 ;  /* 0x000000ffff127224 */ /* 0x000fe200078e0060 */
[----:B------:R-:W4:Y:S04]  /*1c2a0*/  LDL.LU.64 R94, [R1+0x18] ;  /* 0x00001800015e7983 */ /* 0x000f280000300a00 */
[----:B------:R0:W-:Y:S04]  /*1c2b0*/  STS.U16 [R3+0x13f80], R98 ;  /* 0x013f806203007388 */ /* 0x0001e80000000400 */
[----:B------:R-:W4:Y:S04]  /*1c2c0*/  LDL.LU.64 R96, [R1+0x20] ;  /* 0x0000200001607983 */ /* 0x000f280000300a00 */
[----:B0-----:R-:W4:Y:S04]  /*1c2d0*/  LDL.LU.64 R98, [R1+0x28] ;  /* 0x0000280001627983 */ /* 0x001f280000300a00 */
[----:B------:R-:W4:Y:S04]  /*1c2e0*/  LDL.LU.64 R100, [R1+0x30] ;  /* 0x0000300001647983 */ /* 0x000f280000300a00 */
        /* <DEDUP_REMOVED lines=24> */
[----:B------:R-:W4:Y:S01]  /*1c470*/  LDL.LU.64 R150, [R1+0xf8] ;  /* 0x0000f80001967983 */ /* 0x000f220000300a00 */
[----:B------:R-:W0:Y:S03]  /*1c480*/  S2R R5, SR_CgaCtaId ;  /* 0x0000000000057919 */ /* 0x000e260000008800 */
        /* <DEDUP_REMOVED lines=11> */
[----:B------:R3:W-:Y:S04]  /*1c540*/  STS.U16 [R3+0x12f80], R23 ;  /* 0x012f801703007388 */ /* 0x0007e80000000400 */
[----:B------:R3:W-:Y:S04]  /*1c550*/  STS.U16 [R3+0x13380], R22 ;  /* 0x0133801603007388 */ /* 0x0007e80000000400 */
[----:B------:R3:W-:Y:S01]  /*1c560*/  STS.U16 [R3+0x13780], R21 ;  /* 0x0137801503007388 */ /* 0x0007e20000000400 */
[----:B------:R-:W-:-:S04]  /*1c570*/  MOV R4, 0x400 ;  /* 0x0000040000047802 */ /* 0x000fc80000000f00 */
[----:B0-----:R-:W-:-:S04]  /*1c580*/  LEA R4, R5, R4, 0x18 ;  /* 0x0000000405047211 */ /* 0x001fc800078ec0ff */
[----:B------:R-:W-:-:S04]  /*1c590*/  SHF.R.U32.HI R4, RZ, 0x4, R4 ;  /* 0x00000004ff047819 */ /* 0x000fc80000011604 */
[----:B------:R-:W-:-:S04]  /*1c5a0*/  SGXT.U32 R4, R4, 0xe ;  /* 0x0000000e0404781a */ /* 0x000fc80000000000 */
[----:B------:R-:W-:Y:S01]  /*1c5b0*/  R2UR UR32, R4 ;  /* 0x00000000042072ca */ /* 0x000fe200000e0000 */
[----:B------:R-:W-:Y:S01]  /*1c5c0*/  UMOV UR33, 0x40000040 ;  /* 0x4000004000217882 */ /* 0x000fe20000000000 */
[----:B--2---:R-:W-:Y:S01]  /*1c5d0*/  STS.U16 [R3+0x13b80], R11 ;  /* 0x013b800b03007388 */ /* 0x004fe20000000400 */
[----:B------:R0:W-:Y:S06]  /*1c5e0*/  MEMBAR.ALL.CTA ;  /* 0x0000000000007992 */ /* 0x0001ec0000008000 */
[----:B0-----:R-:W0:Y:S02]  /*1c5f0*/  FENCE.VIEW.ASYNC.S ;  /* 0x00000000000073c6 */ /* 0x001e240000000000 */
[----:B0-----:R-:W-:Y:S06]  /*1c600*/  BAR.SYNC.DEFER_BLOCKING 0x0 ;  /* 0x0000000000007b1d */ /* 0x001fec0000010000 */
[----:B----4-:R-:W-:-:S06]  /*1c610*/  WARPGROUP.ARRIVE ;  /* 0x00000000000079c5 */ /* 0x010fcc0000000000 */
[----:B------:R-:W-:Y:S03]  /*1c620*/  HGMMA.64x128x16.F32 R88, gdesc[UR32].tnspA, R88, gsb0 ;  /* 0x21e00000205879f0 */ /* 0x000fe60008000858 */
[----:B------:R-:W-:Y:S02]  /*1c630*/  WARPGROUP.DEPBAR.LE gsb0, 0x0 ;  /* 0x00008000000079c5 */ /* 0x000fe40000010000 */
[----:B------:R-:W-:-:S07]  /*1c640*/  WARPGROUP.ARRIVE ;  /* 0x00000000000079c5 */ /* 0x000fce0000000000 */
        /* <DEDUP_REMOVED lines=15> */
[----:B------:R-:W-:Y:S01]  /*1c740*/  HGMMA.64x128x16.F32 R88, gdesc[UR24].tnspA, R88, gsb0 ;  /* 0x21e00000185879f0 */ /* 0x000fe20008000858 */
[----:B------:R-:W-:Y:S01]  /*1c750*/  UIADD3.64 UR52, UR4, 0x380, URZ ;  /* 0x0000038004347897 */ /* 0x000fe2000fffe03f */
[----:B------:R-:W-:Y:S01]  /*1c760*/  UMOV UR54, UR34 ;  /* 0x0000002200367c82 */ /* 0x000fe20008000000 */
[----:B------:R-:W-:Y:S01]  /*1c770*/  UMOV UR55, UR35 ;  /* 0x0000002300377c82 */ /* 0x000fe20008000000 */
[----:B------:R-:W-:Y:S02]  /*1c780*/  WARPGROUP.DEPBAR.LE gsb0, 0x0 ;  /* 0x00008000000079c5 */ /* 0x000fe40000010000 */
[----:B------:R-:W-:-:S06]  /*1c790*/  WARPGROUP.ARRIVE ;  /* 0x00000000000079c5 */ /* 0x000fcc0000000000 */
        /* <DEDUP_REMOVED lines=25> */
[----:B------:R-:W-:Y:S04]  /*1c930*/  STL [R1+0xdc8], R3 ;  /* 0x000dc80301007387 */ /* 0x000fe80000100800 */
[----:B------:R-:W-:Y:S04]  /*1c940*/  STL.64 [R1], R88 ;  /* 0x0000005801007387 */ /* 0x000fe80000100a00 */
[----:B------:R-:W-:Y:S04]  /*1c950*/  STL.64 [R1+0x8], R90 ;  /* 0x0000085a01007387 */ /* 0x000fe80000100a00 */
        /* <DEDUP_REMOVED lines=13> */
[----:B------:R-:W-:Y:S01]  /*1ca30*/  STL.64 [R1+0x78], R118 ;  /* 0x0000787601007387 */ /* 0x000fe20000100a00 */
[----:B------:R-:W-:-:S03]  /*1ca40*/  UIADD3.64 UR48, UR4, 0x600, URZ ;  /* 0x0000060004307897 */ /* 0x000fc6000fffe03f */
[----:B------:R-:W-:Y:S01]  /*1ca50*/  STL.64 [R1+0x80], R120 ;  /* 0x0000807801007387 */ /* 0x000fe20000100a00 */
[----:B------:R-:W-:Y:S02]  /*1ca60*/  WARPGROUP.DEPBAR.LE gsb0, 0x0 ;  /* 0x00008000000079c5 */ /* 0x000fe40000010000 */
[----:B------:R-:W-:-:S06]  /*1ca70*/  WARPGROUP.ARRIVE ;  /* 0x00000000000079c5 */ /* 0x000fcc0000000000 */
[----:B------:R-:W-:Y:S01]  /*1ca80*/  HGMMA.64x128x16.F32 R152, gdesc[UR52].tnspA, R152, gsb0 ;  /* 0x21e00000349879f0 */ /* 0x000fe20008000898 */
[----:B------:R-:W-:Y:S04]  /*1ca90*/  STL.64 [R1+0x88], R122 ;  /* 0x0000887a01007387 */ /* 0x000fe80000100a00 */
[----:B------:R-:W-:Y:S04]  /*1caa0*/  STL.64 [R1+0x90], R124 ;  /* 0x0000907c01007387 */ /* 0x000fe80000100a00 */
[----:B------:R-:W-:Y:S04]  /*1cab0*/  STL.64 [R1+0x98], R126 ;  /* 0x0000987e01007387 */ /* 0x000fe80000100a00 */
[----:B------:R-:W-:Y:S04]  /*1cac0*/  STL.64 [R1+0xa0], R128 ;  /* 0x0000a08001007387 */ /* 0x000fe80000100a00 */
[----:B------:R-:W-:Y:S04]  /*1cad0*/  STL.64 [R1+0xa8], R130 ;  /* 0x0000a88201007387 */ /* 0x000fe80000100a00 */
[----:B------:R-:W-:Y:S01]  /*1cae0*/  STL.64 [R1+0xb0], R132 ;  /* 0x0000b08401007387 */ /* 0x000fe20000100a00 */
[----:B------:R-:W-:Y:S01]  /*1caf0*/  UMOV UR50, UR22 ;  /* 0x0000001600327c82 */ /* 0x000fe20008000000 */
[----:B------:R-:W-:-:S02]  /*1cb00*/  UMOV UR51, UR23 ;  /* 0x0000001700337c82 */ /* 0x000fc40008000000 */
[----:B------:R-:W-:Y:S04]  /*1cb10*/  STL.64 [R1+0xb8], R134 ;  /* 0x0000b88601007387 */ /* 0x000fe80000100a00 */
[----:B------:R-:W-:Y:S04]  /*1cb20*/  STL.64 [R1+0xc0], R136 ;  /* 0x0000c08801007387 */ /* 0x000fe80000100a00 */
[----:B------:R-:W-:Y:S04]  /*1cb30*/  STL.64 [R1+0xc8], R138 ;  /* 0x0000c88a01007387 */ /* 0x000fe80000100a00 */
[----:B------:R-:W-:Y:S04]  /*1cb40*/  STL.64 [R1+0xd0], R140 ;  /* 0x0000d08c01007387 */ /* 0x000fe80000100a00 */
[----:B------:R-:W-:Y:S04]  /*1cb50*/  STL.64 [R1+0xd8], R142 ;  /* 0x0000d88e01007387 */ /* 0x000fe80000100a00 */
[----:B------:R-:W-:Y:S04]  /*1cb60*/  STL.64 [R1+0xe0], R144 ;  /* 0x0000e09001007387 */ /* 0x000fe80000100a00 */
[----:B------:R-:W-:Y:S01]  /*1cb70*/  STL.64 [R1+0xe8], R146 ;  /* 0x0000e89201007387 */ /* 0x000fe20000100a00 */
[----:B------:R-:W-:-:S03]  /*1cb80*/  IMAD.MOV.U32 R5, RZ, RZ, R6 ;  /* 0x000000ffff057224 */ /* 0x000fc600078e0006 */
[----:B------:R-:W-:Y:S01]  /*1cb90*/  STL.64 [R1+0xf0], R148 ;  /* 0x0000f09401007387 */ /* 0x000fe20000100a00 */
[----:B------:R-:W-:Y:S02]  /*1cba0*/  IMAD.MOV.U32 R6, RZ, RZ, R7 ;  /* 0x000000ffff067224 */ /* 0x000fe400078e0007 */
[----:B-1----:R-:W-:Y:S01]  /*1cbb0*/  IMAD.MOV.U32 R217, RZ, RZ, R151 ;  /* 0x000000ffffd97224 */ /* 0x002fe200078e0097 */
[----:B------:R0:W-:Y:S01]  /*1cbc0*/  STL.64 [R1+0xf8], R150 ;  /* 0x0000f89601007387 */ /* 0x0001e20000100a00 */
[----:B------:R-:W-:Y:S02]  /*1cbd0*/  IMAD.MOV.U32 R7, RZ, RZ, R18 ;  /* 0x000000ffff077224 */ /* 0x000fe400078e0012 */
[----:B---3--:R-:W-:Y:S02]  /*1cbe0*/  IMAD.MOV.U32 R216, RZ, RZ, R149 ;  /* 0x000000ffffd87224 */ /* 0x008fe400078e0095 */
[----:B------:R-:W-:Y:S02]  /*1cbf0*/  IMAD.MOV.U32 R18, RZ, RZ, R19 ;  /* 0x000000ffff127224 */ /* 0x000fe400078e0013 */
[----:B------:R-:W-:-:S02]  /*1cc00*/  IMAD.MOV.U32 R219, RZ, RZ, R147 ;  /* 0x000000ffffdb7224 */ /* 0x000fc400078e0093 */
[----:B------:R-:W-:Y:S02]  /*1cc10*/  IMAD.MOV.U32 R23, RZ, RZ, R146 ;  /* 0x000000ffff177224 */ /* 0x000fe400078e0092 */
[----:B------:R-:W-:Y:S02]  /*1cc20*/  IMAD.MOV.U32 R19, RZ, RZ, R145 ;  /* 0x000000ffff137224 */ /* 0x000fe400078e0091 */
[----:B------:R-:W-:Y:S02]  /*1cc30*/  IMAD.MOV.U32 R22, RZ, RZ, R144 ;  /* 0x000000ffff167224 */ /* 0x000fe400078e0090 */
[----:B------:R-:W-:Y:S01]  /*1cc40*/  IMAD.MOV.U32 R21, RZ, RZ, R143 ;  /* 0x000000ffff157224 */ /* 0x000fe200078e008f */
[----:B0-----:R-:W2:Y:S04]  /*1cc50*/  LDL.LU.64 R150, [R1+0xf48] ;  /* 0x000f480001967983 */ /* 0x001ea80000300a00 */
[----:B------:R-:W2:Y:S04]  /*1cc60*/  LDL.LU.64 R148, [R1+0xf40] ;  /* 0x000f400001947983 */ /* 0x000ea80000300a00 */
[----:B------:R-:W2:Y:S04]  /*1cc70*/  LDL.LU.64 R146, [R1+0xf38] ;  /* 0x000f380001927983 */ /* 0x000ea80000300a00 */
[----:B------:R-:W2:Y:S01]  /*1cc80*/  LDL.LU.64 R144, [R1+0xf30] ;  /* 0x000f300001907983 */ /* 0x000ea20000300a00 */
[----:B------:R-:W-:-:S03]  /*1cc90*/  IMAD.MOV.U32 R218, RZ, RZ, R141 ;  /* 0x000000ffffda7224 */ /* 0x000fc600078e008d */
[----:B------:R-:W2:Y:S04]  /*1cca0*/  LDL.LU.64 R142, [R1+0xf28] ;  /* 0x000f2800018e7983 */ /* 0x000ea80000300a00 */
[----:B------:R-:W2:Y:S04]  /*1ccb0*/  LDL.LU.64 R140, [R1+0xf20] ;  /* 0x000f2000018c7983 */ /* 0x000ea80000300a00 */
[----:B------:R-:W2:Y:S04]  /*1ccc0*/  LDL.LU.64 R138, [R1+0xf18] ;  /* 0x000f1800018a7983 */ /* 0x000ea80000300a00 */
[----:B------:R-:W2:Y:S04]  /*1ccd0*/  LDL.LU.64 R136, [R1+0xf10] ;  /* 0x000f100001887983 */ /* 0x000ea80000300a00 */
[----:B------:R-:W2:Y:S04]  /*1cce0*/  LDL.LU.64 R134, [R1+0xf08] ;  /* 0x000f080001867983 */ /* 0x000ea80000300a00 */
[----:B------:R-:W2:Y:S04]  /*1ccf0*/  LDL.LU.64 R132, [R1+0xf00] ;  /* 0x000f000001847983 */ /* 0x000ea80000300a00 */
[----:B------:R-:W2:Y:S04]  /*1cd00*/  LDL.LU.64 R130, [R1+0xef8] ;  /* 0x000ef80001827983 */ /* 0x000ea80000300a00 */
[----:B------:R-:W2:Y:S04]  /*1cd10*/  LDL.LU.64 R128, [R1+0xef0] ;  /* 0x000ef00001807983 */ /* 0x000ea80000300a00 */
[----:B------:R-:W2:Y:S01]  /*1cd20*/  LDL.LU.64 R126, [R1+0xee8] ;  /* 0x000ee800017e7983 */ /* 0x000ea20000300a00 */
[----:B------:R-:W-:-:S03]  /*1cd30*/  IMAD.MOV.U32 R4, RZ, RZ, R252 ;  /* 0x000000ffff047224 */ /* 0x000fc600078e00fc */
[----:B------:R-:W2:Y:S01]  /*1cd40*/  LDL.LU.64 R124, [R1+0xee0] ;  /* 0x000ee000017c7983 */ /* 0x000ea20000300a00 */
[----:B------:R-:W-:Y:S02]  /*1cd50*/  IMAD.MOV.U32 R11, RZ, RZ, R251 ;  /* 0x000000ffff0b7224 */ /* 0x000fe400078e00fb */
[----:B------:R-:W-:Y:S01]  /*1cd60*/  IMAD.MOV.U32 R252, RZ, RZ, R120 ;  /* 0x000000fffffc7224 */ /* 0x000fe200078e0078 */
[----:B------:R-:W2:Y:S01]  /*1cd70*/  LDL.LU.64 R122, [R1+0xed8] ;  /* 0x000ed800017a7983 */ /* 0x000ea20000300a00 */
[----:B------:R-:W-:Y:S02]  /*1cd80*/  IMAD.MOV.U32 R3, RZ, RZ, R250 ;  /* 0x000000ffff037224 */ /* 0x000fe400078e00fa */
[----:B------:R-:W-:Y:S02]  /*1cd90*/  IMAD.MOV.U32 R251, RZ, RZ, R119 ;  /* 0x000000fffffb7224 */ /* 0x000fe400078e0077 */
[----:B------:R-:W-:Y:S01]  /*1cda0*/  IMAD.MOV.U32 R249, RZ, RZ, R118 ;  /* 0x000000fffff97224 */ /* 0x000fe200078e0076 */
[----:B------:R-:W2:Y:S01]  /*1cdb0*/  LDL.LU.64 R120, [R1+0xed0] ;  /* 0x000ed00001787983 */ /* 0x000ea20000300a00 */
[----:B------:R-:W-:-:S02]  /*1cdc0*/  IMAD.MOV.U32 R250, RZ, RZ, R117 ;  /* 0x000000fffffa7224 */ /* 0x000fc400078e0075 */
[----:B------:R-:W-:Y:S01]  /*1cdd0*/  IMAD.MOV.U32 R248, RZ, RZ, R116 ;  /* 0x000000fffff87224 */ /* 0x000fe200078e0074 */
[----:B------:R-:W2:Y:S01]  /*1cde0*/  LDL.LU.64 R118, [R1+0xec8] ;  /* 0x000ec80001767983 */ /* 0x000ea20000300a00 */
[----:B------:R-:W-:Y:S02]  /*1cdf0*/  IMAD.MOV.U32 R247, RZ, RZ, R115 ;  /* 0x000000fffff77224 */ /* 0x000fe400078e0073 */
[----:B------:R-:W-:Y:S01]  /*1ce00*/  IMAD.MOV.U32 R245, RZ, RZ, R114 ;  /* 0x000000fffff57224 */ /* 0x000fe200078e0072 */
[----:B------:R-:W2:Y:S01]  /*1ce10*/  LDL.LU.64 R116, [R1+0xec0] ;  /* 0x000ec00001747983 */ /* 0x000ea20000300a00 */
        /* <DEDUP_REMOVED lines=38> */
[----:B------:R-:W2:Y:S04]  /*1d080*/  LDL.LU.64 R90, [R1+0xe58] ;  /* 0x000e5800015a7983 */ /* 0x000ea80000300a00 */
[----:B------:R-:W2:Y:S01]  /*1d090*/  LDL.LU.64 R88, [R1+0xe50] ;  /* 0x000e500001587983 */ /* 0x000ea20000300a00 */
[----:B------:R-:W-:-:S02]  /*1d0a0*/  WARPGROUP.DEPBAR.LE gsb0, 0x0 ;  /* 0x00008000000079c5 */ /* 0x000fc40000010000 */
[----:B------:R-:W-:-:S06]  /*1d0b0*/  WARPGROUP.ARRIVE ;  /* 0x00000000000079c5 */ /* 0x000fcc0000000000 */
[----:B------:R-:W-:Y:S01]  /*1d0c0*/  HGMMA.64x128x16.F32 R152, gdesc[UR48].tnspA, R152, gsb0 ;  /* 0x21e00000309879f0 */ /* 0x000fe20008000898 */
[----:B------:R-:W-:Y:S01]  /*1d0d0*/  UIADD3.64 UR52, UR4, 0x680, URZ ;  /* 0x0000068004347897 */ /* 0x000fe2000fffe03f */
[----:B------:R-:W-:Y:S01]  /*1d0e0*/  UMOV UR54, UR26 ;  /* 0x0000001a00367c82 */ /* 0x000fe20008000000 */
[----:B------:R-:W-:Y:S01]  /*1d0f0*/  UMOV UR55, UR27 ;  /* 0x0000001b00377c82 */ /* 0x000fe20008000000 */
        /* <DEDUP_REMOVED lines=16> */
[----:B--2---:R-:W-:-:S06]  /*1d200*/  WARPGROUP.ARRIVE ;  /* 0x00000000000079c5 */ /* 0x004fcc0000000000 */
        /* <DEDUP_REMOVED lines=26> */
[----:B------:R-:W-:Y:S04]  /*1d3b0*/  STL [R1+0xe08], R245 ;  /* 0x000e08f501007387 */ /* 0x000fe80000100800 */
[----:B------:R-:W-:Y:S04]  /*1d3c0*/  STL [R1+0xe04], R246 ;  /* 0x000e04f601007387 */ /* 0x000fe80000100800 */
[----:B------:R0:W-:Y:S02]  /*1d3d0*/  STL [R1+0xe00], R247 ;  /* 0x000e00f701007387 */ /* 0x0001e40000100800 */
[----:B0-----:R-:W-:-:S02]  /*1d3e0*/  IMAD.MOV.U32 R247, RZ, RZ, R80 ;  /* 0x000000fffff77224 */ /* 0x001fc400078e0050 */
[----:B------:R-:W2:Y:S04]  /*1d3f0*/  LDL.LU R80, [R1+0xe4c] ;  /* 0x000e4c0001507983 */ /* 0x000ea80000300800 */
[----:B------:R0:W-:Y:S04]  /*1d400*/  STL [R1+0xdfc], R248 ;  /* 0x000dfcf801007387 */ /* 0x0001e80000100800 */
[----:B------:R1:W-:Y:S04]  /*1d410*/  STL [R1+0xdf8], R249 ;  /* 0x000df8f901007387 */ /* 0x0003e80000100800 */
[----:B------:R3:W-:Y:S04]  /*1d420*/  STL [R1+0xdf4], R250 ;  /* 0x000df4fa01007387 */ /* 0x0007e80000100800 */
[----:B------:R4:W-:Y:S01]  /*1d430*/  STL [R1+0xdf0], R251 ;  /* 0x000df0fb01007387 */ /* 0x0009e20000100800 */
[----:B------:R-:W-:-:S02]  /*1d440*/  IMAD.MOV.U32 R246, RZ, RZ, R85 ;  /* 0x000000fffff67224 */ /* 0x000fc400078e0055 */
[----:B------:R-:W-:Y:S02]  /*1d450*/  IMAD.MOV.U32 R245, RZ, RZ, R86 ;  /* 0x000000fffff57224 */ /* 0x000fe400078e0056 */
[----:B------:R-:W-:Y:S02]  /*1d460*/  IMAD.MOV.U32 R244, RZ, RZ, R87 ;  /* 0x000000fffff47224 */ /* 0x000fe400078e0057 */
[----:B0-----:R-:W-:Y:S02]  /*1d470*/  IMAD.MOV.U32 R248, RZ, RZ, R84 ;  /* 0x000000fffff87224 */ /* 0x001fe400078e0054 */
[----:B-1----:R-:W-:Y:S02]  /*1d480*/  IMAD.MOV.U32 R249, RZ, RZ, R83 ;  /* 0x000000fffff97224 */ /* 0x002fe400078e0053 */
[----:B---3--:R-:W-:Y:S02]  /*1d490*/  IMAD.MOV.U32 R250, RZ, RZ, R82 ;  /* 0x000000fffffa7224 */ /* 0x008fe400078e0052 */
[----:B----4-:R-:W-:-:S02]  /*1d4a0*/  IMAD.MOV.U32 R251, RZ, RZ, R81 ;  /* 0x000000fffffb7224 */ /* 0x010fc400078e0051 */
[----:B------:R-:W2:Y:S04]  /*1d4b0*/  LDL.LU R81, [R1+0xe48] ;  /* 0x000e480001517983 */ /* 0x000ea80000300800 */
[----:B------:R-:W2:Y:S04]  /*1d4c0*/  LDL.LU R82, [R1+0xe44] ;  /* 0x000e440001527983 */ /* 0x000ea80000300800 */
[----:B------:R-:W2:Y:S04]  /*1d4d0*/  LDL.LU R83, [R1+0xe40] ;  /* 0x000e400001537983 */ /* 0x000ea80000300800 */
[----:B------:R-:W2:Y:S04]  /*1d4e0*/  LDL.LU R84, [R1+0xe3c] ;  /* 0x000e3c0001547983 */ /* 0x000ea80000300800 */
[----:B------:R-:W2:Y:S04]  /*1d4f0*/  LDL.LU R85, [R1+0xe38] ;  /* 0x000e380001557983 */ /* 0x000ea80000300800 */
[----:B------:R-:W2:Y:S04]  /*1d500*/  LDL.LU R86, [R1+0xe34] ;  /* 0x000e340001567983 */ /* 0x000ea80000300800 */
[----:B------:R-:W2:Y:S01]  /*1d510*/  LDL.LU R87, [R1+0xe30] ;  /* 0x000e300001577983 */ /* 0x000ea20000300800 */
        /* <DEDUP_REMOVED lines=18> */
[----:B------:R0:W-:Y:S01]  /*1d640*/  STL [R1+0xdec], R252 ;  /* 0x000decfc01007387 */ /* 0x0001e20000100800 */
[----:B------:R-:W-:Y:S01]  /*1d650*/  UIADD3.64 UR56, UR4, 0xc00, URZ ;  /* 0x00000c0004387897 */ /* 0x000fe2000fffe03f */
[----:B------:R-:W-:Y:S02]  /*1d660*/  UMOV UR58, UR6 ;  /* 0x00000006003a7c82 */ /* 0x000fe40008000000 */
[----:B0-----:R-:W3:Y:S04]  /*1d670*/  LDL.LU R252, [R1+0xd84] ;  /* 0x000d840001fc7983 */ /* 0x001ee80000300800 */
[----:B------:R0:W-:Y:S01]  /*1d680*/  STL [R1+0xde8], R21 ;  /* 0x000de81501007387 */ /* 0x0001e20000100800 */
[----:B------:R-:W-:-:S03]  /*1d690*/  UMOV UR59, UR7 ;  /* 0x00000007003b7c82 */ /* 0x000fc60008000000 */
[----:B0-----:R-:W4:Y:S01]  /*1d6a0*/  LDL.LU R21, [R1+0xd88] ;  /* 0x000d880001157983 */ /* 0x001f220000300800 */
[----:B------:R-:W-:Y:S02]  /*1d6b0*/  WARPGROUP.DEPBAR.LE gsb0, 0x0 ;  /* 0x00008000000079c5 */ /* 0x000fe40000010000 */
[----:B--2---:R-:W-:-:S06]  /*1d6c0*/  WARPGROUP.ARRIVE ;  /* 0x00000000000079c5 */ /* 0x004fcc0000000000 */
[----:B------:R-:W-:Y:S01]  /*1d6d0*/  HGMMA.64x128x16.F32 R24, gdesc[UR52].tnspA, R24, gsb0 ;  /* 0x21e00000341879f0 */ /* 0x000fe20008000818 */
[----:B------:R0:W-:Y:S04]  /*1d6e0*/  STL [R1+0xde4], R22 ;  /* 0x000de41601007387 */ /* 0x0001e80000100800 */
[----:B0-----:R-:W2:Y:S04]  /*1d6f0*/  LDL.LU R22, [R1+0xd8c] ;  /* 0x000d8c0001167983 */ /* 0x001ea80000300800 */
[----:B------:R0:W-:Y:S04]  /*1d700*/  STL [R1+0xde0], R23 ;  /* 0x000de01701007387 */ /* 0x0001e80000100800 */
[----:B0-----:R-:W2:Y:S04]  /*1d710*/  LDL.LU R23, [R1+0xd90] ;  /* 0x000d900001177983 */ /* 0x001ea80000300800 */
[----:B------:R-:W-:Y:S04]  /*1d720*/  STL [R1+0xddc], R19 ;  /* 0x000ddc1301007387 */ /* 0x000fe80000100800 */
[----:B------:R-:W-:Y:S04]  /*1d730*/  STL [R1+0xdd8], R216 ;  /* 0x000dd8d801007387 */ /* 0x000fe80000100800 */
[----:B------:R0:W-:Y:S04]  /*1d740*/  STL [R1+0xdd4], R217 ;  /* 0x000dd4d901007387 */ /* 0x0001e80000100800 */
[----:B------:R-:W-:Y:S04]  /*1d750*/  STL [R1+0xdd0], R218 ;  /* 0x000dd0da01007387 */ /* 0x000fe80000100800 */
[----:B------:R1:W-:Y:S01]  /*1d760*/  STL [R1+0xdcc], R219 ;  /* 0x000dccdb01007387 */ /* 0x0003e20000100800 */
[----:B0-----:R-:W0:Y:S01]  /*1d770*/  LDC R217, c[0x0][0x230] ;  /* 0x00008c00ffd97b82 */ /* 0x001e220000000800 */
[----:B------:R-:W-:-:S02]  /*1d780*/  WARPGROUP.DEPBAR.LE gsb0, 0x0 ;  /* 0x00008000000079c5 */ /* 0x000fc40000010000 */
[----:B------:R-:W-:-:S06]  /*1d790*/  WARPGROUP.ARRIVE ;  /* 0x00000000000079c5 */ /* 0x000fcc0000000000 */
[----:B------:R-:W-:Y:S01]  /*1d7a0*/  HGMMA.64x128x16.F32 R24, gdesc[UR56].tnspA, R24, gsb0 ;  /* 0x21e00000381879f0 */ /* 0x000fe20008000818 */
[----:B------:R-:W-:Y:S02]  /*1d7b0*/  R2UR UR57, R0 ;  /* 0x00000000003972ca */ /* 0x000fe400000e0000 */
[----:B------:R-:W2:Y:S04]  /*1d7c0*/  LDL.LU R0, [R1+0xe2c] ;  /* 0x000e2c0001007983 */ /* 0x000ea80000300800 */
[----:B------:R-:W2:Y:S01]  /*1d7d0*/  LDL.LU R19, [R1+0x110] ;  /* 0x0001100001137983 */ /* 0x000ea20000300800 */
[----:B------:R-:W-:Y:S02]  /*1d7e0*/  R2UR UR56, R12 ;  /* 0x000000000c3872ca */ /* 0x000fe400000e0000 */
[----:B------:R-:W3:Y:S01]  /*1d7f0*/  LDC R12, c[0x0][0x238] ;  /* 0x00008e00ff0c7b82 */ /* 0x000ee20000000800 */
[----:B0-----:R-:W-:-:S02]  /*1d800*/  VIADD R217, R217, 0x7f ;  /* 0x0000007fd9d97836 */ /* 0x001fc40000000000 */
[----:B---3--:R-:W-:Y:S01]  /*1d810*/  IMAD.SHL.U32 R12, R12, 0x80, RZ ;  /* 0x000000800c0c7824 */ /* 0x008fe200078e00ff */
[----:B------:R-:W-:Y:S01]  /*1d820*/  R2UR UR52, R252 ;  /* 0x00000000fc3472ca */ /* 0x000fe200000e0000 */
[----:B------:R-:W-:Y:S02]  /*1d830*/  IMAD.MOV.U32 R252, RZ, RZ, R247 ;  /* 0x000000fffffc7224 */ /* 0x000fe400078e00f7 */
[----:B------:R-:W-:Y:S02]  /*1d840*/  IMAD.SHL.U32 R12, R12, 0x2, RZ ;  /* 0x000000020c0c7824 */ /* 0x000fe400078e00ff */
[----:B------:R-:W-:Y:S01]  /*1d850*/  IMAD.MOV.U32 R247, RZ, RZ, R5 ;  /* 0x000000fffff77224 */ /* 0x000fe200078e0005 */
[----:B----4-:R-:W-:Y:S01]  /*1d860*/  R2UR UR53, R21 ;  /* 0x00000000153572ca */ /* 0x010fe200000e0000 */
[----:B------:R-:W-:Y:S02]  /*1d870*/  IMAD.MOV.U32 R21, RZ, RZ, R3 ;  /* 0x000000ffff157224 */ /* 0x000fe400078e0003 */
[----:B------:R-:W-:-:S02]  /*1d880*/  IMAD.MOV.U32 R3, RZ, RZ, R11 ;  /* 0x000000ffff037224 */ /* 0x000fc400078e000b */
[----:B------:R-:W-:Y:S02]  /*1d890*/  IMAD.MOV.U32 R5, RZ, RZ, R6 ;  /* 0x000000ffff057224 */ /* 0x000fe400078e0006 */
[----:B------:R-:W-:Y:S01]  /*1d8a0*/  IMAD.MOV.U32 R6, RZ, RZ, R7 ;  /* 0x000000ffff067224 */ /* 0x000fe200078e0007 */
[-C--:B------:R-:W-:Y:S01]  /*1d8b0*/  IADD3 R11, P0, R16, R12.reuse, RZ ;  /* 0x0000000c100b7210 */ /* 0x080fe20007f1e0ff */
[----:B------:R-:W-:Y:S01]  /*1d8c0*/  IMAD.MOV.U32 R7, RZ, RZ, R18 ;  /* 0x000000ffff077224 */ /* 0x000fe200078e0012 */
[----:B------:R-:W-:Y:S02]  /*1d8d0*/  IADD3 R18, P1, R14, R12, RZ ;  /* 0x0000000c0e127210 */ /* 0x000fe40007f3e0ff */
[----:B------:R-:W-:-:S04]  /*1d8e0*/  SHF.R.S32.HI R216, RZ, 0x1f, R217 ;  /* 0x0000001fffd87819 */ /* 0x000fc800000114d9 */
[----:B------:R-:W-:-:S04]  /*1d8f0*/  LEA.HI R216, R216, R217, RZ, 0x7 ;  /* 0x000000d9d8d87211 */ /* 0x000fc800078f38ff */
[----:B------:R-:W-:Y:S02]  /*1d900*/  SHF.R.S32.HI R216, RZ, 0x7, R216 ;  /* 0x00000007ffd87819 */ /* 0x000fe400000114d8 */
[----:B--2---:R-:W-:Y:S02]  /*1d910*/  R2UR UR48, R22 ;  /* 0x00000000163072ca */ /* 0x004fe400000e0000 */
[----:B------:R-:W-:Y:S02]  /*1d920*/  R2UR UR49, R23 ;  /* 0x00000000173172ca */ /* 0x000fe400000e0000 */
[----:B------:R-:W2:Y:S04]  /*1d930*/  LDL.LU R23, [R1+0xd3c] ;  /* 0x000d3c0001177983 */ /* 0x000ea80000300800 */
[----:B-1----:R-:W3:Y:S04]  /*1d940*/  LDL.LU R219, [R1+0xd2c] ;  /* 0x000d2c0001db7983 */ /* 0x002ee80000300800 */
[----:B------:R-:W4:Y:S04]  /*1d950*/  LDL.LU R218, [R1+0xd24] ;  /* 0x000d240001da7983 */ /* 0x000f280000300800 */
[----:B------:R-:W4:Y:S01]  /*1d960*/  LDL.LU R22, [R1+0xd1c] ;  /* 0x000d1c0001167983 */ /* 0x000f220000300800 */
[----:B------:R-:W-:-:S02]  /*1d970*/  VIADD R19, R19, 0x1 ;  /* 0x0000000113137836 */ /* 0x000fc40000000000 */
[--C-:B------:R-:W-:Y:S02]  /*1d980*/  IMAD.X R16, R17, 0x1, R0.reuse, P0 ;  /* 0x0000000111107824 */ /* 0x100fe400000e0600 */
[----:B------:R-:W-:Y:S01]  /*1d990*/  IMAD.X R14, R15, 0x1, R0, P1 ;  /* 0x000000010f0e7824 */ /* 0x000fe200008e0600 */
[----:B------:R-:W4:Y:S04]  /*1d9a0*/  LDL.LU R17, [R1+0xd34] ;  /* 0x000d340001117983 */ /* 0x000f280000300800 */
[----:B------:R0:W-:Y:S04]  /*1d9b0*/  STL [R1+0x110], R19 ;  /* 0x0001101301007387 */ /* 0x0001e80000100800 */
[----:B------:R-:W4:Y:S01]  /*1d9c0*/  LDL.LU R15, [R1+0xd44] ;  /* 0x000d4400010f7983 */ /* 0x000f220000300800 */
[----:B------:R-:W-:-:S03]  /*1d9d0*/  ISETP.NE.U32.AND P0, PT, R19, R216, PT ;  /* 0x000000d81300720c */ /* 0x000fc60003f05070 */
[----:B------:R-:W4:Y:S04]  /*1d9e0*/  LDL.LU R217, [R1+0xd40] ;  /* 0x000d400001d97983 */ /* 0x000f280000300800 */
[----:B------:R-:W4:Y:S04]  /*1d9f0*/  LDL.LU R216, [R1+0xd14] ;  /* 0x000d140001d87983 */ /* 0x000f280000300800 */
[----:B0-----:R-:W4:Y:S01]  /*1da00*/  LDL.LU R19, [R1+0xd38] ;  /* 0x000d380001137983 */ /* 0x001f220000300800 */
[-C--:B--2---:R-:W-:Y:S02]  /*1da10*/  IADD3 R23, P6, R23, R12.reuse, RZ ;  /* 0x0000000c17177210 */ /* 0x084fe40007fde0ff */
[----:B---3--:R-:W-:-:S02]  /*1da20*/  IADD3 R219, P2, R219, R12, RZ ;  /* 0x0000000cdbdb7210 */ /* 0x008fc40007f5e0ff */
[-C--:B----4-:R-:W-:Y:S01]  /*1da30*/  IADD3 R22, P4, R22, R12.reuse, RZ ;  /* 0x0000000c16167210 */ /* 0x090fe20007f9e0ff */
[----:B------:R0:W-:Y:S01]  /*1da40*/  STL [R1+0xd3c], R23 ;  /* 0x000d3c1701007387 */ /* 0x0001e20000100800 */
[-C--:B------:R-:W-:Y:S02]  /*1da50*/  IADD3 R218, P3, R218, R12.reuse, RZ ;  /* 0x0000000cdada7210 */ /* 0x080fe40007f7e0ff */
[-C--:B------:R-:W-:Y:S02]  /*1da60*/  IADD3 R15, P5, R15, R12.reuse, RZ ;  /* 0x0000000c0f0f7210 */ /* 0x080fe40007fbe0ff */
[----:B------:R-:W-:-:S03]  /*1da70*/  IADD3 R17, P1, R17, R12, RZ ;  /* 0x0000000c11117210 */ /* 0x000fc60007f3e0ff */
[----:B------:R-:W-:Y:S04]  /*1da80*/  STL [R1+0xd44], R15 ;  /* 0x000d440f01007387 */ /* 0x000fe80000100800 */
[----:B0-----:R-:W2:Y:S04]  /*1da90*/  LDL.LU R23, [R1+0xd0c] ;  /* 0x000d0c0001177983 */ /* 0x001ea80000300800 */
[----:B------:R-:W-:Y:S04]  /*1daa0*/  STL [R1+0xd34], R17 ;  /* 0x000d341101007387 */ /* 0x000fe80000100800 */
[----:B------:R0:W-:Y:S04]  /*1dab0*/  STL [R1+0xd1c], R22 ;  /* 0x000d1c1601007387 */ /* 0x0001e80000100800 */
[----:B------:R-:W-:Y:S01]  /*1dac0*/  STL [R1+0xd2c], R219 ;  /* 0x000d2cdb01007387 */ /* 0x000fe20000100800 */
[----:B------:R-:W-:Y:S01]  /*1dad0*/  IMAD.X R217, R217, 0x1, R0, P5 ;  /* 0x00000001d9d97824 */ /* 0x000fe200028e0600 */
[----:B------:R-:W-:-:S02]  /*1dae0*/  IADD3 R216, P5, R216, R12, RZ ;  /* 0x0000000cd8d87210 */ /* 0x000fc40007fbe0ff */
[----:B0-----:R-:W3:Y:S01]  /*1daf0*/  LDL.LU R22, [R1+0xd30] ;  /* 0x000d300001167983 */ /* 0x001ee20000300800 */
[----:B------:R-:W-:-:S03]  /*1db00*/  IMAD.X R19, R19, 0x1, R0, P6 ;  /* 0x0000000113137824 */ /* 0x000fc600030e0600 */
[----:B------:R-:W-:Y:S04]  /*1db10*/  STL [R1+0xd24], R218 ;  /* 0x000d24da01007387 */ /* 0x000fe80000100800 */
[----:B------:R-:W-:Y:S04]  /*1db20*/  STL [R1+0xd40], R217 ;  /* 0x000d40d901007387 */ /* 0x000fe80000100800 */
[----:B------:R-:W-:Y:S04]  /*1db30*/  STL [R1+0xd14], R216 ;  /* 0x000d14d801007387 */ /* 0x000fe80000100800 */
[----:B------:R0:W-:Y:S04]  /*1db40*/  STL [R1+0xd38], R19 ;  /* 0x000d381301007387 */ /* 0x0001e80000100800 */
[----:B------:R-:W4:Y:S04]  /*1db50*/  LDL.LU R15, [R1+0xd04] ;  /* 0x000d0400010f7983 */ /* 0x000f280000300800 */
[----:B0-----:R-:W4:Y:S04]  /*1db60*/  LDL.LU R19, [R1+0xd28] ;  /* 0x000d280001137983 */ /* 0x001f280000300800 */
[----:B------:R-:W4:Y:S04]  /*1db70*/  LDL.LU R17, [R1+0xcfc] ;  /* 0x000cfc0001117983 */ /* 0x000f280000300800 */
[----:B------:R-:W4:Y:S04]  /*1db80*/  LDL.LU R219, [R1+0xd20] ;  /* 0x000d200001db7983 */ /* 0x000f280000300800 */
[----:B------:R-:W4:Y:S01]  /*1db90*/  LDL.LU R218, [R1+0xcf4] ;  /* 0x000cf40001da7983 */ /* 0x000f220000300800 */
[----:B--2---:R-:W-:-:S05]  /*1dba0*/  IADD3 R23, P6, R23, R12, RZ ;  /* 0x0000000c17177210 */ /* 0x004fca0007fde0ff */
[----:B------:R0:W-:Y:S01]  /*1dbb0*/  STL [R1+0xd0c], R23 ;  /* 0x000d0c1701007387 */ /* 0x0001e20000100800 */
[----:B---3--:R-:W-:-:S03]  /*1dbc0*/  IMAD.X R22, R22, 0x1, R0, P1 ;  /* 0x0000000116167824 */ /* 0x008fc600008e0600 */
[----:B0-----:R-:W2:Y:S04]  /*1dbd0*/  LDL.LU R23, [R1+0xd18] ;  /* 0x000d180001177983 */ /* 0x001ea80000300800 */
[----:B------:R-:W3:Y:S04]  /*1dbe0*/  LDL.LU R217, [R1+0xcec] ;  /* 0x000cec0001d97983 */ /* 0x000ee80000300800 */
[----:B------:R0:W-:Y:S04]  /*1dbf0*/  STL [R1+0xd30], R22 ;  /* 0x000d301601007387 */ /* 0x0001e80000100800 */
[----:B------:R-:W3:Y:S01]  /*1dc00*/  LDL.LU R216, [R1+0xd10] ;  /* 0x000d100001d87983 */ /* 0x000ee20000300800 */
[----:B----4-:R-:W-:-:S03]  /*1dc10*/  IADD3 R15, P1, R15, R12, RZ ;  /* 0x0000000c0f0f7210 */ /* 0x010fc60007f3e0ff */
[----:B0-----:R-:W4:Y:S01]  /*1dc20*/  LDL.LU R22, [R1+0xce4] ;  /* 0x000ce40001167983 */ /* 0x001f220000300800 */
[----:B------:R-:W-:-:S05]  /*1dc30*/  IMAD.X R19, R19, 0x1, R0, P2 ;  /* 0x0000000113137824 */ /* 0x000fca00010e0600 */
[----:B------:R0:W-:Y:S04]  /*1dc40*/  STL [R1+0xd28], R19 ;  /* 0x000d281301007387 */ /* 0x0001e80000100800 */
[----:B------:R-:W-:Y:S04]  /*1dc50*/  STL [R1+0xd04], R15 ;  /* 0x000d040f01007387 */ /* 0x000fe80000100800 */
[----:B0-----:R-:W4:Y:S01]  /*1dc60*/  LDL.LU R19, [R1+0xd08] ;  /* 0x000d080001137983 */ /* 0x001f220000300800 */
[-C--:B------:R-:W-:Y:S01]  /*1dc70*/  IADD3 R17, P2, R17, R12.reuse, RZ ;  /* 0x0000000c11117210 */ /* 0x080fe20007f5e0ff */
[----:B------:R-:W-:Y:S01]  /*1dc80*/  IMAD.X R219, R219, 0x1, R0, P3 ;  /* 0x00000001dbdb7824 */ /* 0x000fe200018e0600 */
[----:B------:R-:W-:-:S03]  /*1dc90*/  IADD3 R218, P3, R218, R12, RZ ;  /* 0x0000000cdada7210 */ /* 0x000fc60007f7e0ff */
[----:B------:R-:W-:Y:S01]  /*1dca0*/  STL [R1+0xcfc], R17 ;  /* 0x000cfc1101007387 */ /* 0x000fe20000100800 */
[--C-:B--2---:R-:W-:Y:S01]  /*1dcb0*/  IMAD.X R23, R23, 0x1, R0.reuse, P4 ;  /* 0x0000000117177824 */ /* 0x104fe200020e0600 */
[----:B---3--:R-:W-:Y:S01]  /*1dcc0*/  IADD3 R217, P4, R217, R12, RZ ;  /* 0x0000000cd9d97210 */ /* 0x008fe20007f9e0ff */
[----:B------:R-:W-:-:S03]  /*1dcd0*/  IMAD.X R216, R216, 0x1, R0, P5 ;  /* 0x00000001d8d87824 */ /* 0x000fc600028e0600 */
[----:B------:R0:W-:Y:S04]  /*1dce0*/  STL [R1+0xd18], R23 ;  /* 0x000d181701007387 */ /* 0x0001e80000100800 */
[----:B------:R-:W-:Y:S01]  /*1dcf0*/  STL [R1+0xd20], R219 ;  /* 0x000d20db01007387 */ /* 0x000fe20000100800 */
[----:B----4-:R-:W-:-:S03]  /*1dd00*/  IADD3 R22, P5, R22, R12, RZ ;  /* 0x0000000c16167210 */ /* 0x010fc60007fbe0ff */
[----:B0-----:R-:W2:Y:S04]  /*1dd10*/  LDL.LU R23, [R1+0xcdc] ;  /* 0x000cdc0001177983 */ /* 0x001ea80000300800 */
[----:B------:R-:W-:Y:S04]  /*1dd20*/  STL [R1+0xcf4], R218 ;  /* 0x000cf4da01007387 */ /* 0x000fe80000100800 */
[----:B------:R-:W-:Y:S04]  /*1dd30*/  STL [R1+0xcec], R217 ;  /* 0x000cecd901007387 */ /* 0x000fe80000100800 */
[----:B------:R-:W-:Y:S04]  /*1dd40*/  STL [R1+0xd10], R216 ;  /* 0x000d10d801007387 */ /* 0x000fe80000100800 */
[----:B------:R0:W-:Y:S04]  /*1dd50*/  STL [R1+0xce4], R22 ;  /* 0x000ce41601007387 */ /* 0x0001e80000100800 */
[----:B------:R-:W3:Y:S04]  /*1dd60*/  LDL.LU R15, [R1+0xd00] ;  /* 0x000d0000010f7983 */ /* 0x000ee80000300800 */
[----:B0-----:R-:W4:Y:S01]  /*1dd70*/  LDL.LU R22, [R1+0xcd4] ;  /* 0x000cd40001167983 */ /* 0x001f220000300800 */
[----:B------:R-:W-:-:S03]  /*1dd80*/  IMAD.X R19, R19, 0x1, R0, P6 ;  /* 0x0000000113137824 */ /* 0x000fc600030e0600 */
[----:B------:R-:W4:Y:S04]  /*1dd90*/  LDL.LU R17, [R1+0xcf8] ;  /* 0x000cf80001117983 */ /* 0x000f280000300800 */
[----:B------:R-:W4:Y:S04]  /*1dda0*/  LDL.LU R219, [R1+0xccc] ;  /* 0x000ccc0001db7983 */ /* 0x000f280000300800 */
[----:B------:R-:W4:Y:S04]  /*1ddb0*/  LDL.LU R218, [R1+0xcf0] ;  /* 0x000cf00001da7983 */ /* 0x000f280000300800 */
[----:B------:R0:W-:Y:S04]  /*1ddc0*/  STL [R1+0xd08], R19 ;  /* 0x000d081301007387 */ /* 0x0001e80000100800 */
[----:B0-----:R-:W4:Y:S04]  /*1ddd0*/  LDL.LU R19, [R1+0xcc4] ;  /* 0x000cc40001137983 */ /* 0x001f280000300800 */
[----:B------:R-:W4:Y:S01]  /*1dde0*/  LDL.LU R217, [R1+0xce8] ;  /* 0x000ce80001d97983 */ /* 0x000f220000300800 */
[----:B--2---:R-:W-:-:S05]  /*1ddf0*/  IADD3 R23, P6, R23, R12, RZ ;  /* 0x0000000c17177210 */ /* 0x004fca0007fde0ff */
[----:B------:R0:W-:Y:S01]  /*1de00*/  STL [R1+0xcdc], R23 ;  /* 0x000cdc1701007387 */ /* 0x0001e20000100800 */
[----:B---3--:R-:W-:-:S03]  /*1de10*/  IMAD.X R15, R15, 0x1, R0, P1 ;  /* 0x000000010f0f7824 */ /* 0x008fc600008e0600 */
[----:B------:R-:W2:Y:S01]  /*1de20*/  LDL.LU R216, [R1+0xcbc] ;  /* 0x000cbc0001d87983 */ /* 0x000ea20000300800 */
[----:B----4-:R-:W-:-:S03]  /*1de30*/  IADD3 R22, P1, R22, R12, RZ ;  /* 0x0000000c16167210 */ /* 0x010fc60007f3e0ff */
[----:B0-----:R-:W3:Y:S04]  /*1de40*/  LDL.LU R23, [R1+0xce0] ;  /* 0x000ce00001177983 */ /* 0x001ee80000300800 */
[----:B------:R0:W-:Y:S04]  /*1de50*/  STL [R1+0xcd4], R22 ;  /* 0x000cd41601007387 */ /* 0x0001e80000100800 */
[----:B------:R-:W-:Y:S01]  /*1de60*/  STL [R1+0xd00], R15 ;  /* 0x000d000f01007387 */ /* 0x000fe20000100800 */
[--C-:B------:R-:W-:Y:S02]  /*1de70*/  IMAD.X R17, R17, 0x1, R0.reuse, P2 ;  /* 0x0000000111117824 */ /* 0x100fe400010e0600 */
[----:B------:R-:W-:Y:S01]  /*1de80*/  IMAD.X R218, R218, 0x1, R0, P3 ;  /* 0x00000001dada7824 */ /* 0x000fe200018e0600 */
[----:B0-----:R-:W4:Y:S01]  /*1de90*/  LDL.LU R22, [R1+0xcb4] ;  /* 0x000cb40001167983 */ /* 0x001f220000300800 */
[----:B------:R-:W-:-:S02]  /*1dea0*/  IADD3 R19, P3, R19, R12, RZ ;  /* 0x0000000c13137210 */ /* 0x000fc40007f7e0ff */
[----:B------:R-:W-:Y:S01]  /*1deb0*/  IADD3 R219, P2, R219, R12, RZ ;  /* 0x0000000cdbdb7210 */ /* 0x000fe20007f5e0ff */
[----:B------:R-:W-:Y:S04]  /*1dec0*/  STL [R1+0xcf8], R17 ;  /* 0x000cf81101007387 */ /* 0x000fe80000100800 */
[----:B------:R0:W-:Y:S04]  /*1ded0*/  STL [R1+0xcc4], R19 ;  /* 0x000cc41301007387 */ /* 0x0001e80000100800 */
[----:B------:R-:W-:Y:S04]  /*1dee0*/  STL [R1+0xccc], R219 ;  /* 0x000cccdb01007387 */ /* 0x000fe80000100800 */
[----:B0-----:R-:W4:Y:S01]  /*1def0*/  LDL.LU R19, [R1+0xcd8] ;  /* 0x000cd80001137983 */ /* 0x001f220000300800 */
[----:B------:R-:W-:-:S03]  /*1df00*/  IMAD.X R217, R217, 0x1, R0, P4 ;  /* 0x00000001d9d97824 */ /* 0x000fc600020e0600 */
[----:B------:R-:W-:Y:S04]  /*1df10*/  STL [R1+0xcf0], R218 ;  /* 0x000cf0da01007387 */ /* 0x000fe80000100800 */
[----:B------:R-:W-:Y:S01]  /*1df20*/  STL [R1+0xce8], R217 ;  /* 0x000ce8d901007387 */ /* 0x000fe20000100800 */
[----:B--2---:R-:W-:Y:S01]  /*1df30*/  IADD3 R216, P4, R216, R12, RZ ;  /* 0x0000000cd8d87210 */ /* 0x004fe20007f9e0ff */
[----:B---3--:R-:W-:-:S04]  /*1df40*/  IMAD.X R23, R23, 0x1, R0, P5 ;  /* 0x0000000117177824 */ /* 0x008fc800028e0600 */
[----:B------:R-:W-:Y:S04]  /*1df50*/  STL [R1+0xcbc], R216 ;  /* 0x000cbcd801007387 */ /* 0x000fe80000100800 */
[----:B------:R0:W-:Y:S04]  /*1df60*/  STL [R1+0xce0], R23 ;  /* 0x000ce01701007387 */ /* 0x0001e80000100800 */
[----:B------:R-:W2:Y:S01]  /*1df70*/  LDL.LU R15, [R1+0xcac] ;  /* 0x000cac00010f7983 */ /* 0x000ea20000300800 */
[----:B----4-:R-:W-:-:S03]  /*1df80*/  IADD3 R22, P5, R22, R12, RZ ;  /* 0x0000000c16167210 */ /* 0x010fc60007fbe0ff */
[----:B0-----:R-:W3:Y:S04]  /*1df90*/  LDL.LU R23, [R1+0xcd0] ;  /* 0x000cd00001177983 */ /* 0x001ee80000300800 */
[----:B------:R-:W4:Y:S04]  /*1dfa0*/  LDL.LU R17, [R1+0xca4] ;  /* 0x000ca40001117983 */ /* 0x000f280000300800 */
[----:B------:R-:W4:Y:S04]  /*1dfb0*/  LDL.LU R219, [R1+0xcc8] ;  /* 0x000cc80001db7983 */ /* 0x000f280000300800 */
[----:B------:R-:W4:Y:S04]  /*1dfc0*/  LDL.LU R218, [R1+0xc9c] ;  /* 0x000c9c0001da7983 */ /* 0x000f280000300800 */
[----:B------:R0:W-:Y:S04]  /*1dfd0*/  STL [R1+0xcb4], R22 ;  /* 0x000cb41601007387 */ /* 0x0001e80000100800 */
[----:B0-----:R-:W4:Y:S01]  /*1dfe0*/  LDL.LU R22, [R1+0xcc0] ;  /* 0x000cc00001167983 */ /* 0x001f220000300800 */
[----:B------:R-:W-:-:S03]  /*1dff0*/  IMAD.X R19, R19, 0x1, R0, P6 ;  /* 0x0000000113137824 */ /* 0x000fc600030e0600 */
[----:B------:R-:W4:Y:S04]  /*1e000*/  LDL.LU R217, [R1+0xc94] ;  /* 0x000c940001d97983 */ /* 0x000f280000300800 */
[----:B------:R0:W-:Y:S04]  /*1e010*/  STL [R1+0xcd8], R19 ;  /* 0x000cd81301007387 */ /* 0x0001e80000100800 */
[----:B------:R-:W4:Y:S04]  /*1e020*/  LDL.LU R216, [R1+0xcb8] ;  /* 0x000cb80001d87983 */ /* 0x000f280000300800 */
[----:B0-----:R-:W4:Y:S01]  /*1e030*/  LDL.LU R19, [R1+0xc8c] ;  /* 0x000c8c0001137983 */ /* 0x001f220000300800 */
[-C--:B--2---:R-:W-:Y:S01]  /*1e040*/  IADD3 R15, P6, R15, R12.reuse, RZ ;  /* 0x0000000c0f0f7210 */ /* 0x084fe20007fde0ff */
[--C-:B---3--:R-:W-:Y:S01]  /*1e050*/  IMAD.X R23, R23, 0x1, R0.reuse, P1 ;  /* 0x0000000117177824 */ /* 0x108fe200008e0600 */
[----:B----4-:R-:W-:Y:S01]  /*1e060*/  IADD3 R17, P1, R17, R12, RZ ;  /* 0x0000000c11117210 */ /* 0x010fe20007f3e0ff */
[----:B------:R-:W-:-:S03]  /*1e070*/  IMAD.X R219, R219, 0x1, R0, P2 ;  /* 0x00000001dbdb7824 */ /* 0x000fc600010e0600 */
[----:B------:R0:W-:Y:S04]  /*1e080*/  STL [R1+0xcd0], R23 ;  /* 0x000cd01701007387 */ /* 0x0001e80000100800 */
[----:B------:R-:W-:Y:S01]  /*1e090*/  STL [R1+0xcac], R15 ;  /* 0x000cac0f01007387 */ /* 0x000fe20000100800 */
[----:B------:R-:W-:-:S03]  /*1e0a0*/  IMAD.X R22, R22, 0x1, R0, P3 ;  /* 0x0000000116167824 */ /* 0x000fc600018e0600 */
[----:B0-----:R-:W2:Y:S04]  /*1e0b0*/  LDL.LU R23, [R1+0xcb0] ;  /* 0x000cb00001177983 */ /* 0x001ea80000300800 */
[----:B------:R-:W-:Y:S04]  /*1e0c0*/  STL [R1+0xca4], R17 ;  /* 0x000ca41101007387 */ /* 0x000fe80000100800 */
[----:B------:R0:W-:Y:S04]  /*1e0d0*/  STL [R1+0xcc0], R22 ;  /* 0x000cc01601007387 */ /* 0x0001e80000100800 */
[----:B------:R-:W-:Y:S01]  /*1e0e0*/  STL [R1+0xcc8], R219 ;  /* 0x000cc8db01007387 */ /* 0x000fe20000100800 */
[----:B------:R-:W-:-:S02]  /*1e0f0*/  IADD3 R218, P2, R218, R12, RZ ;  /* 0x0000000cdada7210 */ /* 0x000fc40007f5e0ff */
[-C--:B------:R-:W-:Y:S01]  /*1e100*/  IADD3 R217, P3, R217, R12.reuse, RZ ;  /* 0x0000000cd9d97210 */ /* 0x080fe20007f7e0ff */
[----:B------:R-:W-:Y:S01]  /*1e110*/  IMAD.X R216, R216, 0x1, R0, P4 ;  /* 0x00000001d8d87824 */ /* 0x000fe200020e0600 */
[----:B0-----:R-:W3:Y:S01]  /*1e120*/  LDL.LU R22, [R1+0xc84] ;  /* 0x000c840001167983 */ /* 0x001ee20000300800 */
[----:B------:R-:W-:-:S03]  /*1e130*/  IADD3 R19, P4, R19, R12, RZ ;  /* 0x0000000c13137210 */ /* 0x000fc60007f9e0ff */
        /* <DEDUP_REMOVED lines=9> */
[----:B--2---:R-:W-:-:S05]  /*1e1d0*/  IMAD.X R23, R23, 0x1, R0, P5 ;  /* 0x0000000117177824 */ /* 0x004fca00028e0600 */
[----:B------:R0:W-:Y:S01]  /*1e1e0*/  STL [R1+0xcb0], R23 ;  /* 0x000cb01701007387 */ /* 0x0001e20000100800 */
[----:B---3--:R-:W-:-:S03]  /*1e1f0*/  IADD3 R22, P5, R22, R12, RZ ;  /* 0x0000000c16167210 */ /* 0x008fc60007fbe0ff */
[----:B0-----:R-:W2:Y:S04]  /*1e200*/  LDL.LU R23, [R1+0xc6c] ;  /* 0x000c6c0001177983 */ /* 0x001ea80000300800 */
[----:B------:R-:W3:Y:S04]  /*1e210*/  LDL.LU R217, [R1+0xc90] ;  /* 0x000c900001d97983 */ /* 0x000ee80000300800 */
[----:B------:R0:W-:Y:S04]  /*1e220*/  STL [R1+0xc84], R22 ;  /* 0x000c841601007387 */ /* 0x0001e80000100800 */
[----:B------:R-:W3:Y:S01]  /*1e230*/  LDL.LU R216, [R1+0xc64] ;  /* 0x000c640001d87983 */ /* 0x000ee20000300800 */
[----:B----4-:R-:W-:-:S03]  /*1e240*/  IMAD.X R15, R15, 0x1, R0, P6 ;  /* 0x000000010f0f7824 */ /* 0x010fc600030e0600 */
[----:B0-----:R-:W4:Y:S01]  /*1e250*/  LDL.LU R22, [R1+0xc88] ;  /* 0x000c880001167983 */ /* 0x001f220000300800 */
[----:B------:R-:W-:-:S05]  /*1e260*/  IADD3 R19, P6, R19, R12, RZ ;  /* 0x0000000c13137210 */ /* 0x000fca0007fde0ff */
[----:B------:R0:W-:Y:S04]  /*1e270*/  STL [R1+0xc7c], R19 ;  /* 0x000c7c1301007387 */ /* 0x0001e80000100800 */
[----:B------:R-:W-:Y:S04]  /*1e280*/  STL [R1+0xca8], R15 ;  /* 0x000ca80f01007387 */ /* 0x000fe80000100800 */
[----:B0-----:R-:W4:Y:S01]  /*1e290*/  LDL.LU R19, [R1+0xc5c] ;  /* 0x000c5c0001137983 */ /* 0x001f220000300800 */
[--C-:B------:R-:W-:Y:S02]  /*1e2a0*/  IMAD.X R17, R17, 0x1, R0.reuse, P1 ;  /* 0x0000000111117824 */ /* 0x100fe400008e0600 */
[----:B------:R-:W-:Y:S01]  /*1e2b0*/  IMAD.X R218, R218, 0x1, R0, P2 ;  /* 0x00000001dada7824 */ /* 0x000fe200010e0600 */
[----:B------:R-:W-:-:S02]  /*1e2c0*/  IADD3 R219, P1, R219, R12, RZ ;  /* 0x0000000cdbdb7210 */ /* 0x000fc40007f3e0ff */
[----:B------:R-:W-:Y:S01]  /*1e2d0*/  STL [R1+0xca0], R17 ;  /* 0x000ca01101007387 */ /* 0x000fe20000100800 */
[----:B--2---:R-:W-:Y:S01]  /*1e2e0*/  IADD3 R23, P2, R23, R12, RZ ;  /* 0x0000000c17177210 */ /* 0x004fe20007f5e0ff */
[----:B---3--:R-:W-:-:S04]  /*1e2f0*/  IMAD.X R217, R217, 0x1, R0, P3 ;  /* 0x00000001d9d97824 */ /* 0x008fc800018e0600 */
[----:B------:R0:W-:Y:S01]  /*1e300*/  STL [R1+0xc6c], R23 ;  /* 0x000c6c1701007387 */ /* 0x0001e20000100800 */
[----:B------:R-:W-:-:S03]  /*1e310*/  IADD3 R216, P3, R216, R12, RZ ;  /* 0x0000000cd8d87210 */ /* 0x000fc60007f7e0ff */
[----:B------:R-:W-:Y:S01]  /*1e320*/  STL [R1+0xc74], R219 ;  /* 0x000c74db01007387 */ /* 0x000fe20000100800 */
[----:B----4-:R-:W-:-:S03]  /*1e330*/  IMAD.X R22, R22, 0x1, R0, P4 ;  /* 0x0000000116167824 */ /* 0x010fc600020e0600 */
[----:B0-----:R-:W2:Y:S04]  /*1e340*/  LDL.LU R23, [R1+0xc80] ;  /* 0x000c800001177983 */ /* 0x001ea80000300800 */
[----:B------:R-:W-:Y:S04]  /*1e350*/  STL [R1+0xc98], R218 ;  /* 0x000c98da01007387 */ /* 0x000fe80000100800 */
[----:B------:R-:W-:Y:S04]  /*1e360*/  STL [R1+0xc90], R217 ;  /* 0x000c90d901007387 */ /* 0x000fe80000100800 */
[----:B------:R-:W-:Y:S04]  /*1e370*/  STL [R1+0xc64], R216 ;  /* 0x000c64d801007387 */ /* 0x000fe80000100800 */
[----:B------:R0:W-:Y:S04]  /*1e380*/  STL [R1+0xc88], R22 ;  /* 0x000c881601007387 */ /* 0x0001e80000100800 */
[----:B------:R-:W3:Y:S04]  /*1e390*/  LDL.LU R15, [R1+0xc54] ;  /* 0x000c5400010f7983 */ /* 0x000ee80000300800 */
[----:B0-----:R-:W4:Y:S01]  /*1e3a0*/  LDL.LU R22, [R1+0xc78] ;  /* 0x000c780001167983 */ /* 0x001f220000300800 */
[----:B------:R-:W-:-:S03]  /*1e3b0*/  IADD3 R19, P4, R19, R12, RZ ;  /* 0x0000000c13137210 */ /* 0x000fc60007f9e0ff */
[----:B------:R-:W4:Y:S04]  /*1e3c0*/  LDL.LU R17, [R1+0xc4c] ;  /* 0x000c4c0001117983 */ /* 0x000f280000300800 */
[----:B------:R-:W4:Y:S04]  /*1e3d0*/  LDL.LU R219, [R1+0xc70] ;  /* 0x000c700001db7983 */ /* 0x000f280000300800 */
[----:B------:R-:W4:Y:S04]  /*1e3e0*/  LDL.LU R218, [R1+0xc44] ;  /* 0x000c440001da7983 */ /* 0x000f280000300800 */
[----:B------:R0:W-:Y:S04]  /*1e3f0*/  STL [R1+0xc5c], R19 ;  /* 0x000c5c1301007387 */ /* 0x0001e80000100800 */
[----:B0-----:R-:W4:Y:S04]  /*1e400*/  LDL.LU R19, [R1+0xc68] ;  /* 0x000c680001137983 */ /* 0x001f280000300800 */
[----:B------:R-:W4:Y:S01]  /*1e410*/  LDL.LU R217, [R1+0xc3c] ;  /* 0x000c3c0001d97983 */ /* 0x000f220000300800 */
[----:B--2---:R-:W-:-:S05]  /*1e420*/  IMAD.X R23, R23, 0x1, R0, P5 ;  /* 0x0000000117177824 */ /* 0x004fca00028e0600 */
[----:B------:R0:W-:Y:S04]  /*1e430*/  STL [R1+0xc80], R23 ;  /* 0x000c801701007387 */ /* 0x0001e80000100800 */
[----:B------:R-:W2:Y:S01]  /*1e440*/  LDL.LU R216, [R1+0xc60] ;  /* 0x000c600001d87983 */ /* 0x000ea20000300800 */
[-C--:B---3--:R-:W-:Y:S01]  /*1e450*/  IADD3 R15, P5, R15, R12.reuse, RZ ;  /* 0x0000000c0f0f7210 */ /* 0x088fe20007fbe0ff */
[--C-:B----4-:R-:W-:Y:S02]  /*1e460*/  IMAD.X R22, R22, 0x1, R0.reuse, P6 ;  /* 0x0000000116167824 */ /* 0x110fe400030e0600 */
[----:B0-----:R-:W3:Y:S04]  /*1e470*/  LDL.LU R23, [R1+0xc34] ;  /* 0x000c340001177983 */ /* 0x001ee80000300800 */
[----:B------:R0:W-:Y:S04]  /*1e480*/  STL [R1+0xc78], R22 ;  /* 0x000c781601007387 */ /* 0x0001e80000100800 */
[----:B------:R-:W-:Y:S01]  /*1e490*/  STL [R1+0xc54], R15 ;  /* 0x000c540f01007387 */ /* 0x000fe20000100800 */
[----:B------:R-:W-:Y:S01]  /*1e4a0*/  IADD3 R17, P6, R17, R12, RZ ;  /* 0x0000000c11117210 */ /* 0x000fe20007fde0ff */
[----:B------:R-:W-:-:S02]  /*1e4b0*/  IMAD.X R219, R219, 0x1, R0, P1 ;  /* 0x00000001dbdb7824 */ /* 0x000fc400008e0600 */
[----:B0-----:R-:W4:Y:S01]  /*1e4c0*/  LDL.LU R22, [R1+0xc58] ;  /* 0x000c580001167983 */ /* 0x001f220000300800 */
[----:B------:R-:W-:-:S03]  /*1e4d0*/  IMAD.X R19, R19, 0x1, R0, P2 ;  /* 0x0000000113137824 */ /* 0x000fc600010e0600 */
[----:B------:R-:W-:Y:S04]  /*1e4e0*/  STL [R1+0xc4c], R17 ;  /* 0x000c4c1101007387 */ /* 0x000fe80000100800 */
[----:B------:R0:W-:Y:S04]  /*1e4f0*/  STL [R1+0xc68], R19 ;  /* 0x000c681301007387 */ /* 0x0001e80000100800 */
[----:B------:R-:W-:Y:S04]  /*1e500*/  STL [R1+0xc70], R219 ;  /* 0x000c70db01007387 */ /* 0x000fe80000100800 */
[----:B0-----:R-:W4:Y:S01]  /*1e510*/  LDL.LU R19, [R1+0xc2c] ;  /* 0x000c2c0001137983 */ /* 0x001f220000300800 */
[----:B------:R-:W-:-:S02]  /*1e520*/  IADD3 R218, P1, R218, R12, RZ ;  /* 0x0000000cdada7210 */ /* 0x000fc40007f3e0ff */
[----:B------:R-:W-:-:S03]  /*1e530*/  IADD3 R217, P2, R217, R12, RZ ;  /* 0x0000000cd9d97210 */ /* 0x000fc60007f5e0ff */
[----:B------:R-:W-:Y:S04]  /*1e540*/  STL [R1+0xc44], R218 ;  /* 0x000c44da01007387 */ /* 0x000fe80000100800 */
[----:B------:R-:W-:Y:S01]  /*1e550*/  STL [R1+0xc3c], R217 ;  /* 0x000c3cd901007387 */ /* 0x000fe20000100800 */
[----:B--2---:R-:W-:-:S05]  /*1e560*/  IMAD.X R216, R216, 0x1, R0, P3 ;  /* 0x00000001d8d87824 */ /* 0x004fca00018e0600 */
[----:B------:R-:W-:Y:S01]  /*1e570*/  STL [R1+0xc60], R216 ;  /* 0x000c60d801007387 */ /* 0x000fe20000100800 */
[----:B---3--:R-:W-:-:S05]  /*1e580*/  IADD3 R23, P3, R23, R12, RZ ;  /* 0x0000000c17177210 */ /* 0x008fca0007f7e0ff */
[----:B------:R0:W-:Y:S04]  /*1e590*/  STL [R1+0xc34], R23 ;  /* 0x000c341701007387 */ /* 0x0001e80000100800 */
[----:B------:R-:W2:Y:S01]  /*1e5a0*/  LDL.LU R15, [R1+0xc50] ;  /* 0x000c5000010f7983 */ /* 0x000ea20000300800 */
[----:B----4-:R-:W-:-:S03]  /*1e5b0*/  IMAD.X R22, R22, 0x1, R0, P4 ;  /* 0x0000000116167824 */ /* 0x010fc600020e0600 */
[----:B0-----:R-:W3:Y:S04]  /*1e5c0*/  LDL.LU R23, [R1+0xc24] ;  /* 0x000c240001177983 */ /* 0x001ee80000300800 */
[----:B------:R-:W4:Y:S04]  /*1e5d0*/  LDL.LU R17, [R1+0xc48] ;  /* 0x000c480001117983 */ /* 0x000f280000300800 */
[----:B------:R-:W4:Y:S04]  /*1e5e0*/  LDL.LU R219, [R1+0xc1c] ;  /* 0x000c1c0001db7983 */ /* 0x000f280000300800 */
[----:B------:R-:W4:Y:S04]  /*1e5f0*/  LDL.LU R218, [R1+0xc40] ;  /* 0x000c400001da7983 */ /* 0x000f280000300800 */
[----:B------:R0:W-:Y:S04]  /*1e600*/  STL [R1+0xc58], R22 ;  /* 0x000c581601007387 */ /* 0x0001e80000100800 */
[----:B0-----:R-:W4:Y:S01]  /*1e610*/  LDL.LU R22, [R1+0xc14] ;  /* 0x000c140001167983 */ /* 0x001f220000300800 */
[----:B------:R-:W-:-:S03]  /*1e620*/  IADD3 R19, P4, R19, R12, RZ ;  /* 0x0000000c13137210 */ /* 0x000fc60007f9e0ff */
[----:B------:R-:W4:Y:S04]  /*1e630*/  LDL.LU R217, [R1+0xc38] ;  /* 0x000c380001d97983 */ /* 0x000f280000300800 */
[----:B------:R0:W-:Y:S04]  /*1e640*/  STL [R1+0xc2c], R19 ;  /* 0x000c2c1301007387 */ /* 0x0001e80000100800 */
[----:B------:R-:W4:Y:S04]  /*1e650*/  LDL.LU R216, [R1+0xc0c] ;  /* 0x000c0c0001d87983 */ /* 0x000f280000300800 */
[----:B0-----:R-:W4:Y:S01]  /*1e660*/  LDL.LU R19, [R1+0xc30] ;  /* 0x000c300001137983 */ /* 0x001f220000300800 */
[--C-:B--2---:R-:W-:Y:S01]  /*1e670*/  IMAD.X R15, R15, 0x1, R0.reuse, P5 ;  /* 0x000000010f0f7824 */ /* 0x104fe200028e0600 */
[----:B---3--:R-:W-:Y:S01]  /*1e680*/  IADD3 R23, P5, R23, R12, RZ ;  /* 0x0000000c17177210 */ /* 0x008fe20007fbe0ff */
[----:B----4-:R-:W-:-:S02]  /*1e690*/  IMAD.X R17, R17, 0x1, R0, P6 ;  /* 0x0000000111117824 */ /* 0x010fc400030e0600 */
[----:B------:R-:W-:Y:S01]  /*1e6a0*/  IMAD.X R218, R218, 0x1, R0, P1 ;  /* 0x00000001dada7824 */ /* 0x000fe200008e0600 */
[-C--:B------:R-:W-:Y:S01]  /*1e6b0*/  IADD3 R219, P6, R219, R12.reuse, RZ ;  /* 0x0000000cdbdb7210 */ /* 0x080fe20007fde0ff */
[----:B------:R0:W-:Y:S04]  /*1e6c0*/  STL [R1+0xc24], R23 ;  /* 0x000c241701007387 */ /* 0x0001e80000100800 */
[----:B------:R-:W-:Y:S01]  /*1e6d0*/  STL [R1+0xc50], R15 ;  /* 0x000c500f01007387 */ /* 0x000fe20000100800 */
[----:B------:R-:W-:-:S03]  /*1e6e0*/  IADD3 R22, P1, R22, R12, RZ ;  /* 0x0000000c16167210 */ /* 0x000fc60007f3e0ff */
        /* <DEDUP_REMOVED lines=34> */
[----:B--2---:R-:W-:Y:S01]  /*1e910*/  IMAD.X R23, R23, 0x1, R0, P1 ;  /* 0x0000000117177824 */ /* 0x004fe200008e0600 */
[----:B---3--:R-:W-:-:S04]  /*1e920*/  IADD3 R217, P1, R217, R12, RZ ;  /* 0x0000000cd9d97210 */ /* 0x008fc80007f3e0ff */
[----:B------:R0:W-:Y:S01]  /*1e930*/  STL [R1+0xc10], R23 ;  /* 0x000c101701007387 */ /* 0x0001e20000100800 */
[----:B------:R-:W-:-:S03]  /*1e940*/  IMAD.X R216, R216, 0x1, R0, P2 ;  /* 0x00000001d8d87824 */ /* 0x000fc600010e0600 */
        /* <DEDUP_REMOVED lines=863> */
[----:B------:R0:W-:Y:S04]  /*21f40*/  STL [R1+0x790], R216 ;  /* 0x000790d801007387 */ /* 0x0001e80000100800 */
[----:B------:R1:W-:Y:S04]  /*21f50*/  STL [R1+0x764], R19 ;  /* 0x0007641301007387 */ /* 0x0003e80000100800 */
[----:B------:R-:W4:Y:S04]  /*21f60*/  LDL.LU R15, [R1+0x780] ;  /* 0x00078000010f7983 */ /* 0x000f280000300800 */
[----:B0-----:R-:W4:Y:S04]  /*21f70*/  LDL.LU R216, [R1+0x754] ;  /* 0x0007540001d87983 */ /* 0x001f280000300800 */
[----:B------:R-:W4:Y:S04]  /*21f80*/  LDL.LU R17, [R1+0x778] ;  /* 0x0007780001117983 */ /* 0x000f280000300800 */
[----:B------:R-:W4:Y:S04]  /*21f90*/  LDL.LU R219, [R1+0x74c] ;  /* 0x00074c0001db7983 */ /* 0x000f280000300800 */
[----:B------:R-:W4:Y:S01]  /*21fa0*/  LDL.LU R218, [R1+0x770] ;  /* 0x0007700001da7983 */ /* 0x000f220000300800 */
[----:B--2---:R-:W-:-:S05]  /*21fb0*/  IMAD.X R23, R23, 0x1, R0, P2 ;  /* 0x0000000117177824 */ /* 0x004fca00010e0600 */
[----:B------:R0:W-:Y:S04]  /*21fc0*/  STL [R1+0x788], R23 ;  /* 0x0007881701007387 */ /* 0x0001e80000100800 */
[----:B-1----:R-:W2:Y:S04]  /*21fd0*/  LDL.LU R19, [R1+0x744] ;  /* 0x0007440001137983 */ /* 0x002ea80000300800 */
[----:B------:R-:W2:Y:S01]  /*21fe0*/  LDL.LU R217, [R1+0x768] ;  /* 0x0007680001d97983 */ /* 0x000ea20000300800 */
[----:B---3--:R-:W-:-:S05]  /*21ff0*/  IADD3 R22, P2, R22, R12, RZ ;  /* 0x0000000c16167210 */ /* 0x008fca0007f5e0ff */
[----:B------:R1:W-:Y:S04]  /*22000*/  STL [R1+0x75c], R22 ;  /* 0x00075c1601007387 */ /* 0x0003e80000100800 */
[----:B0-----:R-:W3:Y:S01]  /*22010*/  LDL.LU R23, [R1+0x73c] ;  /* 0x00073c0001177983 */ /* 0x001ee20000300800 */
[----:B----4-:R-:W-:-:S03]  /*22020*/  IMAD.X R15, R15, 0x1, R0, P3 ;  /* 0x000000010f0f7824 */ /* 0x010fc600018e0600 */
[----:B-1----:R-:W4:Y:S01]  /*22030*/  LDL.LU R22, [R1+0x760] ;  /* 0x0007600001167983 */ /* 0x002f220000300800 */
        /* <DEDUP_REMOVED lines=9> */
[----:B------:R-:W-:-:S04]  /*220d0*/  IMAD.X R217, R217, 0x1, R0, P6 ;  /* 0x00000001d9d97824 */ /* 0x000fc800030e0600 */
[----:B------:R0:W-:Y:S04]  /*220e0*/  STL [R1+0x744], R19 ;  /* 0x0007441301007387 */ /* 0x0001e80000100800 */
[----:B------:R-:W-:Y:S01]  /*220f0*/  STL [R1+0x74c], R219 ;  /* 0x00074cdb01007387 */ /* 0x000fe20000100800 */
[----:B---3--:R-:W-:-:S03]  /*22100*/  IADD3 R23, P6, R23, R12, RZ ;  /* 0x0000000c17177210 */ /* 0x008fc60007fde0ff */
[----:B0-----:R-:W2:Y:S04]  /*22110*/  LDL.LU R19, [R1+0x758] ;  /* 0x0007580001137983 */ /* 0x001ea80000300800 */
[----:B------:R-:W-:Y:S04]  /*22120*/  STL [R1+0x770], R218 ;  /* 0x000770da01007387 */ /* 0x000fe80000100800 */
[----:B------:R-:W-:Y:S04]  /*22130*/  STL [R1+0x768], R217 ;  /* 0x000768d901007387 */ /* 0x000fe80000100800 */
[----:B------:R0:W-:Y:S01]  /*22140*/  STL [R1+0x73c], R23 ;  /* 0x00073c1701007387 */ /* 0x0001e20000100800 */
[----:B----4-:R-:W-:-:S05]  /*22150*/  IMAD.X R22, R22, 0x1, R0, P1 ;  /* 0x0000000116167824 */ /* 0x010fca00008e0600 */
[----:B------:R1:W-:Y:S01]  /*22160*/  STL [R1+0x760], R22 ;  /* 0x0007601601007387 */ /* 0x0003e20000100800 */
[----:B0-----:R-:W-:Y:S02]  /*22170*/  IMAD.MOV.U32 R23, RZ, RZ, R21 ;  /* 0x000000ffff177224 */ /* 0x001fe400078e0015 */
[----:B------:R-:W-:Y:S02]  /*22180*/  IMAD.MOV.U32 R21, RZ, RZ, R251 ;  /* 0x000000ffff157224 */ /* 0x000fe400078e00fb */
[----:B-1----:R-:W-:Y:S02]  /*22190*/  IMAD.MOV.U32 R22, RZ, RZ, R252 ;  /* 0x000000ffff167224 */ /* 0x002fe400078e00fc */
[----:B------:R-:W-:Y:S02]  /*221a0*/  IMAD.MOV.U32 R252, RZ, RZ, R250 ;  /* 0x000000fffffc7224 */ /* 0x000fe400078e00fa */
[----:B------:R-:W-:Y:S02]  /*221b0*/  IMAD.MOV.U32 R250, RZ, RZ, R249 ;  /* 0x000000fffffa7224 */ /* 0x000fe400078e00f9 */
[----:B------:R-:W-:-:S02]  /*221c0*/  IMAD.MOV.U32 R249, RZ, RZ, R248 ;  /* 0x000000fffff97224 */ /* 0x000fc400078e00f8 */
[----:B------:R-:W-:Y:S02]  /*221d0*/  IMAD.MOV.U32 R248, RZ, RZ, R246 ;  /* 0x000000fffff87224 */ /* 0x000fe400078e00f6 */
[----:B------:R-:W-:Y:S02]  /*221e0*/  IMAD.MOV.U32 R246, RZ, RZ, R245 ;  /* 0x000000fffff67224 */ /* 0x000fe400078e00f5 */
[----:B------:R-:W-:Y:S01]  /*221f0*/  IMAD.MOV.U32 R245, RZ, RZ, R20 ;  /* 0x000000fffff57224 */ /* 0x000fe200078e0014 */
[----:B------:R-:W-:Y:S01]  /*22200*/  IADD3 R216, P1, R216, R12, RZ ;  /* 0x0000000cd8d87210 */ /* 0x000fe20007f3e0ff */
[----:B------:R-:W3:Y:S04]  /*22210*/  LDL.LU R20, [R1+0x72c] ;  /* 0x00072c0001147983 */ /* 0x000ee80000300800 */
[----:B------:R-:W4:Y:S04]  /*22220*/  LDL.LU R251, [R1+0x750] ;  /* 0x0007500001fb7983 */ /* 0x000f280000300800 */
        /* <DEDUP_REMOVED lines=8> */
[----:B------:R-:W2:Y:S04]  /*222b0*/  LDL.LU R217, [R1+0x738] ;  /* 0x0007380001d97983 */ /* 0x000ea80000300800 */
[----:B0-----:R-:W2:Y:S01]  /*222c0*/  LDL.LU R19, [R1+0x70c] ;  /* 0x00070c0001137983 */ /* 0x001ea20000300800 */
[-C--:B---3--:R-:W-:Y:S01]  /*222d0*/  IADD3 R20, P2, R20, R12.reuse, RZ ;  /* 0x0000000c14147210 */ /* 0x088fe20007f5e0ff */
[----:B----4-:R-:W-:Y:S01]  /*222e0*/  IMAD.X R251, R251, 0x1, R0, P3 ;  /* 0x00000001fbfb7824 */ /* 0x010fe200018e0600 */
[----:B------:R-:W-:-:S03]  /*222f0*/  IADD3 R15, P3, R15, R12, RZ ;  /* 0x0000000c0f0f7210 */ /* 0x000fc60007f7e0ff */
[----:B------:R0:W-:Y:S01]  /*22300*/  STL [R1+0x72c], R20 ;  /* 0x00072c1401007387 */ /* 0x0001e20000100800 */
[----:B------:R-:W-:-:S03]  /*22310*/  IMAD.X R17, R17, 0x1, R0, P4 ;  /* 0x0000000111117824 */ /* 0x000fc600020e0600 */
[----:B0-----:R-:W3:Y:S04]  /*22320*/  LDL.LU R20, [R1+0xe28] ;  /* 0x000e280001147983 */ /* 0x001ee80000300800 */
[----:B------:R0:W-:Y:S01]  /*22330*/  STL [R1+0x750], R251 ;  /* 0x000750fb01007387 */ /* 0x0001e20000100800 */
[----:B------:R-:W-:-:S03]  /*22340*/  IMAD.X R216, R216, 0x1, R0, P5 ;  /* 0x00000001d8d87824 */ /* 0x000fc600028e0600 */
[----:B0-----:R-:W4:Y:S04]  /*22350*/  LDL.LU R251, [R1+0x730] ;  /* 0x0007300001fb7983 */ /* 0x001f280000300800 */
[----:B------:R-:W-:Y:S04]  /*22360*/  STL [R1+0x724], R15 ;  /* 0x0007240f01007387 */ /* 0x000fe80000100800 */
[----:B------:R0:W-:Y:S04]  /*22370*/  STL [R1+0x740], R216 ;  /* 0x000740d801007387 */ /* 0x0001e80000100800 */
[----:B------:R-:W-:Y:S04]  /*22380*/  STL [R1+0x748], R17 ;  /* 0x0007481101007387 */ /* 0x000fe80000100800 */
[----:B0-----:R-:W3:Y:S01]  /*22390*/  LDL.LU R216, [R1+0x704] ;  /* 0x0007040001d87983 */ /* 0x001ee20000300800 */
[----:B------:R-:W-:-:S02]  /*223a0*/  IADD3 R219, P4, R219, R12, RZ ;  /* 0x0000000cdbdb7210 */ /* 0x000fc40007f9e0ff */
[----:B------:R-:W-:-:S03]  /*223b0*/  IADD3 R218, P5, R218, R12, RZ ;  /* 0x0000000cdada7210 */ /* 0x000fc60007fbe0ff */
[----:B------:R-:W-:Y:S04]  /*223c0*/  STL [R1+0x71c], R219 ;  /* 0x00071cdb01007387 */ /* 0x000fe80000100800 */
[----:B------:R-:W-:Y:S01]  /*223d0*/  STL [R1+0x714], R218 ;  /* 0x000714da01007387 */ /* 0x000fe20000100800 */
[----:B--2---:R-:W-:-:S05]  /*223e0*/  IMAD.X R217, R217, 0x1, R0, P6 ;  /* 0x00000001d9d97824 */ /* 0x004fca00030e0600 */
[----:B------:R-:W-:Y:S01]  /*223f0*/  STL [R1+0x738], R217 ;  /* 0x000738d901007387 */ /* 0x000fe20000100800 */
[----:B------:R-:W-:-:S05]  /*22400*/  IADD3 R19, P6, R19, R12, RZ ;  /* 0x0000000c13137210 */ /* 0x000fca0007fde0ff */
[----:B------:R0:W-:Y:S04]  /*22410*/  STL [R1+0x70c], R19 ;  /* 0x00070c1301007387 */ /* 0x0001e80000100800 */
[----:B------:R-:W2:Y:S04]  /*22420*/  LDL.LU R15, [R1+0x6fc] ;  /* 0x0006fc00010f7983 */ /* 0x000ea80000300800 */
[----:B0-----:R-:W2:Y:S04]  /*22430*/  LDL.LU R19, [R1+0x720] ;  /* 0x0007200001137983 */ /* 0x001ea80000300800 */
[----:B------:R-:W2:Y:S04]  /*22440*/  LDL.LU R17, [R1+0x6f4] ;  /* 0x0006f40001117983 */ /* 0x000ea80000300800 */
[----:B------:R-:W2:Y:S04]  /*22450*/  LDL.LU R219, [R1+0x718] ;  /* 0x0007180001db7983 */ /* 0x000ea80000300800 */
[----:B------:R-:W2:Y:S01]  /*22460*/  LDL.LU R218, [R1+0x6ec] ;  /* 0x0006ec0001da7983 */ /* 0x000ea20000300800 */
[----:B----4-:R-:W-:-:S05]  /*22470*/  IMAD.X R251, R251, 0x1, R0, P1 ;  /* 0x00000001fbfb7824 */ /* 0x010fca00008e0600 */
[----:B------:R0:W-:Y:S01]  /*22480*/  STL [R1+0x730], R251 ;  /* 0x000730fb01007387 */ /* 0x0001e20000100800 */
[----:B---3--:R-:W-:-:S03]  /*22490*/  IADD3 R216, P1, R216, R12, RZ ;  /* 0x0000000cd8d87210 */ /* 0x008fc60007f3e0ff */
[----:B0-----:R-:W3:Y:S04]  /*224a0*/  LDL.LU R251, [R1+0x710] ;  /* 0x0007100001fb7983 */ /* 0x001ee80000300800 */
[----:B------:R-:W4:Y:S04]  /*224b0*/  LDL.LU R12, [R1+0x728] ;  /* 0x00072800010c7983 */ /* 0x000f280000300800 */
[----:B------:R0:W-:Y:S04]  /*224c0*/  STL [R1+0x704], R216 ;  /* 0x000704d801007387 */ /* 0x0001e80000100800 */
[----:B------:R-:W3:Y:S04]  /*224d0*/  LDL.LU R217, [R1+0x6e4] ;  /* 0x0006e40001d97983 */ /* 0x000ee80000300800 */
[----:B0-----:R-:W3:Y:S01]  /*224e0*/  LDL.LU R216, [R1+0x708] ;  /* 0x0007080001d87983 */ /* 0x001ee20000300800 */
[----:B--2---:R-:W-:-:S02]  /*224f0*/  IMAD.X R19, R19, 0x1, R0, P3 ;  /* 0x0000000113137824 */ /* 0x004fc400018e0600 */
[----:B----4-:R-:W-:-:S05]  /*22500*/  IMAD.X R12, R12, 0x1, R0, P2 ;  /* 0x000000010c0c7824 */ /* 0x010fca00010e0600 */
[----:B------:R0:W-:Y:S02]  /*22510*/  STL [R1+0x728], R12 ;  /* 0x0007280c01007387 */ /* 0x0001e40000100800 */
[----:B0-----:R-:W0:Y:S02]  /*22520*/  LDC R12, c[0x0][0x238] ;  /* 0x00008e00ff0c7b82 */ /* 0x001e240000000800 */
[----:B------:R1:W-:Y:S01]  /*22530*/  STL [R1+0x720], R19 ;  /* 0x0007201301007387 */ /* 0x0003e20000100800 */
[--C-:B---3--:R-:W-:Y:S02]  /*22540*/  IMAD.X R251, R251, 0x1, R0.reuse, P5 ;  /* 0x00000001fbfb7824 */ /* 0x108fe400028e0600 */
[----:B------:R-:W-:Y:S02]  /*22550*/  IMAD.X R219, R219, 0x1, R0, P4 ;  /* 0x00000001dbdb7824 */ /* 0x000fe400020e0600 */
[----:B0-----:R-:W-:-:S04]  /*22560*/  IMAD.SHL.U32 R12, R12, 0x80, RZ ;  /* 0x000000800c0c7824 */ /* 0x001fc800078e00ff */
[----:B------:R-:W-:-:S05]  /*22570*/  IMAD.SHL.U32 R12, R12, 0x2, RZ ;  /* 0x000000020c0c7824 */ /* 0x000fca00078e00ff */
[-C--:B------:R-:W-:Y:S02]  /*22580*/  IADD3 R15, P2, R15, R12.reuse, RZ ;  /* 0x0000000c0f0f7210 */ /* 0x080fe40007f5e0ff */
[----:B------:R-:W-:-:S03]  /*22590*/  IADD3 R17, P3, R17, R12, RZ ;  /* 0x0000000c11117210 */ /* 0x000fc60007f7e0ff */
[----:B------:R-:W-:Y:S04]  /*225a0*/  STL [R1+0x6fc], R15 ;  /* 0x0006fc0f01007387 */ /* 0x000fe80000100800 */
[----:B-1----:R-:W2:Y:S04]  /*225b0*/  LDL.LU R19, [R1+0x6dc] ;  /* 0x0006dc0001137983 */ /* 0x002ea80000300800 */
[----:B------:R-:W-:Y:S04]  /*225c0*/  STL [R1+0x6f4], R17 ;  /* 0x0006f41101007387 */ /* 0x000fe80000100800 */
[----:B------:R0:W-:Y:S04]  /*225d0*/  STL [R1+0x710], R251 ;  /* 0x000710fb01007387 */ /* 0x0001e80000100800 */
[----:B------:R-:W-:Y:S04]  /*225e0*/  STL [R1+0x718], R219 ;  /* 0x000718db01007387 */ /* 0x000fe80000100800 */
[----:B0-----:R-:W3:Y:S01]  /*225f0*/  LDL.LU R251, [R1+0x700] ;  /* 0x0007000001fb7983 */ /* 0x001ee20000300800 */
[----:B------:R-:W-:-:S02]  /*22600*/  IADD3 R218, P4, R218, R12, RZ ;  /* 0x0000000cdada7210 */ /* 0x000fc40007f9e0ff */
[-C--:B------:R-:W-:Y:S01]  /*22610*/  IADD3 R217, P5, R217, R12.reuse, RZ ;  /* 0x0000000cd9d97210 */ /* 0x080fe20007fbe0ff */
[----:B------:R-:W-:Y:S02]  /*22620*/  IMAD.X R216, R216, 0x1, R0, P6 ;  /* 0x00000001d8d87824 */ /* 0x000fe400030e0600 */
[----:B------:R-:W-:Y:S04]  /*22630*/  STL [R1+0x6ec], R218 ;  /* 0x0006ecda01007387 */ /* 0x000fe80000100800 */
[----:B------:R-:W4:Y:S04]  /*22640*/  LDL.LU R15, [R1+0x6d4] ;  /* 0x0006d400010f7983 */ /* 0x000f280000300800 */
[----:B------:R0:W-:Y:S04]  /*22650*/  STL [R1+0x6e4], R217 ;  /* 0x0006e4d901007387 */ /* 0x0001e80000100800 */
[----:B------:R1:W-:Y:S04]  /*22660*/  STL [R1+0x708], R216 ;  /* 0x000708d801007387 */ /* 0x0003e80000100800 */
[----:B------:R-:W4:Y:S04]  /*22670*/  LDL.LU R17, [R1+0x6f8] ;  /* 0x0006f80001117983 */ /* 0x000f280000300800 */
[----:B0-----:R-:W4:Y:S04]  /*22680*/  LDL.LU R217, [R1+0x6cc] ;  /* 0x0006cc0001d97983 */ /* 0x001f280000300800 */
[----:B------:R-:W4:Y:S04]  /*22690*/  LDL.LU R219, [R1+0x6f0] ;  /* 0x0006f00001db7983 */ /* 0x000f280000300800 */
[----:B------:R-:W4:Y:S04]  /*226a0*/  LDL.LU R218, [R1+0x6c4] ;  /* 0x0006c40001da7983 */ /* 0x000f280000300800 */
[----:B-1----:R-:W4:Y:S01]  /*226b0*/  LDL.LU R216, [R1+0x6e8] ;  /* 0x0006e80001d87983 */ /* 0x002f220000300800 */
[----:B--2---:R-:W-:-:S05]  /*226c0*/  IADD3 R19, P6, R19, R12, RZ ;  /* 0x0000000c13137210 */ /* 0x004fca0007fde0ff */
[----:B------:R0:W-:Y:S01]  /*226d0*/  STL [R1+0x6dc], R19 ;  /* 0x0006dc1301007387 */ /* 0x0001e20000100800 */
[----:B---3--:R-:W-:-:S03]  /*226e0*/  IMAD.X R251, R251, 0x1, R0, P1 ;  /* 0x00000001fbfb7824 */ /* 0x008fc600008e0600 */
[----:B0-----:R-:W2:Y:S04]  /*226f0*/  LDL.LU R19, [R1+0x6bc] ;  /* 0x0006bc0001137983 */ /* 0x001ea80000300800 */
[----:B------:R0:W-:Y:S02]  /*22700*/  STL [R1+0x700], R251 ;  /* 0x000700fb01007387 */ /* 0x0001e40000100800 */
[----:B0-----:R-:W-:Y:S02]  /*22710*/  IMAD.MOV.U32 R251, RZ, RZ, R247 ;  /* 0x000000fffffb7224 */ /* 0x001fe400078e00f7 */
[----:B------:R-:W-:Y:S02]  /*22720*/  IMAD.MOV.U32 R247, RZ, RZ, R2 ;  /* 0x000000fffff77224 */ /* 0x000fe400078e0002 */
[----:B------:R-:W3:Y:S01]  /*22730*/  LDL.LU R2, [R1+0x6e0] ;  /* 0x0006e00001027983 */ /* 0x000ee20000300800 */
[-C--:B----4-:R-:W-:Y:S01]  /*22740*/  IADD3 R15, P1, R15, R12.reuse, RZ ;  /* 0x0000000c0f0f7210 */ /* 0x090fe20007f3e0ff */
[--C-:B------:R-:W-:Y:S01]  /*22750*/  IMAD.X R17, R17, 0x1, R0.reuse, P2 ;  /* 0x0000000111117824 */ /* 0x100fe200010e0600 */
[----:B------:R-:W-:Y:S01]  /*22760*/  IADD3 R217, P2, R217, R12, RZ ;  /* 0x0000000cd9d97210 */ /* 0x000fe20007f5e0ff */
[----:B------:R-:W-:-:S02]  /*22770*/  IMAD.X R219, R219, 0x1, R0, P3 ;  /* 0x00000001dbdb7824 */ /* 0x000fc400018e0600 */
[----:B------:R-:W-:Y:S01]  /*22780*/  IMAD.X R216, R216, 0x1, R0, P4 ;  /* 0x00000001d8d87824 */ /* 0x000fe200020e0600 */
[----:B------:R-:W-:Y:S04]  /*22790*/  STL [R1+0x6d4], R15 ;  /* 0x0006d40f01007387 */ /* 0x000fe80000100800 */
[----:B------:R0:W-:Y:S04]  /*227a0*/  STL [R1+0x6cc], R217 ;  /* 0x0006ccd901007387 */ /* 0x0001e80000100800 */
[----:B------:R-:W-:Y:S01]  /*227b0*/  STL [R1+0x6f8], R17 ;  /* 0x0006f81101007387 */ /* 0x000fe20000100800 */
[----:B------:R-:W-:-:S03]  /*227c0*/  IADD3 R218, P3, R218, R12, RZ ;  /* 0x0000000cdada7210 */ /* 0x000fc60007f7e0ff */
[----:B0-----:R-:W4:Y:S04]  /*227d0*/  LDL.LU R217, [R1+0x6b4] ;  /* 0x0006b40001d97983 */ /* 0x001f280000300800 */
[----:B------:R-:W-:Y:S01]  /*227e0*/  STL [R1+0x6f0], R219 ;  /* 0x0006f0db01007387 */ /* 0x000fe20000100800 */
[----:B--2---:R-:W-:-:S05]  /*227f0*/  IADD3 R19, P4, R19, R12, RZ ;  /* 0x0000000c13137210 */ /* 0x004fca0007f9e0ff */
[----:B------:R0:W-:Y:S04]  /*22800*/  STL [R1+0x6bc], R19 ;  /* 0x0006bc1301007387 */ /* 0x0001e80000100800 */
[----:B------:R-:W-:Y:S04]  /*22810*/  STL [R1+0x6c4], R218 ;  /* 0x0006c4da01007387 */ /* 0x000fe80000100800 */
[----:B0-----:R-:W2:Y:S01]  /*22820*/  LDL.LU R19, [R1+0x6d8] ;  /* 0x0006d80001137983 */ /* 0x001ea20000300800 */
[----:B---3--:R-:W-:-:S03]  /*22830*/  IMAD.X R2, R2, 0x1, R0, P5 ;  /* 0x0000000102027824 */ /* 0x008fc600028e0600 */
[----:B------:R-:W-:Y:S04]  /*22840*/  STL [R1+0x6e8], R216 ;  /* 0x0006e8d801007387 */ /* 0x000fe80000100800 */
[----:B------:R0:W-:Y:S04]  /*22850*/  STL [R1+0x6e0], R2 ;  /* 0x0006e00201007387 */ /* 0x0001e80000100800 */
[----:B0-----:R-:W3:Y:S04]  /*22860*/  LDL.LU R2, [R1+0x6ac] ;  /* 0x0006ac0001027983 */ /* 0x001ee80000300800 */
[----:B------:R-:W3:Y:S04]  /*22870*/  LDL.LU R15, [R1+0x6d0] ;  /* 0x0006d000010f7983 */ /* 0x000ee80000300800 */
[----:B------:R-:W3:Y:S01]  /*22880*/  LDL.LU R216, [R1+0x6a4] ;  /* 0x0006a40001d87983 */ /* 0x000ee20000300800 */
[----:B----4-:R-:W-:-:S03]  /*22890*/  IADD3 R217, P5, R217, R12, RZ ;  /* 0x0000000cd9d97210 */ /* 0x010fc60007fbe0ff */
[----:B------:R-:W4:Y:S04]  /*228a0*/  LDL.LU R17, [R1+0x6c8] ;  /* 0x0006c80001117983 */ /* 0x000f280000300800 */
[----:B------:R-:W4:Y:S04]  /*228b0*/  LDL.LU R219, [R1+0x69c] ;  /* 0x00069c0001db7983 */ /* 0x000f280000300800 */
[----:B------:R-:W4:Y:S04]  /*228c0*/  LDL.LU R218, [R1+0x6c0] ;  /* 0x0006c00001da7983 */ /* 0x000f280000300800 */
[----:B------:R0:W-:Y:S04]  /*228d0*/  STL [R1+0x6b4], R217 ;  /* 0x0006b4d901007387 */ /* 0x0001e80000100800 */
[----:B0-----:R-:W4:Y:S01]  /*228e0*/  LDL.LU R217, [R1+0x694] ;  /* 0x0006940001d97983 */ /* 0x001f220000300800 */
[----:B--2---:R-:W-:-:S05]  /*228f0*/  IMAD.X R19, R19, 0x1, R0, P6 ;  /* 0x0000000113137824 */ /* 0x004fca00030e0600 */
[----:B------:R0:W-:Y:S04]  /*22900*/  STL [R1+0x6d8], R19 ;  /* 0x0006d81301007387 */ /* 0x0001e80000100800 */
[----:B0-----:R-:W2:Y:S01]  /*22910*/  LDL.LU R19, [R1+0x6b8] ;  /* 0x0006b80001137983 */ /* 0x001ea20000300800 */
[-C--:B---3--:R-:W-:Y:S01]  /*22920*/  IADD3 R2, P6, R2, R12.reuse, RZ ;  /* 0x0000000c02027210 */ /* 0x088fe20007fde0ff */
[----:B------:R-:W-:Y:S01]  /*22930*/  IMAD.X R15, R15, 0x1, R0, P1 ;  /* 0x000000010f0f7824 */ /* 0x000fe200008e0600 */
[----:B------:R-:W-:-:S03]  /*22940*/  IADD3 R216, P1, R216, R12, RZ ;  /* 0x0000000cd8d87210 */ /* 0x000fc60007f3e0ff */
[----:B------:R0:W-:Y:S04]  /*22950*/  STL [R1+0x6ac], R2 ;  /* 0x0006ac0201007387 */ /* 0x0001e80000100800 */
[----:B0-----:R-:W3:Y:S04]  /*22960*/  LDL.LU R2, [R1+0xe24] ;  /* 0x000e240001027983 */ /* 0x001ee80000300800 */
[----:B------:R0:W-:Y:S04]  /*22970*/  STL [R1+0x6a4], R216 ;  /* 0x0006a4d801007387 */ /* 0x0001e80000100800 */
[----:B------:R-:W-:Y:S04]  /*22980*/  STL [R1+0x6d0], R15 ;  /* 0x0006d00f01007387 */ /* 0x000fe80000100800 */
[----:B0-----:R-:W3:Y:S01]  /*22990*/  LDL.LU R216, [R1+0x68c] ;  /* 0x00068c0001d87983 */ /* 0x001ee20000300800 */
[----:B----4-:R-:W-:-:S02]  /*229a0*/  IMAD.X R17, R17, 0x1, R0, P2 ;  /* 0x0000000111117824 */ /* 0x010fc400010e0600 */
[--C-:B------:R-:W-:Y:S01]  /*229b0*/  IMAD.X R218, R218, 0x1, R0.reuse, P3 ;  /* 0x00000001dada7824 */ /* 0x100fe200018e0600 */
[-C--:B------:R-:W-:Y:S02]  /*229c0*/  IADD3 R217, P3, R217, R12.reuse, RZ ;  /* 0x0000000cd9d97210 */ /* 0x080fe40007f7e0ff */
[----:B------:R-:W-:Y:S01]  /*229d0*/  IADD3 R219, P2, R219, R12, RZ ;  /* 0x0000000cdbdb7210 */ /* 0x000fe20007f5e0ff */
[----:B------:R-:W-:Y:S04]  /*229e0*/  STL [R1+0x6c8], R17 ;  /* 0x0006c81101007387 */ /* 0x000fe80000100800 */
[----:B------:R0:W-:Y:S04]  /*229f0*/  STL [R1+0x694], R217 ;  /* 0x000694d901007387 */ /* 0x0001e80000100800 */
[----:B------:R-:W-:Y:S04]  /*22a00*/  STL [R1+0x69c], R219 ;  /* 0x00069cdb01007387 */ /* 0x000fe80000100800 */
[----:B0-----:R-:W4:Y:S04]  /*22a10*/  LDL.LU R217, [R1+0x684] ;  /* 0x0006840001d97983 */ /* 0x001f280000300800 */
[----:B------:R-:W-:Y:S04]  /*22a20*/  STL [R1+0x6c0], R218 ;  /* 0x0006c0da01007387 */ /* 0x000fe80000100800 */
[----:B------:R-:W4:Y:S01]  /*22a30*/  LDL.LU R15, [R1+0x6a8] ;  /* 0x0006a800010f7983 */ /* 0x000f220000300800 */
[----:B--2---:R-:W-:-:S05]  /*22a40*/  IMAD.X R19, R19, 0x1, R0, P4 ;  /* 0x0000000113137824 */ /* 0x004fca00020e0600 */
[----:B------:R0:W-:Y:S04]  /*22a50*/  STL [R1+0x6b8], R19 ;  /* 0x0006b81301007387 */ /* 0x0001e80000100800 */
[----:B------:R-:W2:Y:S01]  /*22a60*/  LDL.LU R17, [R1+0x67c] ;  /* 0x00067c0001117983 */ /* 0x000ea20000300800 */
[----:B0-----:R-:W-:Y:S02]  /*22a70*/  IMAD.MOV.U32 R19, RZ, RZ, R23 ;  /* 0x000000ffff137224 */ /* 0x001fe400078e0017 */
[----:B------:R-:W-:Y:S02]  /*22a80*/  IMAD.MOV.U32 R23, RZ, RZ, R21 ;  /* 0x000000ffff177224 */ /* 0x000fe400078e0015 */
[----:B------:R-:W-:Y:S02]  /*22a90*/  IMAD.MOV.U32 R21, RZ, RZ, R252 ;  /* 0x000000ffff157224 */ /* 0x000fe400078e00fc */
[----:B------:R-:W-:-:S02]  /*22aa0*/  IMAD.MOV.U32 R252, RZ, RZ, R250 ;  /* 0x000000fffffc7224 */ /* 0x000fc400078e00fa */
[----:B------:R-:W-:Y:S02]  /*22ab0*/  IMAD.MOV.U32 R250, RZ, RZ, R249 ;  /* 0x000000fffffa7224 */ /* 0x000fe400078e00f9 */
[----:B------:R-:W-:Y:S02]  /*22ac0*/  IMAD.MOV.U32 R249, RZ, RZ, R246 ;  /* 0x000000fffff97224 */ /* 0x000fe400078e00f6 */
[----:B------:R-:W-:Y:S02]  /*22ad0*/  IMAD.MOV.U32 R246, RZ, RZ, R245 ;  /* 0x000000fffff67224 */ /* 0x000fe400078e00f5 */
[----:B------:R-:W2:Y:S01]  /*22ae0*/  LDL.LU R245, [R1+0x6a0] ;  /* 0x0006a00001f57983 */ /* 0x000ea20000300800 */
[----:B---3--:R-:W-:-:S03]  /*22af0*/  IADD3 R216, P4, R216, R12, RZ ;  /* 0x0000000cd8d87210 */ /* 0x008fc60007f9e0ff */
[----:B------:R-:W3:Y:S04]  /*22b00*/  LDL.LU R12, [R1+0x6b0] ;  /* 0x0006b000010c7983 */ /* 0x000ee80000300800 */
[----:B------:R-:W2:Y:S04]  /*22b10*/  LDL.LU R219, [R1+0x674] ;  /* 0x0006740001db7983 */ /* 0x000ea80000300800 */
[----:B------:R-:W2:Y:S04]  /*22b20*/  LDL.LU R218, [R1+0x698] ;  /* 0x0006980001da7983 */ /* 0x000ea80000300800 */
[----:B------:R0:W-:Y:S04]  /*22b30*/  STL [R1+0x68c], R216 ;  /* 0x00068cd801007387 */ /* 0x0001e80000100800 */
[----:B0-----:R-:W2:Y:S01]  /*22b40*/  LDL.LU R216, [R1+0x66c] ;  /* 0x00066c0001d87983 */ /* 0x001ea20000300800 */
[----:B----4-:R-:W-:-:S02]  /*22b50*/  IMAD.X R15, R15, 0x1, R0, P6 ;  /* 0x000000010f0f7824 */ /* 0x010fc400030e0600 */
[----:B---3--:R-:W-:-:S05]  /*22b60*/  IMAD.X R12, R12, 0x1, R0, P5 ;  /* 0x000000010c0c7824 */ /* 0x008fca00028e0600 */
[----:B------:R0:W-:Y:S02]  /*22b70*/  STL [R1+0x6b0], R12 ;  /* 0x0006b00c01007387 */ /* 0x0001e40000100800 */
[----:B0-----:R-:W0:Y:S01]  /*22b80*/  LDC R12, c[0x0][0x238] ;  /* 0x00008e00ff0c7b82 */ /* 0x001e220000000800 */
[--C-:B--2---:R-:W-:Y:S02]  /*22b90*/  IMAD.X R245, R245, 0x1, R0.reuse, P1 ;  /* 0x00000001f5f57824 */ /* 0x104fe400008e0600 */
[----:B------:R-:W-:Y:S02]  /*22ba0*/  IMAD.X R218, R218, 0x1, R0, P2 ;  /* 0x00000001dada7824 */ /* 0x000fe400010e0600 */
[----:B0-----:R-:W-:-:S04]  /*22bb0*/  IMAD.SHL.U32 R12, R12, 0x80, RZ ;  /* 0x000000800c0c7824 */ /* 0x001fc800078e00ff */
[----:B------:R-:W-:-:S05]  /*22bc0*/  IMAD.SHL.U32 R12, R12, 0x2, RZ ;  /* 0x000000020c0c7824 */ /* 0x000fca00078e00ff */
[-C--:B------:R-:W-:Y:S02]  /*22bd0*/  IADD3 R217, P5, R217, R12.reuse, RZ ;  /* 0x0000000cd9d97210 */ /* 0x080fe40007fbe0ff */
[----:B------:R-:W-:-:S03]  /*22be0*/  IADD3 R17, P6, R17, R12, RZ ;  /* 0x0000000c11117210 */ /* 0x000fc60007fde0ff */
[----:B------:R0:W-:Y:S01]  /*22bf0*/  STL [R1+0x684], R217 ;  /* 0x000684d901007387 */ /* 0x0001e20000100800 */
[-C--:B------:R-:W-:Y:S02]  /*22c00*/  IADD3 R219, P1, R219, R12.reuse, RZ ;  /* 0x0000000cdbdb7210 */ /* 0x080fe40007f3e0ff */
[----:B------:R-:W-:Y:S01]  /*22c10*/  IADD3 R216, P2, R216, R12, RZ ;  /* 0x0000000cd8d87210 */ /* 0x000fe20007f5e0ff */
[----:B0-----:R-:W2:Y:S04]  /*22c20*/  LDL.LU R217, [R1+0x690] ;  /* 0x0006900001d97983 */ /* 0x001ea80000300800 */
[----:B------:R-:W-:Y:S04]  /*22c30*/  STL [R1+0x6a8], R15 ;  /* 0x0006a80f01007387 */ /* 0x000fe80000100800 */
[----:B------:R0:W-:Y:S04]  /*22c40*/  STL [R1+0x6a0], R245 ;  /* 0x0006a0f501007387 */ /* 0x0001e80000100800 */
[----:B------:R-:W-:Y:S01]  /*22c50*/  STL [R1+0x67c], R17 ;  /* 0x00067c1101007387 */ /* 0x000fe20000100800 */
[----:B0-----:R-:W-:-:S03]  /*22c60*/  IMAD.MOV.U32 R245, RZ, RZ, R244 ;  /* 0x000000fffff57224 */ /* 0x001fc600078e00f4 */
[----:B------:R-:W3:Y:S04]  /*22c70*/  LDL.LU R244, [R1+0x664] ;  /* 0x0006640001f47983 */ /* 0x000ee80000300800 */
[----:B------:R-:W4:Y:S04]  /*22c80*/  LDL.LU R15, [R1+0x688] ;  /* 0x00068800010f7983 */ /* 0x000f280000300800 */
[----:B------:R-:W-:Y:S04]  /*22c90*/  STL [R1+0x674], R219 ;  /* 0x000674db01007387 */ /* 0x000fe80000100800 */
[----:B------:R0:W-:Y:S04]  /*22ca0*/  STL [R1+0x66c], R216 ;  /* 0x00066cd801007387 */ /* 0x0001e80000100800 */
[----:B------:R1:W-:Y:S04]  /*22cb0*/  STL [R1+0x698], R218 ;  /* 0x000698da01007387 */ /* 0x0003e80000100800 */
[----:B0-----:R-:W4:Y:S04]  /*22cc0*/  LDL.LU R216, [R1+0x65c] ;  /* 0x00065c0001d87983 */ /* 0x001f280000300800 */
[----:B------:R-:W4:Y:S01]  /*22cd0*/  LDL.LU R17, [R1+0x680] ;  /* 0x0006800001117983 */ /* 0x000f220000300800 */
[----:B--2---:R-:W-:-:S05]  /*22ce0*/  IMAD.X R217, R217, 0x1, R0, P3 ;  /* 0x00000001d9d97824 */ /* 0x004fca00018e0600 */
[----:B------:R0:W-:Y:S04]  /*22cf0*/  STL [R1+0x690], R217 ;  /* 0x000690d901007387 */ /* 0x0001e80000100800 */
[----:B------:R-:W2:Y:S04]  /*22d00*/  LDL.LU R219, [R1+0x654] ;  /* 0x0006540001db7983 */ /* 0x000ea80000300800 */
[----:B-1----:R-:W2:Y:S01]  /*22d10*/  LDL.LU R218, [R1+0x678] ;  /* 0x0006780001da7983 */ /* 0x002ea20000300800 */
[----:B---3--:R-:W-:-:S03]  /*22d20*/  IADD3 R244, P3, R244, R12, RZ ;  /* 0x0000000cf4f47210 */ /* 0x008fc60007f7e0ff */
[----:B0-----:R-:W3:Y:S01]  /*22d30*/  LDL.LU R217, [R1+0x64c] ;  /* 0x00064c0001d97983 */ /* 0x001ee20000300800 */
[----:B----4-:R-:W-:-:S03]  /*22d40*/  IMAD.X R15, R15, 0x1, R0, P4 ;  /* 0x000000010f0f7824 */ /* 0x010fc600020e0600 */
[----:B------:R0:W-:Y:S02]  /*22d50*/  STL [R1+0x664], R244 ;  /* 0x000664f401007387 */ /* 0x0001e40000100800 */
[----:B0-----:R-:W-:Y:S02]  /*22d60*/  IMAD.MOV.U32 R244, RZ, RZ, R2 ;  /* 0x000000fffff47224 */ /* 0x001fe400078e0002 */
[----:B------:R-:W4:Y:S01]  /*22d70*/  LDL.LU R2, [R1+0x670] ;  /* 0x0006700001027983 */ /* 0x000f220000300800 */
[----:B------:R-:W-:-:S03]  /*22d80*/  IADD3 R216, P4, R216, R12, RZ ;  /* 0x0000000cd8d87210 */ /* 0x000fc60007f9e0ff */
[----:B------:R-:W-:Y:S04]  /*22d90*/  STL [R1+0x688], R15 ;  /* 0x0006880f01007387 */ /* 0x000fe80000100800 */
[----:B------:R0:W-:Y:S04]  /*22da0*/  STL [R1+0x65c], R216 ;  /* 0x00065cd801007387 */ /* 0x0001e80000100800 */
[----:B0-----:R-:W4:Y:S01]  /*22db0*/  LDL.LU R216, [R1+0x644] ;  /* 0x0006440001d87983 */ /* 0x001f220000300800 */
[----:B------:R-:W-:-:S05]  /*22dc0*/  IMAD.X R17, R17, 0x1, R0, P5 ;  /* 0x0000000111117824 */ /* 0x000fca00028e0600 */
[----:B------:R-:W-:Y:S01]  /*22dd0*/  STL [R1+0x680], R17 ;  /* 0x0006801101007387 */ /* 0x000fe20000100800 */
[----:B--2---:R-:W-:Y:S01]  /*22de0*/  IADD3 R219, P5, R219, R12, RZ ;  /* 0x0000000cdbdb7210 */ /* 0x004fe20007fbe0ff */
[----:B------:R-:W-:-:S05]  /*22df0*/  IMAD.X R218, R218, 0x1, R0, P6 ;  /* 0x00000001dada7824 */ /* 0x000fca00030e0600 */
[----:B------:R0:W-:Y:S04]  /*22e00*/  STL [R1+0x678], R218 ;  /* 0x000678da01007387 */ /* 0x0001e80000100800 */
[----:B------:R-:W-:Y:S01]  /*22e10*/  STL [R1+0x654], R219 ;  /* 0x000654db01007387 */ /* 0x000fe20000100800 */
[----:B---3--:R-:W-:-:S03]  /*22e20*/  IADD3 R217, P6, R217, R12, RZ ;  /* 0x0000000cd9d97210 */ /* 0x008fc60007fde0ff */
[----:B0-----:R-:W2:Y:S01]  /*22e30*/  LDL.LU R218, [R1+0x668] ;  /* 0x0006680001da7983 */ /* 0x001ea20000300800 */
[----:B----4-:R-:W-:-:S05]  /*22e40*/  IMAD.X R2, R2, 0x1, R0, P1 ;  /* 0x0000000102027824 */ /* 0x010fca00008e0600 */
[----:B------:R0:W-:Y:S04]  /*22e50*/  STL [R1+0x670], R2 ;  /* 0x0006700201007387 */ /* 0x0001e80000100800 */
[----:B------:R1:W-:Y:S04]  /*22e60*/  STL [R1+0x64c], R217 ;  /* 0x00064cd901007387 */ /* 0x0003e80000100800 */
[----:B0-----:R-:W3:Y:S01]  /*22e70*/  LDL.LU R2, [R1+0x63c] ;  /* 0x00063c0001027983 */ /* 0x001ee20000300800 */
[----:B------:R-:W-:-:S03]  /*22e80*/  IADD3 R216, P1, R216, R12, RZ ;  /* 0x0000000cd8d87210 */ /* 0x000fc60007f3e0ff */
[----:B-1----:R-:W4:Y:S04]  /*22e90*/  LDL.LU R217, [R1+0x660] ;  /* 0x0006600001d97983 */ /* 0x002f280000300800 */
[----:B------:R-:W4:Y:S04]  /*22ea0*/  LDL.LU R15, [R1+0x634] ;  /* 0x00063400010f7983 */ /* 0x000f280000300800 */
[----:B------:R0:W-:Y:S04]  /*22eb0*/  STL [R1+0x644], R216 ;  /* 0x000644d801007387 */ /* 0x0001e80000100800 */
[----:B------:R-:W4:Y:S04]  /*22ec0*/  LDL.LU R17, [R1+0x658] ;  /* 0x0006580001117983 */ /* 0x000f280000300800 */
[----:B0-----:R-:W4:Y:S04]  /*22ed0*/  LDL.LU R216, [R1+0x62c] ;  /* 0x00062c0001d87983 */ /* 0x001f280000300800 */
[----:B------:R-:W4:Y:S01]  /*22ee0*/  LDL.LU R219, [R1+0x650] ;  /* 0x0006500001db7983 */ /* 0x000f220000300800 */
[----:B--2---:R-:W-:-:S05]  /*22ef0*/  IMAD.X R218, R218, 0x1, R0, P2 ;  /* 0x00000001dada7824 */ /* 0x004fca00010e0600 */
[----:B------:R0:W-:Y:S04]  /*22f00*/  STL [R1+0x668], R218 ;  /* 0x000668da01007387 */ /* 0x0001e80000100800 */
        /* <DEDUP_REMOVED lines=8> */
[----:B------:R-:W-:-:S03]  /*22f90*/  IADD3 R216, P4, R216, R12, RZ ;  /* 0x0000000cd8d87210 */ /* 0x000fc60007f9e0ff */
[----:B0-----:R-:W4:Y:S04]  /*22fa0*/  LDL.LU R217, [R1+0x648] ;  /* 0x0006480001d97983 */ /* 0x001f280000300800 */
[----:B------:R-:W-:Y:S04]  /*22fb0*/  STL [R1+0x634], R15 ;  /* 0x0006340f01007387 */ /* 0x000fe80000100800 */
[----:B------:R0:W-:Y:S04]  /*22fc0*/  STL [R1+0x62c], R216 ;  /* 0x00062cd801007387 */ /* 0x0001e80000100800 */
[----:B------:R-:W-:Y:S04]  /*22fd0*/  STL [R1+0x658], R17 ;  /* 0x0006581101007387 */ /* 0x000fe80000100800 */
[----:B0-----:R-:W3:Y:S01]  /*22fe0*/  LDL.LU R216, [R1+0x61c] ;  /* 0x00061c0001d87983 */ /* 0x001ee20000300800 */
[----:B------:R-:W-:-:S03]  /*22ff0*/  IMAD.X R219, R219, 0x1, R0, P5 ;  /* 0x00000001dbdb7824 */ /* 0x000fc600028e0600 */
[----:B------:R-:W3:Y:S04]  /*23000*/  LDL.LU R15, [R1+0x614] ;  /* 0x00061400010f7983 */ /* 0x000ee80000300800 */
[----:B------:R-:W-:Y:S01]  /*23010*/  STL [R1+0x650], R219 ;  /* 0x000650db01007387 */ /* 0x000fe20000100800 */
[----:B--2---:R-:W-:-:S05]  /*23020*/  IADD3 R218, P5, R218, R12, RZ ;  /* 0x0000000cdada7210 */ /* 0x004fca0007fbe0ff */
[----:B------:R0:W-:Y:S04]  /*23030*/  STL [R1+0x624], R218 ;  /* 0x000624da01007387 */ /* 0x0001e80000100800 */
[----:B0-----:R-:W2:Y:S04]  /*23040*/  LDL.LU R218, [R1+0x638] ;  /* 0x0006380001da7983 */ /* 0x001ea80000300800 */
[----:B------:R-:W2:Y:S01]  /*23050*/  LDL.LU R17, [R1+0x60c] ;  /* 0x00060c0001117983 */ /* 0x000ea20000300800 */
[----:B----4-:R-:W-:-:S05]  /*23060*/  IMAD.X R217, R217, 0x1, R0, P6 ;  /* 0x00000001d9d97824 */ /* 0x010fca00030e0600 */
[----:B------:R0:W-:Y:S04]  /*23070*/  STL [R1+0x648], R217 ;  /* 0x000648d901007387 */ /* 0x0001e80000100800 */
[----:B------:R-:W4:Y:S01]  /*23080*/  LDL.LU R219, [R1+0x630] ;  /* 0x0006300001db7983 */ /* 0x000f220000300800 */
[----:B---3--:R-:W-:-:S03]  /*23090*/  IADD3 R216, P6, R216, R12, RZ ;  /* 0x0000000cd8d87210 */ /* 0x008fc60007fde0ff */
[----:B0-----:R-:W3:Y:S04]  /*230a0*/  LDL.LU R217, [R1+0x604] ;  /* 0x0006040001d97983 */ /* 0x001ee80000300800 */
[----:B------:R-:W2:Y:S04]  /*230b0*/  LDL.LU R12, [R1+0x640] ;  /* 0x00064000010c7983 */ /* 0x000ea80000300800 */
[----:B------:R0:W-:Y:S04]  /*230c0*/  STL [R1+0x61c], R216 ;  /* 0x00061cd801007387 */ /* 0x0001e80000100800 */
[----:B0-----:R-:W3:Y:S01]  /*230d0*/  LDL.LU R216, [R1+0x628] ;  /* 0x0006280001d87983 */ /* 0x001ee20000300800 */
[----:B--2---:R-:W-:-:S05]  /*230e0*/  IMAD.X R12, R12, 0x1, R0, P1 ;  /* 0x000000010c0c7824 */ /* 0x004fca00008e0600 */
[----:B------:R0:W-:Y:S02]  /*230f0*/  STL [R1+0x640], R12 ;  /* 0x0006400c01007387 */ /* 0x0001e40000100800 */
[----:B0-----:R-:W0:Y:S01]  /*23100*/  LDC R12, c[0x0][0x238] ;  /* 0x00008e00ff0c7b82 */ /* 0x001e220000000800 */
[----:B------:R-:W-:Y:S02]  /*23110*/  IMAD.X R218, R218, 0x1, R0, P2 ;  /* 0x00000001dada7824 */ /* 0x000fe400010e0600 */
[----:B0-----:R-:W-:-:S04]  /*23120*/  IMAD.SHL.U32 R12, R12, 0x80, RZ ;  /* 0x000000800c0c7824 */ /* 0x001fc800078e00ff */
[----:B------:R-:W-:-:S05]  /*23130*/  IMAD.SHL.U32 R12, R12, 0x2, RZ ;  /* 0x000000020c0c7824 */ /* 0x000fca00078e00ff */
[----:B------:R-:W-:-:S05]  /*23140*/  IADD3 R15, P1, R15, R12, RZ ;  /* 0x0000000c0f0f7210 */ /* 0x000fca0007f3e0ff */
[----:B------:R-:W-:Y:S04]  /*23150*/  STL [R1+0x614], R15 ;  /* 0x0006140f01007387 */ /* 0x000fe80000100800 */
[----:B------:R0:W-:Y:S04]  /*23160*/  STL [R1+0x638], R218 ;  /* 0x000638da01007387 */ /* 0x0001e80000100800 */
[----:B0-----:R-:W2:Y:S01]  /*23170*/  LDL.LU R218, [R1+0x5fc] ;  /* 0x0005fc0001da7983 */ /* 0x001ea20000300800 */
[-C--:B------:R-:W-:Y:S01]  /*23180*/  IADD3 R17, P2, R17, R12.reuse, RZ ;  /* 0x0000000c11117210 */ /* 0x080fe20007f5e0ff */
[--C-:B----4-:R-:W-:Y:S01]  /*23190*/  IMAD.X R219, R219, 0x1, R0.reuse, P3 ;  /* 0x00000001dbdb7824 */ /* 0x110fe200018e0600 */
[----:B---3--:R-:W-:Y:S01]  /*231a0*/  IADD3 R217, P3, R217, R12, RZ ;  /* 0x0000000cd9d97210 */ /* 0x008fe20007f7e0ff */
[----:B------:R-:W-:-:S02]  /*231b0*/  IMAD.X R216, R216, 0x1, R0, P4 ;  /* 0x00000001d8d87824 */ /* 0x000fc400020e0600 */
[----:B------:R-:W-:Y:S04]  /*231c0*/  STL [R1+0x60c], R17 ;  /* 0x00060c1101007387 */ /* 0x000fe80000100800 */
[----:B------:R0:W-:Y:S04]  /*231d0*/  STL [R1+0x604], R217 ;  /* 0x000604d901007387 */ /* 0x0001e80000100800 */
[----:B------:R-:W-:Y:S04]  /*231e0*/  STL [R1+0x630], R219 ;  /* 0x000630db01007387 */ /* 0x000fe80000100800 */
[----:B0-----:R-:W3:Y:S04]  /*231f0*/  LDL.LU R217, [R1+0x5f4] ;  /* 0x0005f40001d97983 */ /* 0x001ee80000300800 */
[----:B------:R-:W4:Y:S04]  /*23200*/  LDL.LU R15, [R1+0x618] ;  /* 0x00061800010f7983 */ /* 0x000f280000300800 */
[----:B------:R-:W3:Y:S04]  /*23210*/  LDL.LU R17, [R1+0x5ec] ;  /* 0x0005ec0001117983 */ /* 0x000ee80000300800 */
[----:B------:R0:W-:Y:S04]  /*23220*/  STL [R1+0x628], R216 ;  /* 0x000628d801007387 */ /* 0x0001e80000100800 */
[----:B0-----:R-:W3:Y:S01]  /*23230*/  LDL.LU R216, [R1+0x610] ;  /* 0x0006100001d87983 */ /* 0x001ee20000300800 */
[----:B--2---:R-:W-:-:S03]  /*23240*/  IADD3 R218, P4, R218, R12, RZ ;  /* 0x0000000cdada7210 */ /* 0x004fc60007f9e0ff */
[----:B------:R-:W2:Y:S04]  /*23250*/  LDL.LU R12, [R1+0x620] ;  /* 0x00062000010c7983 */ /* 0x000ea80000300800 */
[----:B------:R0:W-:Y:S04]  /*23260*/  STL [R1+0x5fc], R218 ;  /* 0x0005fcda01007387 */ /* 0x0001e80000100800 */
[----:B------:R-:W2:Y:S04]  /*23270*/  LDL.LU R219, [R1+0x5e4] ;  /* 0x0005e40001db7983 */ /* 0x000ea80000300800 */
[----:B0-----:R-:W2:Y:S01]  /*23280*/  LDL.LU R218, [R1+0x608] ;  /* 0x0006080001da7983 */ /* 0x001ea20000300800 */
[----:B----4-:R-:W-:-:S02]  /*23290*/  IMAD.X R15, R15, 0x1, R0, P6 ;  /* 0x000000010f0f7824 */ /* 0x010fc400030e0600 */
[--C-:B---3--:R-:W-:Y:S02]  /*232a0*/  IMAD.X R216, R216, 0x1, R0.reuse, P1 ;  /* 0x00000001d8d87824 */ /* 0x108fe400008e0600 */
[----:B--2---:R-:W-:-:S05]  /*232b0*/  IMAD.X R12, R12, 0x1, R0, P5 ;  /* 0x000000010c0c7824 */ /* 0x004fca00028e0600 */
[----:B------:R0:W-:Y:S02]  /*232c0*/  STL [R1+0x620], R12 ;  /* 0x0006200c01007387 */ /* 0x0001e40000100800 */
[----:B0-----:R-:W0:Y:S02]  /*232d0*/  LDC R12, c[0x0][0x238] ;  /* 0x00008e00ff0c7b82 */ /* 0x001e240000000800 */
[----:B0-----:R-:W-:-:S04]  /*232e0*/  IMAD.SHL.U32 R12, R12, 0x80, RZ ;  /* 0x000000800c0c7824 */ /* 0x001fc800078e00ff */
[----:B------:R-:W-:-:S05]  /*232f0*/  IMAD.SHL.U32 R12, R12, 0x2, RZ ;  /* 0x000000020c0c7824 */ /* 0x000fca00078e00ff */
[-C--:B------:R-:W-:Y:S02]  /*23300*/  IADD3 R217, P5, R217, R12.reuse, RZ ;  /* 0x0000000cd9d97210 */ /* 0x080fe40007fbe0ff */
[----:B------:R-:W-:-:S03]  /*23310*/  IADD3 R17, P6, R17, R12, RZ ;  /* 0x0000000c11117210 */ /* 0x000fc60007fde0ff */
[----:B------:R0:W-:Y:S04]  /*23320*/  STL [R1+0x5f4], R217 ;  /* 0x0005f4d901007387 */ /* 0x0001e80000100800 */
[----:B0-----:R-:W2:Y:S04]  /*23330*/  LDL.LU R217, [R1+0x5dc] ;  /* 0x0005dc0001d97983 */ /* 0x001ea80000300800 */
[----:B------:R-:W-:Y:S04]  /*23340*/  STL [R1+0x618], R15 ;  /* 0x0006180f01007387 */ /* 0x000fe80000100800 */
[----:B------:R-:W-:Y:S04]  /*23350*/  STL [R1+0x5ec], R17 ;  /* 0x0005ec1101007387 */ /* 0x000fe80000100800 */
[----:B------:R0:W-:Y:S04]  /*23360*/  STL [R1+0x610], R216 ;  /* 0x000610d801007387 */ /* 0x0001e80000100800 */
[----:B0-----:R-:W3:Y:S01]  /*23370*/  LDL.LU R216, [R1+0x600] ;  /* 0x0006000001d87983 */ /* 0x001ee20000300800 */
[----:B------:R-:W-:Y:S01]  /*23380*/  IADD3 R219, P1, R219, R12, RZ ;  /* 0x0000000cdbdb7210 */ /* 0x000fe20007f3e0ff */
[----:B------:R-:W-:-:S02]  /*23390*/  IMAD.X R218, R218, 0x1, R0, P2 ;  /* 0x00000001dada7824 */ /* 0x000fc400010e0600 */
[----:B------:R-:W4:Y:S04]  /*233a0*/  LDL.LU R15, [R1+0x5d4] ;  /* 0x0005d400010f7983 */ /* 0x000f280000300800 */
[----:B------:R0:W-:Y:S04]  /*233b0*/  STL [R1+0x5e4], R219 ;  /* 0x0005e4db01007387 */ /* 0x0001e80000100800 */
[----:B0-----:R-:W4:Y:S04]  /*233c0*/  LDL.LU R219, [R1+0x5f8] ;  /* 0x0005f80001db7983 */ /* 0x001f280000300800 */
[----:B------:R0:W-:Y:S04]  /*233d0*/  STL [R1+0x608], R218 ;  /* 0x000608da01007387 */ /* 0x0001e80000100800 */
[----:B------:R-:W4:Y:S04]  /*233e0*/  LDL.LU R17, [R1+0x5cc] ;  /* 0x0005cc0001117983 */ /* 0x000f280000300800 */
[----:B0-----:R-:W4:Y:S01]  /*233f0*/  LDL.LU R218, [R1+0x5f0] ;  /* 0x0005f00001da7983 */ /* 0x001f220000300800 */
[----:B--2---:R-:W-:-:S05]  /*23400*/  IADD3 R217, P2, R217, R12, RZ ;  /* 0x0000000cd9d97210 */ /* 0x004fca0007f5e0ff */
[----:B------:R0:W-:Y:S01]  /*23410*/  STL [R1+0x5dc], R217 ;  /* 0x0005dcd901007387 */ /* 0x0001e20000100800 */
[----:B---3--:R-:W-:-:S03]  /*23420*/  IMAD.X R216, R216, 0x1, R0, P3 ;  /* 0x00000001d8d87824 */ /* 0x008fc600018e0600 */
[----:B0-----:R-:W2:Y:S04]  /*23430*/  LDL.LU R217, [R1+0x5c4] ;  /* 0x0005c40001d97983 */ /* 0x001ea80000300800 */
[----:B------:R0:W-:Y:S02]  /*23440*/  STL [R1+0x600], R216 ;  /* 0x000600d801007387 */ /* 0x0001e40000100800 */
[----:B0-----:R-:W-:Y:S02]  /*23450*/  IMAD.MOV.U32 R216, RZ, RZ, R19 ;  /* 0x000000ffffd87224 */ /* 0x001fe400078e0013 */
[----:B------:R-:W-:Y:S02]  /*23460*/  IMAD.MOV.U32 R19, RZ, RZ, R23 ;  /* 0x000000ffff137224 */ /* 0x000fe400078e0017 */
[----:B------:R-:W-:-:S02]  /*23470*/  IMAD.MOV.U32 R23, RZ, RZ, R21 ;  /* 0x000000ffff177224 */ /* 0x000fc400078e0015 */
[----:B------:R-:W-:Y:S02]  /*23480*/  IMAD.MOV.U32 R21, RZ, RZ, R252 ;  /* 0x000000ffff157224 */ /* 0x000fe400078e00fc */
[----:B------:R-:W-:Y:S02]  /*23490*/  IMAD.MOV.U32 R252, RZ, RZ, R250 ;  /* 0x000000fffffc7224 */ /* 0x000fe400078e00fa */
[----:B------:R-:W-:Y:S02]  /*234a0*/  IMAD.MOV.U32 R250, RZ, RZ, R249 ;  /* 0x000000fffffa7224 */ /* 0x000fe400078e00f9 */
[----:B------:R-:W-:Y:S02]  /*234b0*/  IMAD.MOV.U32 R249, RZ, RZ, R246 ;  /* 0x000000fffff97224 */ /* 0x000fe400078e00f6 */
[----:B------:R-:W-:Y:S02]  /*234c0*/  IMAD.MOV.U32 R246, RZ, RZ, R20 ;  /* 0x000000fffff67224 */ /* 0x000fe400078e0014 */
[----:B------:R-:W3:Y:S01]  /*234d0*/  LDL.LU R20, [R1+0x5e8] ;  /* 0x0005e80001147983 */ /* 0x000ee20000300800 */
[-C--:B----4-:R-:W-:Y:S01]  /*234e0*/  IADD3 R15, P3, R15, R12.reuse, RZ ;  /* 0x0000000c0f0f7210 */ /* 0x090fe20007f7e0ff */
[--C-:B------:R-:W-:Y:S01]  /*234f0*/  IMAD.X R219, R219, 0x1, R0.reuse, P4 ;  /* 0x00000001dbdb7824 */ /* 0x100fe200020e0600 */
[----:B------:R-:W-:Y:S01]  /*23500*/  IADD3 R17, P4, R17, R12, RZ ;  /* 0x0000000c11117210 */ /* 0x000fe20007f9e0ff */
[----:B------:R-:W-:-:S02]  /*23510*/  IMAD.X R218, R218, 0x1, R0, P5 ;  /* 0x00000001dada7824 */ /* 0x000fc400028e0600 */
[----:B------:R-:W-:Y:S04]  /*23520*/  STL [R1+0x5d4], R15 ;  /* 0x0005d40f01007387 */ /* 0x000fe80000100800 */
[----:B------:R0:W-:Y:S04]  /*23530*/  STL [R1+0x5f8], R219 ;  /* 0x0005f8db01007387 */ /* 0x0001e80000100800 */
[----:B0-----:R-:W4:Y:S04]  /*23540*/  LDL.LU R219, [R1+0x5bc] ;  /* 0x0005bc0001db7983 */ /* 0x001f280000300800 */
[----:B------:R-:W-:Y:S04]  /*23550*/  STL [R1+0x5cc], R17 ;  /* 0x0005cc1101007387 */ /* 0x000fe80000100800 */
[----:B------:R0:W-:Y:S01]  /*23560*/  STL [R1+0x5f0], R218 ;  /* 0x0005f0da01007387 */ /* 0x0001e20000100800 */
[----:B--2---:R-:W-:-:S05]  /*23570*/  IADD3 R217, P5, R217, R12, RZ ;  /* 0x0000000cd9d97210 */ /* 0x004fca0007fbe0ff */
[----:B------:R-:W-:Y:S04]  /*23580*/  STL [R1+0x5c4], R217 ;  /* 0x0005c4d901007387 */ /* 0x000fe80000100800 */
[----:B0-----:R-:W2:Y:S01]  /*23590*/  LDL.LU R218, [R1+0x5e0] ;  /* 0x0005e00001da7983 */ /* 0x001ea20000300800 */
[----:B---3--:R-:W-:-:S05]  /*235a0*/  IMAD.X R20, R20, 0x1, R0, P6 ;  /* 0x0000000114147824 */ /* 0x008fca00030e0600 */
[----:B------:R0:W-:Y:S04]  /*235b0*/  STL [R1+0x5e8], R20 ;  /* 0x0005e81401007387 */ /* 0x0001e80000100800 */
[----:B0-----:R-:W3:Y:S04]  /*235c0*/  LDL.LU R20, [R1+0x5b4] ;  /* 0x0005b40001147983 */ /* 0x001ee80000300800 */
[----:B------:R-:W3:Y:S01]  /*235d0*/  LDL.LU R217, [R1+0x5d8] ;  /* 0x0005d80001d97983 */ /* 0x000ee20000300800 */
[----:B----4-:R-:W-:-:S03]  /*235e0*/  IADD3 R219, P6, R219, R12, RZ ;  /* 0x0000000cdbdb7210 */ /* 0x010fc60007fde0ff */
[----:B------:R-:W4:Y:S04]  /*235f0*/  LDL.LU R15, [R1+0x5ac] ;  /* 0x0005ac00010f7983 */ /* 0x000f280000300800 */
[----:B------:R-:W4:Y:S04]  /*23600*/  LDL.LU R17, [R1+0x5d0] ;  /* 0x0005d00001117983 */ /* 0x000f280000300800 */
[----:B------:R0:W-:Y:S04]  /*23610*/  STL [R1+0x5bc], R219 ;  /* 0x0005bcdb01007387 */ /* 0x0001e80000100800 */
[----:B0-----:R-:W4:Y:S01]  /*23620*/  LDL.LU R219, [R1+0x5a4] ;  /* 0x0005a40001db7983 */ /* 0x001f220000300800 */
[----:B--2---:R-:W-:-:S05]  /*23630*/  IMAD.X R218, R218, 0x1, R0, P1 ;  /* 0x00000001dada7824 */ /* 0x004fca00008e0600 */
[----:B------:R0:W-:Y:S04]  /*23640*/  STL [R1+0x5e0], R218 ;  /* 0x0005e0da01007387 */ /* 0x0001e80000100800 */
[----:B0-----:R-:W2:Y:S01]  /*23650*/  LDL.LU R218, [R1+0x5c8] ;  /* 0x0005c80001da7983 */ /* 0x001ea20000300800 */
[----:B---3--:R-:W-:Y:S01]  /*23660*/  IADD3 R20, P1, R20, R12, RZ ;  /* 0x0000000c14147210 */ /* 0x008fe20007f3e0ff */
[----:B------:R-:W-:-:S04]  /*23670*/  IMAD.X R217, R217, 0x1, R0, P2 ;  /* 0x00000001d9d97824 */ /* 0x000fc800010e0600 */
[----:B------:R0:W-:Y:S04]  /*23680*/  STL [R1+0x5b4], R20 ;  /* 0x0005b41401007387 */ /* 0x0001e80000100800 */
[----:B0-----:R-:W3:Y:S04]  /*23690*/  LDL.LU R20, [R1+0xe1c] ;  /* 0x000e1c0001147983 */ /* 0x001ee80000300800 */
[----:B------:R0:W-:Y:S04]  /*236a0*/  STL [R1+0x5d8], R217 ;  /* 0x0005d8d901007387 */ /* 0x0001e80000100800 */
[----:B0-----:R-:W3:Y:S01]  /*236b0*/  LDL.LU R217, [R1+0x59c] ;  /* 0x00059c0001d97983 */ /* 0x001ee20000300800 */
[-C--:B----4-:R-:W-:Y:S01]  /*236c0*/  IADD3 R15, P2, R15, R12.reuse, RZ ;  /* 0x0000000c0f0f7210 */ /* 0x090fe20007f5e0ff */
[----:B------:R-:W-:Y:S01]  /*236d0*/  IMAD.X R17, R17, 0x1, R0, P3 ;  /* 0x0000000111117824 */ /* 0x000fe200018e0600 */
[----:B------:R-:W-:-:S03]  /*236e0*/  IADD3 R219, P3, R219, R12, RZ ;  /* 0x0000000cdbdb7210 */ /* 0x000fc60007f7e0ff */
[----:B------:R-:W-:Y:S04]  /*236f0*/  STL [R1+0x5ac], R15 ;  /* 0x0005ac0f01007387 */ /* 0x000fe80000100800 */
[----:B------:R-:W-:Y:S04]  /*23700*/  STL [R1+0x5d0], R17 ;  /* 0x0005d01101007387 */ /* 0x000fe80000100800 */
[----:B------:R0:W-:Y:S04]  /*23710*/  STL [R1+0x5a4], R219 ;  /* 0x0005a4db01007387 */ /* 0x0001e80000100800 */
[----:B0-----:R-:W4:Y:S04]  /*23720*/  LDL.LU R219, [R1+0x594] ;  /* 0x0005940001db7983 */ /* 0x001f280000300800 */
[----:B------:R-:W4:Y:S01]  /*23730*/  LDL.LU R15, [R1+0x5b8] ;  /* 0x0005b800010f7983 */ /* 0x000f220000300800 */
[----:B--2---:R-:W-:-:S05]  /*23740*/  IMAD.X R218, R218, 0x1, R0, P4 ;  /* 0x00000001dada7824 */ /* 0x004fca00020e0600 */
[----:B------:R0:W-:Y:S04]  /*23750*/  STL [R1+0x5c8], R218 ;  /* 0x0005c8da01007387 */ /* 0x0001e80000100800 */
[----:B0-----:R-:W2:Y:S01]  /*23760*/  LDL.LU R218, [R1+0x58c] ;  /* 0x00058c0001da7983 */ /* 0x001ea20000300800 */
[----:B---3--:R-:W-:-:S03]  /*23770*/  IADD3 R217, P4, R217, R12, RZ ;  /* 0x0000000cd9d97210 */ /* 0x008fc60007f9e0ff */
[----:B------:R-:W3:Y:S04]  /*23780*/  LDL.LU R12, [R1+0x5c0] ;  /* 0x0005c000010c7983 */ /* 0x000ee80000300800 */
[----:B------:R-:W2:Y:S04]  /*23790*/  LDL.LU R17, [R1+0x5b0] ;  /* 0x0005b00001117983 */ /* 0x000ea80000300800 */
[----:B------:R0:W-:Y:S04]  /*237a0*/  STL [R1+0x59c], R217 ;  /* 0x00059cd901007387 */ /* 0x0001e80000100800 */
[----:B0-----:R-:W2:Y:S01]  /*237b0*/  LDL.LU R217, [R1+0x584] ;  /* 0x0005840001d97983 */ /* 0x001ea20000300800 */
[----:B----4-:R-:W-:-:S02]  /*237c0*/  IMAD.X R15, R15, 0x1, R0, P6 ;  /* 0x000000010f0f7824 */ /* 0x010fc400030e0600 */
[----:B---3--:R-:W-:-:S05]  /*237d0*/  IMAD.X R12, R12, 0x1, R0, P5 ;  /* 0x000000010c0c7824 */ /* 0x008fca00028e0600 */
[----:B------:R0:W-:Y:S02]  /*237e0*/  STL [R1+0x5c0], R12 ;  /* 0x0005c00c01007387 */ /* 0x0001e40000100800 */
[----:B0-----:R-:W0:Y:S02]  /*237f0*/  LDC R12, c[0x0][0x238] ;  /* 0x00008e00ff0c7b82 */ /* 0x001e240000000800 */
[----:B0-----:R-:W-:-:S04]  /*23800*/  IMAD.SHL.U32 R12, R12, 0x80, RZ ;  /* 0x000000800c0c7824 */ /* 0x001fc800078e00ff */
[----:B------:R-:W-:-:S05]  /*23810*/  IMAD.SHL.U32 R12, R12, 0x2, RZ ;  /* 0x000000020c0c7824 */ /* 0x000fca00078e00ff */
[-C--:B------:R-:W-:Y:S02]  /*23820*/  IADD3 R219, P5, R219, R12.reuse, RZ ;  /* 0x0000000cdbdb7210 */ /* 0x080fe40007fbe0ff */
[----:B--2---:R-:W-:-:S03]  /*23830*/  IADD3 R218, P6, R218, R12, RZ ;  /* 0x0000000cdada7210 */ /* 0x004fc60007fde0ff */
[----:B------:R0:W-:Y:S04]  /*23840*/  STL [R1+0x594], R219 ;  /* 0x000594db01007387 */ /* 0x0001e80000100800 */
[----:B0-----:R-:W2:Y:S04]  /*23850*/  LDL.LU R219, [R1+0x5a8] ;  /* 0x0005a80001db7983 */ /* 0x001ea80000300800 */
[----:B------:R-:W-:Y:S04]  /*23860*/  STL [R1+0x5b8], R15 ;  /* 0x0005b80f01007387 */ /* 0x000fe80000100800 */
[----:B------:R0:W-:Y:S04]  /*23870*/  STL [R1+0x58c], R218 ;  /* 0x00058cda01007387 */ /* 0x0001e80000100800 */
[----:B0-----:R-:W3:Y:S01]  /*23880*/  LDL.LU R218, [R1+0x57c] ;  /* 0x00057c0001da7983 */ /* 0x001ee20000300800 */
[----:B------:R-:W-:Y:S01]  /*23890*/  IMAD.X R17, R17, 0x1, R0, P1 ;  /* 0x0000000111117824 */ /* 0x000fe200008e0600 */
[----:B------:R-:W-:-:S02]  /*238a0*/  IADD3 R217, P1, R217, R12, RZ ;  /* 0x0000000cd9d97210 */ /* 0x000fc40007f3e0ff */
[----:B------:R-:W4:Y:S04]  /*238b0*/  LDL.LU R15, [R1+0x574] ;  /* 0x00057400010f7983 */ /* 0x000f280000300800 */
[----:B------:R-:W-:Y:S04]  /*238c0*/  STL [R1+0x5b0], R17 ;  /* 0x0005b01101007387 */ /* 0x000fe80000100800 */
[----:B------:R0:W-:Y:S04]  /*238d0*/  STL [R1+0x584], R217 ;  /* 0x000584d901007387 */ /* 0x0001e80000100800 */
[----:B0-----:R-:W4:Y:S04]  /*238e0*/  LDL.LU R217, [R1+0x598] ;  /* 0x0005980001d97983 */ /* 0x001f280000300800 */
[----:B------:R-:W4:Y:S01]  /*238f0*/  LDL.LU R17, [R1+0x56c] ;  /* 0x00056c0001117983 */ /* 0x000f220000300800 */
[----:B--2---:R-:W-:-:S05]  /*23900*/  IMAD.X R219, R219, 0x1, R0, P2 ;  /* 0x00000001dbdb7824 */ /* 0x004fca00010e0600 */
[----:B------:R0:W-:Y:S01]  /*23910*/  STL [R1+0x5a8], R219 ;  /* 0x0005a8db01007387 */ /* 0x0001e20000100800 */
[----:B---3--:R-:W-:-:S03]  /*23920*/  IADD3 R218, P2, R218, R12, RZ ;  /* 0x0000000cdada7210 */ /* 0x008fc60007f5e0ff */
[----:B0-----:R-:W2:Y:S04]  /*23930*/  LDL.LU R219, [R1+0x590] ;  /* 0x0005900001db7983 */ /* 0x001ea80000300800 */
[----:B------:R-:W3:Y:S04]  /*23940*/  LDL.LU R12, [R1+0x5a0] ;  /* 0x0005a000010c7983 */ /* 0x000ee80000300800 */
        /* <DEDUP_REMOVED lines=8> */
[----:B------:R-:W-:-:S05]  /*239d0*/  IADD3 R15, P3, R15, R12, RZ ;  /* 0x0000000c0f0f7210 */ /* 0x000fca0007f7e0ff */
[----:B------:R-:W-:Y:S04]  /*239e0*/  STL [R1+0x574], R15 ;  /* 0x0005740f01007387 */ /* 0x000fe80000100800 */
[----:B------:R0:W-:Y:S04]  /*239f0*/  STL [R1+0x598], R217 ;  /* 0x000598d901007387 */ /* 0x0001e80000100800 */
[----:B0-----:R-:W3:Y:S01]  /*23a00*/  LDL.LU R217, [R1+0x55c] ;  /* 0x00055c0001d97983 */ /* 0x001ee20000300800 */
[-C--:B------:R-:W-:Y:S01]  /*23a10*/  IADD3 R17, P4, R17, R12.reuse, RZ ;  /* 0x0000000c11117210 */ /* 0x080fe20007f9e0ff */
[----:B--2---:R-:W-:Y:S01]  /*23a20*/  IMAD.X R219, R219, 0x1, R0, P5 ;  /* 0x00000001dbdb7824 */ /* 0x004fe200028e0600 */
[----:B------:R-:W-:-:S03]  /*23a30*/  IADD3 R20, P5, R20, R12, RZ ;  /* 0x0000000c14147210 */ /* 0x000fc60007fbe0ff */
[----:B------:R-:W-:Y:S04]  /*23a40*/  STL [R1+0x56c], R17 ;  /* 0x00056c1101007387 */ /* 0x000fe80000100800 */
[----:B------:R0:W-:Y:S04]  /*23a50*/  STL [R1+0x564], R20 ;  /* 0x0005641401007387 */ /* 0x0001e80000100800 */
[----:B------:R1:W-:Y:S04]  /*23a60*/  STL [R1+0x590], R219 ;  /* 0x000590db01007387 */ /* 0x0003e80000100800 */
[----:B0-----:R-:W2:Y:S01]  /*23a70*/  LDL.LU R20, [R1+0xe18] ;  /* 0x000e180001147983 */ /* 0x001ea20000300800 */
[----:B------:R-:W-:-:S03]  /*23a80*/  IMAD.X R218, R218, 0x1, R0, P6 ;  /* 0x00000001dada7824 */ /* 0x000fc600030e0600 */
[----:B------:R-:W4:Y:S04]  /*23a90*/  LDL.LU R15, [R1+0x578] ;  /* 0x00057800010f7983 */ /* 0x000f280000300800 */
[----:B------:R-:W4:Y:S04]  /*23aa0*/  LDL.LU R17, [R1+0xd5c] ;  /* 0x000d5c0001117983 */ /* 0x000f280000300800 */
[----:B------:R0:W-:Y:S04]  /*23ab0*/  STL [R1+0x588], R218 ;  /* 0x000588da01007387 */ /* 0x0001e80000100800 */
[----:B-1----:R-:W4:Y:S01]  /*23ac0*/  LDL.LU R219, [R1+0x570] ;  /* 0x0005700001db7983 */ /* 0x002f220000300800 */
[----:B---3--:R-:W-:-:S03]  /*23ad0*/  IADD3 R217, P6, R217, R12, RZ ;  /* 0x0000000cd9d97210 */ /* 0x008fc60007fde0ff */
[----:B------:R-:W3:Y:S04]  /*23ae0*/  LDL.LU R12, [R1+0xd70] ;  /* 0x000d7000010c7983 */ /* 0x000ee80000300800 */
[----:B0-----:R-:W3:Y:S04]  /*23af0*/  LDL.LU R218, [R1+0x568] ;  /* 0x0005680001da7983 */ /* 0x001ee80000300800 */
[----:B------:R0:W-:Y:S01]  /*23b00*/  STL [R1+0x55c], R217 ;  /* 0x00055cd901007387 */ /* 0x0001e20000100800 */
[----:B--2---:R-:W-:-:S05]  /*23b10*/  IMAD.X R20, R20, 0x1, R0, P1 ;  /* 0x0000000114147824 */ /* 0x004fca00008e0600 */
[----:B------:R1:W-:Y:S01]  /*23b20*/  STL [R1+0x580], R20 ;  /* 0x0005801401007387 */ /* 0x0003e20000100800 */
[--C-:B----4-:R-:W-:Y:S02]  /*23b30*/  IMAD.X R15, R15, 0x1, R0.reuse, P2 ;  /* 0x000000010f0f7824 */ /* 0x110fe400010e0600 */
[----:B------:R-:W-:Y:S01]  /*23b40*/  IMAD.X R219, R219, 0x1, R0, P3 ;  /* 0x00000001dbdb7824 */ /* 0x000fe200018e0600 */
[----:B0-----:R-:W2:Y:S01]  /*23b50*/  LDL.LU R217, [R1+0xd64] ;  /* 0x000d640001d97983 */ /* 0x001ea20000300800 */
[----:B-1----:R-:W0:Y:S02]  /*23b60*/  LDC R20, c[0x0][0x23c] ;  /* 0x00008f00ff147b82 */ /* 0x002e240000000800 */
[----:B0-----:R-:W-:-:S04]  /*23b70*/  IMAD.SHL.U32 R20, R20, 0x80, RZ ;  /* 0x0000008014147824 */ /* 0x001fc800078e00ff */
[----:B------:R-:W-:-:S05]  /*23b80*/  IMAD.SHL.U32 R20, R20, 0x2, RZ ;  /* 0x0000000214147824 */ /* 0x000fca00078e00ff */
[-C--:B------:R-:W-:Y:S02]  /*23b90*/  IADD3 R17, P2, R17, R20.reuse, RZ ;  /* 0x0000001411117210 */ /* 0x080fe40007f5e0ff */
[-C--:B------:R-:W-:Y:S02]  /*23ba0*/  IADD3 R2, P3, R2, R20.reuse, RZ ;  /* 0x0000001402027210 */ /* 0x080fe40007f7e0ff */
[----:B---3--:R-:W-:-:S05]  /*23bb0*/  IADD3 R12, P1, R12, R20, RZ ;  /* 0x000000140c0c7210 */ /* 0x008fca0007f3e0ff */
[----:B------:R-:W-:Y:S04]  /*23bc0*/  STL [R1+0xd70], R12 ;  /* 0x000d700c01007387 */ /* 0x000fe80000100800 */
[----:B------:R-:W-:Y:S04]  /*23bd0*/  STL [R1+0x578], R15 ;  /* 0x0005780f01007387 */ /* 0x000fe80000100800 */
[----:B------:R-:W-:Y:S04]  /*23be0*/  STL [R1+0xd5c], R17 ;  /* 0x000d5c1101007387 */ /* 0x000fe80000100800 */
[----:B------:R-:W-:Y:S04]  /*23bf0*/  STL [R1+0x570], R219 ;  /* 0x000570db01007387 */ /* 0x000fe80000100800 */
[----:B------:R0:W-:Y:S04]  /*23c00*/  STL [R1+0xd68], R2 ;  /* 0x000d680201007387 */ /* 0x0001e80000100800 */
[----:B0-----:R-:W3:Y:S01]  /*23c10*/  LDL.LU R2, [R1+0xe14] ;  /* 0x000e140001027983 */ /* 0x001ee20000300800 */
[----:B------:R-:W-:Y:S01]  /*23c20*/  IMAD.X R218, R218, 0x1, R0, P4 ;  /* 0x00000001dada7824 */ /* 0x000fe200020e0600 */
[----:B--2---:R-:W-:-:S04]  /*23c30*/  IADD3 R217, P4, R217, R20, RZ ;  /* 0x00000014d9d97210 */ /* 0x004fc80007f9e0ff */
[----:B------:R0:W-:Y:S04]  /*23c40*/  STL [R1+0x568], R218 ;  /* 0x000568da01007387 */ /* 0x0001e80000100800 */
[----:B0-----:R-:W2:Y:S04]  /*23c50*/  LDL.LU R218, [R1+0xd60] ;  /* 0x000d600001da7983 */ /* 0x001ea80000300800 */
[----:B------:R-:W4:Y:S04]  /*23c60*/  LDL.LU R12, [R1+0x558] ;  /* 0x00055800010c7983 */ /* 0x000f280000300800 */
[----:B------:R-:W4:Y:S04]  /*23c70*/  LDL.LU R15, [R1+0xd4c] ;  /* 0x000d4c00010f7983 */ /* 0x000f280000300800 */
[----:B------:R0:W-:Y:S04]  /*23c80*/  STL [R1+0xd64], R217 ;  /* 0x000d64d901007387 */ /* 0x0001e80000100800 */
[----:B0-----:R-:W4:Y:S01]  /*23c90*/  LDL.LU R217, [R1+0xd6c] ;  /* 0x000d6c0001d97983 */ /* 0x001f220000300800 */
[----:B---3--:R-:W-:-:S05]  /*23ca0*/  IMAD.X R2, R2, 0x1, R0, P5 ;  /* 0x0000000102027824 */ /* 0x008fca00028e0600 */
[----:B------:R0:W-:Y:S04]  /*23cb0*/  STL [R1+0x560], R2 ;  /* 0x0005600201007387 */ /* 0x0001e80000100800 */
[----:B0-----:R-:W3:Y:S01]  /*23cc0*/  LDL.LU R2, [R1+0xe10] ;  /* 0x000e100001027983 */ /* 0x001ee20000300800 */
[----:B--2---:R-:W-:-:S03]  /*23cd0*/  IADD3 R218, P5, R218, R20, RZ ;  /* 0x00000014dada7210 */ /* 0x004fc60007fbe0ff */
[----:B------:R-:W2:Y:S04]  /*23ce0*/  LDL.LU R17, [R1+0x550] ;  /* 0x0005500001117983 */ /* 0x000ea80000300800 */
[----:B------:R-:W2:Y:S01]  /*23cf0*/  LDL.LU R219, [R1+0x554] ;  /* 0x0005540001db7983 */ /* 0x000ea20000300800 */
[----:B----4-:R-:W-:Y:S01]  /*23d00*/  IMAD.X R12, R12, 0x1, R0, P6 ;  /* 0x000000010c0c7824 */ /* 0x010fe200030e0600 */
[----:B------:R-:W-:Y:S02]  /*23d10*/  IADD3 R15, P6, R15, R20, RZ ;  /* 0x000000140f0f7210 */ /* 0x000fe40007fde0ff */
[----:B------:R0:W-:Y:S04]  /*23d20*/  STL [R1+0xd60], R218 ;  /* 0x000d60da01007387 */ /* 0x0001e80000100800 */
[----:B0-----:R-:W4:Y:S04]  /*23d30*/  LDL.LU R218, [R1+0x548] ;  /* 0x0005480001da7983 */ /* 0x001f280000300800 */
[----:B------:R-:W-:Y:S04]  /*23d40*/  STL [R1+0x558], R12 ;  /* 0x0005580c01007387 */ /* 0x000fe80000100800 */
[----:B------:R-:W-:Y:S01]  /*23d50*/  STL [R1+0xd4c], R15 ;  /* 0x000d4c0f01007387 */ /* 0x000fe20000100800 */
[----:B---3--:R-:W-:-:S05]  /*23d60*/  IMAD.X R217, R217, 0x1, R2, P1 ;  /* 0x00000001d9d97824 */ /* 0x008fca00008e0602 */
[----:B------:R0:W-:Y:S04]  /*23d70*/  STL [R1+0xd6c], R217 ;  /* 0x000d6cd901007387 */ /* 0x0001e80000100800 */
[----:B0-----:R-:W3:Y:S01]  /*23d80*/  LDL.LU R217, [R1+0xd58] ;  /* 0x000d580001d97983 */ /* 0x001ee20000300800 */
[-C--:B--2---:R-:W-:Y:S01]  /*23d90*/  IADD3 R17, P1, R17, R20.reuse, RZ ;  /* 0x0000001411117210 */ /* 0x084fe20007f3e0ff */
[----:B------:R-:W-:Y:S01]  /*23da0*/  IMAD.X R219, R219, 0x1, R2, P2 ;  /* 0x00000001dbdb7824 */ /* 0x000fe200010e0602 */
[----:B----4-:R-:W-:-:S03]  /*23db0*/  IADD3 R218, P2, R218, R20, RZ ;  /* 0x00000014dada7210 */ /* 0x010fc60007f5e0ff */
[----:B------:R-:W-:Y:S04]  /*23dc0*/  STL [R1+0x550], R17 ;  /* 0x0005501101007387 */ /* 0x000fe80000100800 */
        /* <DEDUP_REMOVED lines=8> */
[----:B------:R-:W3:Y:S04]  /*23e50*/  LDL.LU R17, [R1+0x530] ;  /* 0x0005300001117983 */ /* 0x000ee80000300800 */
[----:B0-----:R-:W3:Y:S01]  /*23e60*/  LDL.LU R217, [R1+0xd48] ;  /* 0x000d480001d97983 */ /* 0x001ee20000300800 */
[-C--:B--2---:R-:W-:Y:S01]  /*23e70*/  IADD3 R219, P3, R219, R20.reuse, RZ ;  /* 0x00000014dbdb7210 */ /* 0x084fe20007f7e0ff */
[----:B----4-:R-:W-:Y:S01]  /*23e80*/  IMAD.X R12, R12, 0x1, R2, P4 ;  /* 0x000000010c0c7824 */ /* 0x010fe200020e0602 */
[----:B------:R-:W-:-:S03]  /*23e90*/  IADD3 R15, P4, R15, R20, RZ ;  /* 0x000000140f0f7210 */ /* 0x000fc60007f9e0ff */
[----:B------:R0:W-:Y:S01]  /*23ea0*/  STL [R1+0x540], R219 ;  /* 0x000540db01007387 */ /* 0x0001e20000100800 */
[----:B------:R-:W-:-:S03]  /*23eb0*/  IMAD.X R218, R218, 0x1, R2, P5 ;  /* 0x00000001dada7824 */ /* 0x000fc600028e0602 */
[----:B0-----:R-:W2:Y:S04]  /*23ec0*/  LDL.LU R219, [R1+0x528] ;  /* 0x0005280001db7983 */ /* 0x001ea80000300800 */
[----:B------:R-:W-:Y:S04]  /*23ed0*/  STL [R1+0xd54], R12 ;  /* 0x000d540c01007387 */ /* 0x000fe80000100800 */
[----:B------:R-:W-:Y:S04]  /*23ee0*/  STL [R1+0x538], R15 ;  /* 0x0005380f01007387 */ /* 0x000fe80000100800 */
[----:B------:R0:W-:Y:S04]  /*23ef0*/  STL [R1+0xd50], R218 ;  /* 0x000d50da01007387 */ /* 0x0001e80000100800 */
[----:B0-----:R-:W4:Y:S01]  /*23f00*/  LDL.LU R218, [R1+0x54c] ;  /* 0x00054c0001da7983 */ /* 0x001f220000300800 */
[----:B---3--:R-:W-:-:S05]  /*23f10*/  IADD3 R17, P5, R17, R20, RZ ;  /* 0x0000001411117210 */ /* 0x008fca0007fbe0ff */
[----:B------:R-:W-:Y:S01]  /*23f20*/  STL [R1+0x530], R17 ;  /* 0x0005301101007387 */ /* 0x000fe20000100800 */
[----:B------:R-:W-:-:S05]  /*23f30*/  IMAD.X R217, R217, 0x1, R2, P6 ;  /* 0x00000001d9d97824 */ /* 0x000fca00030e0602 */
[----:B------:R0:W-:Y:S04]  /*23f40*/  STL [R1+0xd48], R217 ;  /* 0x000d48d901007387 */ /* 0x0001e80000100800 */
[----:B0-----:R-:W3:Y:S04]  /*23f50*/  LDL.LU R217, [R1+0x520] ;  /* 0x0005200001d97983 */ /* 0x001ee80000300800 */
[----:B------:R-:W3:Y:S01]  /*23f60*/  LDL.LU R12, [R1+0x544] ;  /* 0x00054400010c7983 */ /* 0x000ee20000300800 */
[----:B--2---:R-:W-:-:S03]  /*23f70*/  IADD3 R219, P6, R219, R20, RZ ;  /* 0x00000014dbdb7210 */ /* 0x004fc60007fde0ff */
[----:B------:R-:W2:Y:S04]  /*23f80*/  LDL.LU R15, [R1+0x518] ;  /* 0x00051800010f7983 */ /* 0x000ea80000300800 */
[----:B------:R0:W-:Y:S01]  /*23f90*/  STL [R1+0x528], R219 ;  /* 0x000528db01007387 */ /* 0x0001e20000100800 */
[----:B----4-:R-:W-:-:S03]  /*23fa0*/  IMAD.X R218, R218, 0x1, R2, P1 ;  /* 0x00000001dada7824 */ /* 0x010fc600008e0602 */
[----:B0-----:R-:W4:Y:S04]  /*23fb0*/  LDL.LU R219, [R1+0x53c] ;  /* 0x00053c0001db7983 */ /* 0x001f280000300800 */
[----:B------:R0:W-:Y:S04]  /*23fc0*/  STL [R1+0x54c], R218 ;  /* 0x00054cda01007387 */ /* 0x0001e80000100800 */
[----:B------:R-:W4:Y:S04]  /*23fd0*/  LDL.LU R17, [R1+0x510] ;  /* 0x0005100001117983 */ /* 0x000f280000300800 */
[----:B0-----:R-:W4:Y:S01]  /*23fe0*/  LDL.LU R218, [R1+0x534] ;  /* 0x0005340001da7983 */ /* 0x001f220000300800 */
[----:B---3--:R-:W-:-:S05]  /*23ff0*/  IADD3 R217, P1, R217, R20, RZ ;  /* 0x00000014d9d97210 */ /* 0x008fca0007f3e0ff */
[----:B------:R0:W-:Y:S04]  /*24000*/  STL [R1+0x520], R217 ;  /* 0x000520d901007387 */ /* 0x0001e80000100800 */
[----:B0-----:R-:W3:Y:S01]  /*24010*/  LDL.LU R217, [R1+0x508] ;  /* 0x0005080001d97983 */ /* 0x001ee20000300800 */
[--C-:B------:R-:W-:Y:S01]  /*24020*/  IMAD.X R12, R12, 0x1, R2.reuse, P2 ;  /* 0x000000010c0c7824 */ /* 0x100fe200010e0602 */
[-C--:B--2---:R-:W-:Y:S01]  /*24030*/  IADD3 R15, P2, R15, R20.reuse, RZ ;  /* 0x000000140f0f7210 */ /* 0x084fe20007f5e0ff */
[--C-:B----4-:R-:W-:Y:S01]  /*24040*/  IMAD.X R219, R219, 0x1, R2.reuse, P3 ;  /* 0x00000001dbdb7824 */ /* 0x110fe200018e0602 */
[----:B------:R-:W-:Y:S02]  /*24050*/  IADD3 R17, P3, R17, R20, RZ ;  /* 0x0000001411117210 */ /* 0x000fe40007f7e0ff */
[----:B------:R-:W-:Y:S04]  /*24060*/  STL [R1+0x544], R12 ;  /* 0x0005440c01007387 */ /* 0x000fe80000100800 */
[----:B------:R-:W-:Y:S04]  /*24070*/  STL [R1+0x518], R15 ;  /* 0x0005180f01007387 */ /* 0x000fe80000100800 */
[----:B------:R0:W-:Y:S01]  /*24080*/  STL [R1+0x53c], R219 ;  /* 0x00053cdb01007387 */ /* 0x0001e20000100800 */
[----:B------:R-:W-:-:S03]  /*24090*/  IMAD.X R218, R218, 0x1, R2, P4 ;  /* 0x00000001dada7824 */ /* 0x000fc600020e0602 */
[----:B0-----:R-:W2:Y:S04]  /*240a0*/  LDL.LU R219, [R1+0x52c] ;  /* 0x00052c0001db7983 */ /* 0x001ea80000300800 */
[----:B------:R-:W-:Y:S04]  /*240b0*/  STL [R1+0x510], R17 ;  /* 0x0005101101007387 */ /* 0x000fe80000100800 */
[----:B------:R0:W-:Y:S04]  /*240c0*/  STL [R1+0x534], R218 ;  /* 0x000534da01007387 */ /* 0x0001e80000100800 */
[----:B0-----:R-:W4:Y:S04]  /*240d0*/  LDL.LU R218, [R1+0x500] ;  /* 0x0005000001da7983 */ /* 0x001f280000300800 */
[----:B------:R-:W4:Y:S04]  /*240e0*/  LDL.LU R12, [R1+0x524] ;  /* 0x00052400010c7983 */ /* 0x000f280000300800 */
[----:B------:R-:W4:Y:S01]  /*240f0*/  LDL.LU R15, [R1+0x4f8] ;  /* 0x0004f800010f7983 */ /* 0x000f220000300800 */
[----:B---3--:R-:W-:-:S05]  /*24100*/  IADD3 R217, P4, R217, R20, RZ ;  /* 0x00000014d9d97210 */ /* 0x008fca0007f9e0ff */
[----:B------:R0:W-:Y:S04]  /*24110*/  STL [R1+0x508], R217 ;  /* 0x000508d901007387 */ /* 0x0001e80000100800 */
[----:B0-----:R-:W3:Y:S01]  /*24120*/  LDL.LU R217, [R1+0x51c] ;  /* 0x00051c0001d97983 */ /* 0x001ee20000300800 */
[----:B--2---:R-:W-:-:S05]  /*24130*/  IMAD.X R219, R219, 0x1, R2, P5 ;  /* 0x00000001dbdb7824 */ /* 0x004fca00028e0602 */
[----:B------:R0:W-:Y:S04]  /*24140*/  STL [R1+0x52c], R219 ;  /* 0x00052cdb01007387 */ /* 0x0001e80000100800 */
[----:B------:R-:W2:Y:S01]  /*24150*/  LDL.LU R17, [R1+0x4f0] ;  /* 0x0004f00001117983 */ /* 0x000ea20000300800 */
[-C--:B----4-:R-:W-:Y:S01]  /*24160*/  IADD3 R218, P5, R218, R20.reuse, RZ ;  /* 0x00000014dada7210 */ /* 0x090fe20007fbe0ff */
[--C-:B------:R-:W-:Y:S01]  /*24170*/  IMAD.X R12, R12, 0x1, R2.reuse, P6 ;  /* 0x000000010c0c7824 */ /* 0x100fe200030e0602 */
[----:B------:R-:W-:Y:S01]  /*24180*/  IADD3 R15, P6, R15, R20, RZ ;  /* 0x000000140f0f7210 */ /* 0x000fe20007fde0ff */
[----:B0-----:R-:W4:Y:S04]  /*24190*/  LDL.LU R219, [R1+0x514] ;  /* 0x0005140001db7983 */ /* 0x001f280000300800 */
[----:B------:R0:W-:Y:S04]  /*241a0*/  STL [R1+0x500], R218 ;  /* 0x000500da01007387 */ /* 0x0001e80000100800 */
[----:B0-----:R-:W4:Y:S04]  /*241b0*/  LDL.LU R218, [R1+0x4e8] ;  /* 0x0004e80001da7983 */ /* 0x001f280000300800 */
[----:B------:R-:W-:Y:S04]  /*241c0*/  STL [R1+0x524], R12 ;  /* 0x0005240c01007387 */ /* 0x000fe80000100800 */
[----:B------:R-:W-:Y:S01]  /*241d0*/  STL [R1+0x4f8], R15 ;  /* 0x0004f80f01007387 */ /* 0x000fe20000100800 */
[----:B---3--:R-:W-:-:S05]  /*241e0*/  IMAD.X R217, R217, 0x1, R2, P1 ;  /* 0x00000001d9d97824 */ /* 0x008fca00008e0602 */
[----:B------:R0:W-:Y:S04]  /*241f0*/  STL [R1+0x51c], R217 ;  /* 0x00051cd901007387 */ /* 0x0001e80000100800 */
[----:B0-----:R-:W3:Y:S01]  /*24200*/  LDL.LU R217, [R1+0x50c] ;  /* 0x00050c0001d97983 */ /* 0x001ee20000300800 */
[----:B--2---:R-:W-:Y:S01]  /*24210*/  IADD3 R17, P1, R17, R20, RZ ;  /* 0x0000001411117210 */ /* 0x004fe20007f3e0ff */
[----:B----4-:R-:W-:-:S04]  /*24220*/  IMAD.X R219, R219, 0x1, R2, P2 ;  /* 0x00000001dbdb7824 */ /* 0x010fc800010e0602 */
[----:B------:R-:W-:Y:S04]  /*24230*/  STL [R1+0x4f0], R17 ;  /* 0x0004f01101007387 */ /* 0x000fe80000100800 */
[----:B------:R0:W-:Y:S01]  /*24240*/  STL [R1+0x514], R219 ;  /* 0x000514db01007387 */ /* 0x0001e20000100800 */
[----:B------:R-:W-:-:S03]  /*24250*/  IADD3 R218, P2, R218, R20, RZ ;  /* 0x00000014dada7210 */ /* 0x000fc60007f5e0ff */
        /* <DEDUP_REMOVED lines=223> */
[----:B------:R-:W3:Y:S01]  /*25050*/  LDL.LU R17, [R1+0x3b0] ;  /* 0x0003b00001117983 */ /* 0x000ee20000300800 */
[----:B0-----:R-:W-:Y:S02]  /*25060*/  IMAD.MOV.U32 R217, RZ, RZ, R250 ;  /* 0x000000ffffd97224 */ /* 0x001fe400078e00fa */
[----:B------:R-:W-:Y:S02]  /*25070*/  IMAD.MOV.U32 R250, RZ, RZ, R249 ;  /* 0x000000fffffa7224 */ /* 0x000fe400078e00f9 */
[----:B------:R-:W-:Y:S02]  /*25080*/  IMAD.MOV.U32 R249, RZ, RZ, R246 ;  /* 0x000000fffff97224 */ /* 0x000fe400078e00f6 */
[----:B------:R-:W-:-:S02]  /*25090*/  IMAD.MOV.U32 R246, RZ, RZ, R245 ;  /* 0x000000fffff67224 */ /* 0x000fc400078e00f5 */
[----:B------:R-:W3:Y:S01]  /*250a0*/  LDL.LU R245, [R1+0x3d4] ;  /* 0x0003d40001f57983 */ /* 0x000ee20000300800 */
        /* <DEDUP_REMOVED lines=10> */
[----:B---3--:R-:W-:Y:S01]  /*25150*/  IADD3 R17, P5, R17, R20, RZ ;  /* 0x0000001411117210 */ /* 0x008fe20007fbe0ff */
[----:B------:R-:W-:-:S05]  /*25160*/  IMAD.X R245, R245, 0x1, R2, P6 ;  /* 0x00000001f5f57824 */ /* 0x000fca00030e0602 */
[----:B------:R0:W-:Y:S04]  /*25170*/  STL [R1+0x3d4], R245 ;  /* 0x0003d4f501007387 */ /* 0x0001e80000100800 */
[----:B------:R1:W-:Y:S01]  /*25180*/  STL [R1+0x3b0], R17 ;  /* 0x0003b01101007387 */ /* 0x0003e20000100800 */
[----:B0-----:R-:W-:-:S03]  /*25190*/  IMAD.MOV.U32 R245, RZ, RZ, R244 ;  /* 0x000000fffff57224 */ /* 0x001fc600078e00f4 */
[----:B------:R-:W3:Y:S01]  /*251a0*/  LDL.LU R244, [R1+0x3a0] ;  /* 0x0003a00001f47983 */ /* 0x000ee20000300800 */
[----:B--2---:R-:W-:-:S03]  /*251b0*/  IADD3 R219, P6, R219, R20, RZ ;  /* 0x00000014dbdb7210 */ /* 0x004fc60007fde0ff */
[----:B------:R-:W2:Y:S04]  /*251c0*/  LDL.LU R12, [R1+0x3c4] ;  /* 0x0003c400010c7983 */ /* 0x000ea80000300800 */
[----:B------:R-:W2:Y:S04]  /*251d0*/  LDL.LU R15, [R1+0x398] ;  /* 0x00039800010f7983 */ /* 0x000ea80000300800 */
[----:B------:R0:W-:Y:S01]  /*251e0*/  STL [R1+0x3a8], R219 ;  /* 0x0003a8db01007387 */ /* 0x0001e20000100800 */
[----:B----4-:R-:W-:Y:S02]  /*251f0*/  IMAD.X R218, R218, 0x1, R2, P1 ;  /* 0x00000001dada7824 */ /* 0x010fe400008e0602 */
[----:B-1----:R-:W-:Y:S01]  /*25200*/  IMAD.MOV.U32 R17, RZ, RZ, R217 ;  /* 0x000000ffff117224 */ /* 0x002fe200078e00d9 */
[----:B0-----:R-:W4:Y:S04]  /*25210*/  LDL.LU R219, [R1+0x3bc] ;  /* 0x0003bc0001db7983 */ /* 0x001f280000300800 */
[----:B------:R0:W-:Y:S04]  /*25220*/  STL [R1+0x3cc], R218 ;  /* 0x0003ccda01007387 */ /* 0x0001e80000100800 */
[----:B------:R-:W4:Y:S01]  /*25230*/  LDL.LU R217, [R1+0x3b4] ;  /* 0x0003b40001d97983 */ /* 0x000f220000300800 */
[----:B0-----:R-:W-:-:S02]  /*25240*/  IMAD.MOV.U32 R218, RZ, RZ, R249 ;  /* 0x000000ffffda7224 */ /* 0x001fc400078e00f9 */
[----:B------:R-:W-:Y:S02]  /*25250*/  IMAD.MOV.U32 R249, RZ, RZ, R246 ;  /* 0x000000fffff97224 */ /* 0x000fe400078e00f6 */
[----:B------:R-:W4:Y:S01]  /*25260*/  LDL.LU R246, [R1+0x388] ;  /* 0x0003880001f67983 */ /* 0x000f220000300800 */
[----:B---3--:R-:W-:-:S05]  /*25270*/  IADD3 R244, P1, R244, R20, RZ ;  /* 0x00000014f4f47210 */ /* 0x008fca0007f3e0ff */
[----:B------:R0:W-:Y:S04]  /*25280*/  STL [R1+0x3a0], R244 ;  /* 0x0003a0f401007387 */ /* 0x0001e80000100800 */
[----:B0-----:R-:W3:Y:S01]  /*25290*/  LDL.LU R244, [R1+0x3ac] ;  /* 0x0003ac0001f47983 */ /* 0x001ee20000300800 */
[--C-:B--2---:R-:W-:Y:S01]  /*252a0*/  IMAD.X R12, R12, 0x1, R2.reuse, P2 ;  /* 0x000000010c0c7824 */ /* 0x104fe200010e0602 */
[-C--:B------:R-:W-:Y:S01]  /*252b0*/  IADD3 R15, P2, R15, R20.reuse, RZ ;  /* 0x000000140f0f7210 */ /* 0x080fe20007f5e0ff */
[--C-:B----4-:R-:W-:Y:S01]  /*252c0*/  IMAD.X R219, R219, 0x1, R2.reuse, P3 ;  /* 0x00000001dbdb7824 */ /* 0x110fe200018e0602 */
[-C--:B------:R-:W-:Y:S01]  /*252d0*/  IADD3 R17, P3, R17, R20.reuse, RZ ;  /* 0x0000001411117210 */ /* 0x080fe20007f7e0ff */
[----:B------:R-:W-:Y:S01]  /*252e0*/  IMAD.X R217, R217, 0x1, R2, P4 ;  /* 0x00000001d9d97824 */ /* 0x000fe200020e0602 */
[----:B------:R-:W-:Y:S04]  /*252f0*/  STL [R1+0x3c4], R12 ;  /* 0x0003c40c01007387 */ /* 0x000fe80000100800 */
[----:B------:R-:W-:Y:S04]  /*25300*/  STL [R1+0x398], R15 ;  /* 0x0003980f01007387 */ /* 0x000fe80000100800 */
[----:B------:R0:W-:Y:S01]  /*25310*/  STL [R1+0x3bc], R219 ;  /* 0x0003bcdb01007387 */ /* 0x0001e20000100800 */
[----:B------:R-:W-:-:S03]  /*25320*/  IADD3 R246, P4, R246, R20, RZ ;  /* 0x00000014f6f67210 */ /* 0x000fc60007f9e0ff */
[----:B0-----:R-:W2:Y:S04]  /*25330*/  LDL.LU R219, [R1+0x380] ;  /* 0x0003800001db7983 */ /* 0x001ea80000300800 */
[----:B------:R-:W-:Y:S04]  /*25340*/  STL [R1+0x390], R17 ;  /* 0x0003901101007387 */ /* 0x000fe80000100800 */
[----:B------:R0:W-:Y:S04]  /*25350*/  STL [R1+0x388], R246 ;  /* 0x000388f601007387 */ /* 0x0001e80000100800 */
[----:B------:R-:W-:Y:S01]  /*25360*/  STL [R1+0x3b4], R217 ;  /* 0x0003b4d901007387 */ /* 0x000fe20000100800 */
[----:B0-----:R-:W-:-:S03]  /*25370*/  IMAD.MOV.U32 R246, RZ, RZ, R245 ;  /* 0x000000fffff67224 */ /* 0x001fc600078e00f5 */
[----:B------:R-:W4:Y:S01]  /*25380*/  LDL.LU R245, [R1+0x3a4] ;  /* 0x0003a40001f57983 */ /* 0x000f220000300800 */
[----:B---3--:R-:W-:-:S05]  /*25390*/  IMAD.X R244, R244, 0x1, R2, P5 ;  /* 0x00000001f4f47824 */ /* 0x008fca00028e0602 */
[----:B------:R0:W-:Y:S04]  /*253a0*/  STL [R1+0x3ac], R244 ;  /* 0x0003acf401007387 */ /* 0x0001e80000100800 */
[----:B0-----:R-:W3:Y:S04]  /*253b0*/  LDL.LU R244, [R1+0x378] ;  /* 0x0003780001f47983 */ /* 0x001ee80000300800 */
[----:B------:R-:W3:Y:S04]  /*253c0*/  LDL.LU R12, [R1+0x39c] ;  /* 0x00039c00010c7983 */ /* 0x000ee80000300800 */
[----:B------:R-:W3:Y:S01]  /*253d0*/  LDL.LU R217, [R1+0x370] ;  /* 0x0003700001d97983 */ /* 0x000ee20000300800 */
[----:B--2---:R-:W-:Y:S01]  /*253e0*/  IADD3 R219, P5, R219, R20, RZ ;  /* 0x00000014dbdb7210 */ /* 0x004fe20007fbe0ff */
[----:B------:R-:W-:-:S04]  /*253f0*/  IMAD.MOV.U32 R17, RZ, RZ, R218 ;  /* 0x000000ffff117224 */ /* 0x000fc800078e00da */
[----:B------:R0:W-:Y:S04]  /*25400*/  STL [R1+0x380], R219 ;  /* 0x000380db01007387 */ /* 0x0001e80000100800 */
[----:B------:R-:W2:Y:S01]  /*25410*/  LDL.LU R15, [R1+0x394] ;  /* 0x00039400010f7983 */ /* 0x000ea20000300800 */
[----:B----4-:R-:W-:-:S03]  /*25420*/  IMAD.X R245, R245, 0x1, R2, P6 ;  /* 0x00000001f5f57824 */ /* 0x010fc600030e0602 */
[----:B0-----:R-:W4:Y:S04]  /*25430*/  LDL.LU R219, [R1+0x368] ;  /* 0x0003680001db7983 */ /* 0x001f280000300800 */
[----:B------:R-:W4:Y:S04]  /*25440*/  LDL.LU R218, [R1+0x38c] ;  /* 0x00038c0001da7983 */ /* 0x000f280000300800 */
[----:B------:R0:W-:Y:S04]  /*25450*/  STL [R1+0x3a4], R245 ;  /* 0x0003a4f501007387 */ /* 0x0001e80000100800 */
[----:B0-----:R-:W4:Y:S01]  /*25460*/  LDL.LU R245, [R1+0x360] ;  /* 0x0003600001f57983 */ /* 0x001f220000300800 */
[-C--:B---3--:R-:W-:Y:S01]  /*25470*/  IADD3 R244, P6, R244, R20.reuse, RZ ;  /* 0x00000014f4f47210 */ /* 0x088fe20007fde0ff */
[----:B------:R-:W-:Y:S01]  /*25480*/  IMAD.X R12, R12, 0x1, R2, P1 ;  /* 0x000000010c0c7824 */ /* 0x000fe200008e0602 */
[----:B------:R-:W-:-:S03]  /*25490*/  IADD3 R217, P1, R217, R20, RZ ;  /* 0x00000014d9d97210 */ /* 0x000fc60007f3e0ff */
[----:B------:R0:W-:Y:S04]  /*254a0*/  STL [R1+0x378], R244 ;  /* 0x000378f401007387 */ /* 0x0001e80000100800 */
[----:B0-----:R0:W5:Y:S04]  /*254b0*/  LDL.LU R244, [R1+0xe0c] ;  /* 0x000e0c0001f47983 */ /* 0x0011680000300800 */
[----:B------:R-:W-:Y:S04]  /*254c0*/  STL [R1+0x39c], R12 ;  /* 0x00039c0c01007387 */ /* 0x000fe80000100800 */
[----:B------:R1:W-:Y:S04]  /*254d0*/  STL [R1+0x370], R217 ;  /* 0x000370d901007387 */ /* 0x0003e80000100800 */
[----:B-1----:R-:W3:Y:S01]  /*254e0*/  LDL.LU R217, [R1+0x384] ;  /* 0x0003840001d97983 */ /* 0x002ee20000300800 */
[--C-:B--2---:R-:W-:Y:S01]  /*254f0*/  IMAD.X R15, R15, 0x1, R2.reuse, P2 ;  /* 0x000000010f0f7824 */ /* 0x104fe200010e0602 */
[-C--:B----4-:R-:W-:Y:S01]  /*25500*/  IADD3 R219, P2, R219, R20.reuse, RZ ;  /* 0x00000014dbdb7210 */ /* 0x090fe20007f5e0ff */
[----:B------:R-:W-:Y:S01]  /*25510*/  IMAD.X R218, R218, 0x1, R2, P3 ;  /* 0x00000001dada7824 */ /* 0x000fe200018e0602 */
[----:B------:R-:W-:-:S02]  /*25520*/  IADD3 R245, P3, R245, R20, RZ ;  /* 0x00000014f5f57210 */ /* 0x000fc40007f7e0ff */
[----:B------:R-:W-:Y:S04]  /*25530*/  STL [R1+0x394], R15 ;  /* 0x0003940f01007387 */ /* 0x000fe80000100800 */
[----:B------:R1:W-:Y:S04]  /*25540*/  STL [R1+0x368], R219 ;  /* 0x000368db01007387 */ /* 0x0003e80000100800 */
[----:B-1----:R-:W2:Y:S04]  /*25550*/  LDL.LU R219, [R1+0x37c] ;  /* 0x00037c0001db7983 */ /* 0x002ea80000300800 */
[----:B------:R-:W-:Y:S04]  /*25560*/  STL [R1+0x38c], R218 ;  /* 0x00038cda01007387 */ /* 0x000fe80000100800 */
[----:B------:R1:W-:Y:S04]  /*25570*/  STL [R1+0x360], R245 ;  /* 0x000360f501007387 */ /* 0x0003e80000100800 */
[----:B-1----:R-:W4:Y:S04]  /*25580*/  LDL.LU R245, [R1+0x350] ;  /* 0x0003500001f57983 */ /* 0x002f280000300800 */
[----:B------:R-:W4:Y:S04]  /*25590*/  LDL.LU R12, [R1+0x374] ;  /* 0x00037400010c7983 */ /* 0x000f280000300800 */
[----:B------:R-:W4:Y:S01]  /*255a0*/  LDL.LU R218, [R1+0x348] ;  /* 0x0003480001da7983 */ /* 0x000f220000300800 */
[----:B---3--:R-:W-:-:S05]  /*255b0*/  IMAD.X R217, R217, 0x1, R2, P4 ;  /* 0x00000001d9d97824 */ /* 0x008fca00020e0602 */
[----:B------:R1:W-:Y:S02]  /*255c0*/  STL [R1+0x384], R217 ;  /* 0x000384d901007387 */ /* 0x0003e40000100800 */
[----:B-1----:R-:W-:Y:S02]  /*255d0*/  IMAD.MOV.U32 R217, RZ, RZ, R216 ;  /* 0x000000ffffd97224 */ /* 0x002fe400078e00d8 */
[----:B------:R-:W-:Y:S02]  /*255e0*/  IMAD.MOV.U32 R216, RZ, RZ, R19 ;  /* 0x000000ffffd87224 */ /* 0x000fe400078e0013 */
[----:B------:R-:W-:Y:S02]  /*255f0*/  IMAD.MOV.U32 R19, RZ, RZ, R23 ;  /* 0x000000ffff137224 */ /* 0x000fe400078e0017 */
[----:B------:R-:W-:Y:S02]  /*25600*/  IMAD.MOV.U32 R23, RZ, RZ, R21 ;  /* 0x000000ffff177224 */ /* 0x000fe400078e0015 */
[----:B------:R-:W-:-:S02]  /*25610*/  IMAD.MOV.U32 R21, RZ, RZ, R252 ;  /* 0x000000ffff157224 */ /* 0x000fc400078e00fc */
[----:B------:R-:W3:Y:S01]  /*25620*/  LDL.LU R252, [R1+0x36c] ;  /* 0x00036c0001fc7983 */ /* 0x000ee20000300800 */
[-C--:B------:R-:W-:Y:S01]  /*25630*/  IADD3 R17, P4, R17, R20.reuse, RZ ;  /* 0x0000001411117210 */ /* 0x080fe20007f9e0ff */
[--C-:B--2---:R-:W-:Y:S02]  /*25640*/  IMAD.X R219, R219, 0x1, R2.reuse, P5 ;  /* 0x00000001dbdb7824 */ /* 0x104fe400028e0602 */
[----:B------:R-:W2:Y:S04]  /*25650*/  LDL.LU R15, [R1+0x340] ;  /* 0x00034000010f7983 */ /* 0x000ea80000300800 */
[----:B------:R1:W-:Y:S01]  /*25660*/  STL [R1+0x358], R17 ;  /* 0x0003581101007387 */ /* 0x0003e20000100800 */
[-C--:B----4-:R-:W-:Y:S01]  /*25670*/  IADD3 R245, P5, R245, R20.reuse, RZ ;  /* 0x00000014f5f57210 */ /* 0x090fe20007fbe0ff */
[--C-:B------:R-:W-:Y:S01]  /*25680*/  IMAD.X R12, R12, 0x1, R2.reuse, P6 ;  /* 0x000000010c0c7824 */ /* 0x100fe200030e0602 */
[----:B------:R-:W-:Y:S01]  /*25690*/  IADD3 R218, P6, R218, R20, RZ ;  /* 0x00000014dada7210 */ /* 0x000fe20007fde0ff */
[----:B-1----:R-:W4:Y:S04]  /*256a0*/  LDL.LU R17, [R1+0x364] ;  /* 0x0003640001117983 */ /* 0x002f280000300800 */
[----:B------:R1:W-:Y:S04]  /*256b0*/  STL [R1+0x37c], R219 ;  /* 0x00037cdb01007387 */ /* 0x0003e80000100800 */
[----:B-1----:R-:W4:Y:S04]  /*256c0*/  LDL.LU R219, [R1+0x338] ;  /* 0x0003380001db7983 */ /* 0x002f280000300800 */
[----:B------:R1:W-:Y:S04]  /*256d0*/  STL [R1+0x350], R245 ;  /* 0x000350f501007387 */ /* 0x0003e80000100800 */
[----:B-1----:R0:W5:Y:S04]  /*256e0*/  LDL.LU R245, [R1+0xe08] ;  /* 0x000e080001f57983 */ /* 0x0021680000300800 */
[----:B------:R-:W-:Y:S04]  /*256f0*/  STL [R1+0x374], R12 ;  /* 0x0003740c01007387 */ /* 0x000fe80000100800 */
[----:B------:R1:W-:Y:S04]  /*25700*/  STL [R1+0x348], R218 ;  /* 0x000348da01007387 */ /* 0x0003e80000100800 */
[----:B-1----:R-:W4:Y:S01]  /*25710*/  LDL.LU R218, [R1+0x35c] ;  /* 0x00035c0001da7983 */ /* 0x002f220000300800 */
[----:B---3--:R-:W-:-:S05]  /*25720*/  IMAD.X R252, R252, 0x1, R2, P1 ;  /* 0x00000001fcfc7824 */ /* 0x008fca00008e0602 */
[----:B------:R1:W-:Y:S02]  /*25730*/  STL [R1+0x36c], R252 ;  /* 0x00036cfc01007387 */ /* 0x0003e40000100800 */
[----:B-1----:R-:W-:Y:S02]  /*25740*/  IMAD.MOV.U32 R252, RZ, RZ, R250 ;  /* 0x000000fffffc7224 */ /* 0x002fe400078e00fa */
[----:B------:R-:W3:Y:S01]  /*25750*/  LDL.LU R250, [R1+0x330] ;  /* 0x0003300001fa7983 */ /* 0x000ee20000300800 */
[----:B--2---:R-:W-:Y:S01]  /*25760*/  IADD3 R15, P1, R15, R20, RZ ;  /* 0x000000140f0f7210 */ /* 0x004fe20007f3e0ff */
[----:B----4-:R-:W-:-:S04]  /*25770*/  IMAD.X R17, R17, 0x1, R2, P2 ;  /* 0x0000000111117824 */ /* 0x010fc800010e0602 */
[----:B------:R-:W-:Y:S04]  /*25780*/  STL [R1+0x340], R15 ;  /* 0x0003400f01007387 */ /* 0x000fe80000100800 */
[----:B------:R1:W-:Y:S01]  /*25790*/  STL [R1+0x364], R17 ;  /* 0x0003641101007387 */ /* 0x0003e20000100800 */
[----:B------:R-:W-:-:S03]  /*257a0*/  IADD3 R219, P2, R219, R20, RZ ;  /* 0x00000014dbdb7210 */ /* 0x000fc60007f5e0ff */
[----:B-1----:R-:W2:Y:S04]  /*257b0*/  LDL.LU R17, [R1+0x328] ;  /* 0x0003280001117983 */ /* 0x002ea80000300800 */
[----:B------:R-:W4:Y:S04]  /*257c0*/  LDL.LU R12, [R1+0x34c] ;  /* 0x00034c00010c7983 */ /* 0x000f280000300800 */
[----:B------:R-:W4:Y:S04]  /*257d0*/  LDL.LU R15, [R1+0x320] ;  /* 0x00032000010f7983 */ /* 0x000f280000300800 */
[----:B------:R1:W-:Y:S04]  /*257e0*/  STL [R1+0x338], R219 ;  /* 0x000338db01007387 */ /* 0x0003e80000100800 */
[----:B-1----:R-:W4:Y:S01]  /*257f0*/  LDL.LU R219, [R1+0x344] ;  /* 0x0003440001db7983 */ /* 0x002f220000300800 */
[----:B------:R-:W-:-:S05]  /*25800*/  IMAD.X R218, R218, 0x1, R2, P3 ;  /* 0x00000001dada7824 */ /* 0x000fca00018e0602 */
[----:B------:R1:W-:Y:S02]  /*25810*/  STL [R1+0x35c], R218 ;  /* 0x00035cda01007387 */ /* 0x0003e40000100800 */
[----:B-1----:R-:W-:Y:S02]  /*25820*/  IMAD.MOV.U32 R218, RZ, RZ, R217 ;  /* 0x000000ffffda7224 */ /* 0x002fe400078e00d9 */
[----:B------:R-:W-:Y:S02]  /*25830*/  IMAD.MOV.U32 R217, RZ, RZ, R216 ;  /* 0x000000ffffd97224 */ /* 0x000fe400078e00d8 */
[----:B------:R-:W-:Y:S02]  /*25840*/  IMAD.MOV.U32 R216, RZ, RZ, R19 ;  /* 0x000000ffffd87224 */ /* 0x000fe400078e0013 */
[----:B------:R-:W-:Y:S02]  /*25850*/  IMAD.MOV.U32 R19, RZ, RZ, R23 ;  /* 0x000000ffff137224 */ /* 0x000fe400078e0017 */
[----:B------:R-:W-:-:S02]  /*25860*/  IMAD.MOV.U32 R23, RZ, RZ, R21 ;  /* 0x000000ffff177224 */ /* 0x000fc400078e0015 */
[----:B------:R-:W4:Y:S01]  /*25870*/  LDL.LU R21, [R1+0x318] ;  /* 0x0003180001157983 */ /* 0x000f220000300800 */
[----:B---3--:R-:W-:-:S03]  /*25880*/  IADD3 R250, P3, R250, R20, RZ ;  /* 0x00000014fafa7210 */ /* 0x008fc60007f7e0ff */
[----:B------:R-:W3:Y:S04]  /*25890*/  LDL.LU R20, [R1+0x354] ;  /* 0x0003540001147983 */ /* 0x000ee80000300800 */
[----:B------:R1:W-:Y:S02]  /*258a0*/  STL [R1+0x330], R250 ;  /* 0x000330fa01007387 */ /* 0x0003e40000100800 */
[----:B-1----:R-:W-:Y:S02]  /*258b0*/  IMAD.MOV.U32 R250, RZ, RZ, R249 ;  /* 0x000000fffffa7224 */ /* 0x002fe400078e00f9 */
[----:B------:R-:W4:Y:S01]  /*258c0*/  LDL.LU R249, [R1+0x33c] ;  /* 0x00033c0001f97983 */ /* 0x000f220000300800 */
[----:B---3--:R-:W-:-:S05]  /*258d0*/  IMAD.X R20, R20, 0x1, R2, P4 ;  /* 0x0000000114147824 */ /* 0x008fca00020e0602 */
[----:B------:R1:W-:Y:S02]  /*258e0*/  STL [R1+0x354], R20 ;  /* 0x0003541401007387 */ /* 0x0003e40000100800 */
[----:B-1----:R-:W1:Y:S02]  /*258f0*/  LDC R20, c[0x0][0x23c] ;  /* 0x00008f00ff147b82 */ /* 0x002e640000000800 */
[----:B-1----:R-:W-:-:S04]  /*25900*/  IMAD.SHL.U32 R20, R20, 0x80, RZ ;  /* 0x0000008014147824 */ /* 0x002fc800078e00ff */
[----:B------:R-:W-:-:S05]  /*25910*/  IMAD.SHL.U32 R20, R20, 0x2, RZ ;  /* 0x0000000214147824 */ /* 0x000fca00078e00ff */
[----:B--2---:R-:W-:-:S05]  /*25920*/  IADD3 R17, P4, R17, R20, RZ ;  /* 0x0000001411117210 */ /* 0x004fca0007f9e0ff */
[----:B------:R1:W-:Y:S04]  /*25930*/  STL [R1+0x328], R17 ;  /* 0x0003281101007387 */ /* 0x0003e80000100800 */
[----:B-1----:R-:W2:Y:S01]  /*25940*/  LDL.LU R17, [R1+0x310] ;  /* 0x0003100001117983 */ /* 0x002ea20000300800 */
[--C-:B----4-:R-:W-:Y:S01]  /*25950*/  IMAD.X R12, R12, 0x1, R2.reuse, P5 ;  /* 0x000000010c0c7824 */ /* 0x110fe200028e0602 */
[-C--:B------:R-:W-:Y:S01]  /*25960*/  IADD3 R15, P5, R15, R20.reuse, RZ ;  /* 0x000000140f0f7210 */ /* 0x080fe20007fbe0ff */
[--C-:B------:R-:W-:Y:S01]  /*25970*/  IMAD.X R219, R219, 0x1, R2.reuse, P6 ;  /* 0x00000001dbdb7824 */ /* 0x100fe200030e0602 */
[----:B------:R-:W-:Y:S02]  /*25980*/  IADD3 R21, P6, R21, R20, RZ ;  /* 0x0000001415157210 */ /* 0x000fe40007fde0ff */
[----:B------:R-:W-:Y:S04]  /*25990*/  STL [R1+0x34c], R12 ;  /* 0x00034c0c01007387 */ /* 0x000fe80000100800 */
[----:B------:R-:W-:Y:S04]  /*259a0*/  STL [R1+0x320], R15 ;  /* 0x0003200f01007387 */ /* 0x000fe80000100800 */
[----:B------:R1:W-:Y:S01]  /*259b0*/  STL [R1+0x344], R219 ;  /* 0x000344db01007387 */ /* 0x0003e20000100800 */
[----:B------:R-:W-:-:S03]  /*259c0*/  IMAD.X R249, R249, 0x1, R2, P1 ;  /* 0x00000001f9f97824 */ /* 0x000fc600008e0602 */
[----:B-1----:R-:W3:Y:S04]  /*259d0*/  LDL.LU R219, [R1+0x308] ;  /* 0x0003080001db7983 */ /* 0x002ee80000300800 */
[----:B------:R1:W-:Y:S02]  /*259e0*/  STL [R1+0x318], R21 ;  /* 0x0003181501007387 */ /* 0x0003e40000100800 */
[----:B-1----:R-:W-:Y:S02]  /*259f0*/  IMAD.MOV.U32 R21, RZ, RZ, R252 ;  /* 0x000000ffff157224 */ /* 0x002fe400078e00fc */
[----:B------:R-:W4:Y:S04]  /*25a00*/  LDL.LU R252, [R1+0x32c] ;  /* 0x00032c0001fc7983 */ /* 0x000f280000300800 */
[----:B------:R-:W3:Y:S04]  /*25a10*/  LDL.LU R12, [R1+0x300] ;  /* 0x00030000010c7983 */ /* 0x000ee80000300800 */
[----:B------:R1:W-:Y:S02]  /*25a20*/  STL [R1+0x33c], R249 ;  /* 0x00033cf901007387 */ /* 0x0003e40000100800 */
[----:B-1----:R-:W-:-:S02]  /*25a30*/  IMAD.MOV.U32 R249, RZ, RZ, R246 ;  /* 0x000000fffff97224 */ /* 0x002fc400078e00f6 */
[----:B------:R-:W3:Y:S01]  /*25a40*/  LDL.LU R246, [R1+0x324] ;  /* 0x0003240001f67983 */ /* 0x000ee20000300800 */
[----:B--2---:R-:W-:-:S03]  /*25a50*/  IADD3 R17, P1, R17, R20, RZ ;  /* 0x0000001411117210 */ /* 0x004fc60007f3e0ff */
[----:B------:R-:W2:Y:S04]  /*25a60*/  LDL.LU R20, [R1+0x334] ;  /* 0x0003340001147983 */ /* 0x000ea80000300800 */
[----:B------:R-:W2:Y:S04]  /*25a70*/  LDL.LU R15, [R1+0x2f8] ;  /* 0x0002f800010f7983 */ /* 0x000ea80000300800 */
[----:B------:R1:W-:Y:S04]  /*25a80*/  STL [R1+0x310], R17 ;  /* 0x0003101101007387 */ /* 0x0003e80000100800 */
[----:B-1----:R-:W2:Y:S01]  /*25a90*/  LDL.LU R17, [R1+0x31c] ;  /* 0x00031c0001117983 */ /* 0x002ea20000300800 */
[----:B----4-:R-:W-:-:S02]  /*25aa0*/  IMAD.X R252, R252, 0x1, R2, P3 ;  /* 0x00000001fcfc7824 */ /* 0x010fc400018e0602 */
[--C-:B---3--:R-:W-:Y:S02]  /*25ab0*/  IMAD.X R246, R246, 0x1, R2.reuse, P4 ;  /* 0x00000001f6f67824 */ /* 0x108fe400020e0602 */
[----:B--2---:R-:W-:-:S05]  /*25ac0*/  IMAD.X R20, R20, 0x1, R2, P2 ;  /* 0x0000000114147824 */ /* 0x004fca00010e0602 */
[----:B------:R1:W-:Y:S02]  /*25ad0*/  STL [R1+0x334], R20 ;  /* 0x0003341401007387 */ /* 0x0003e40000100800 */
[----:B-1----:R-:W1:Y:S02]  /*25ae0*/  LDC R20, c[0x0][0x23c] ;  /* 0x00008f00ff147b82 */ /* 0x002e640000000800 */
[----:B-1----:R-:W-:-:S04]  /*25af0*/  IMAD.SHL.U32 R20, R20, 0x80, RZ ;  /* 0x0000008014147824 */ /* 0x002fc800078e00ff */
[----:B------:R-:W-:-:S05]  /*25b00*/  IMAD.SHL.U32 R20, R20, 0x2, RZ ;  /* 0x0000000214147824 */ /* 0x000fca00078e00ff */
[----:B------:R-:W-:-:S05]  /*25b10*/  IADD3 R219, P2, R219, R20, RZ ;  /* 0x00000014dbdb7210 */ /* 0x000fca0007f5e0ff */
[----:B------:R1:W-:Y:S01]  /*25b20*/  STL [R1+0x308], R219 ;  /* 0x000308db01007387 */ /* 0x0003e20000100800 */
[----:B------:R-:W-:Y:S01]  /*25b30*/  IADD3 R12, P3, R12, R20, RZ ;  /* 0x000000140c0c7210 */ /* 0x000fe20007f7e0ff */
[----:B-1----:R-:W-:Y:S02]  /*25b40*/  IMAD.MOV.U32 R219, RZ, RZ, R218 ;  /* 0x000000ffffdb7224 */ /* 0x002fe400078e00da */
[----:B------:R-:W-:Y:S02]  /*25b50*/  IMAD.MOV.U32 R218, RZ, RZ, R217 ;  /* 0x000000ffffda7224 */ /* 0x000fe400078e00d9 */
[----:B------:R-:W-:Y:S02]  /*25b60*/  IMAD.MOV.U32 R217, RZ, RZ, R216 ;  /* 0x000000ffffd97224 */ /* 0x000fe400078e00d8 */
[----:B------:R-:W-:Y:S02]  /*25b70*/  IMAD.MOV.U32 R216, RZ, RZ, R19 ;  /* 0x000000ffffd87224 */ /* 0x000fe400078e0013 */
[----:B------:R-:W2:Y:S04]  /*25b80*/  LDL.LU R19, [R1+0x2f0] ;  /* 0x0002f00001137983 */ /* 0x000ea80000300800 */
[----:B------:R1:W-:Y:S02]  /*25b90*/  STL [R1+0x32c], R252 ;  /* 0x00032cfc01007387 */ /* 0x0003e40000100800 */
[----:B-1----:R-:W-:-:S02]  /*25ba0*/  IMAD.MOV.U32 R252, RZ, RZ, R250 ;  /* 0x000000fffffc7224 */ /* 0x002fc400078e00fa */
[----:B------:R-:W3:Y:S04]  /*25bb0*/  LDL.LU R250, [R1+0x314] ;  /* 0x0003140001fa7983 */ /* 0x000ee80000300800 */
[----:B------:R1:W-:Y:S04]  /*25bc0*/  STL [R1+0x324], R246 ;  /* 0x000324f601007387 */ /* 0x0003e80000100800 */
[----:B------:R4:W-:Y:S04]  /*25bd0*/  STL [R1+0x300], R12 ;  /* 0x0003000c01007387 */ /* 0x0009e80000100800 */
[----:B-1----:R-:W3:Y:S01]  /*25be0*/  LDL.LU R246, [R1+0x2e8] ;  /* 0x0002e80001f67983 */ /* 0x002ee20000300800 */
[----:B------:R-:W-:Y:S01]  /*25bf0*/  IADD3 R15, P4, R15, R20, RZ ;  /* 0x000000140f0f7210 */ /* 0x000fe20007f9e0ff */
[----:B------:R-:W-:-:S04]  /*25c00*/  IMAD.X R17, R17, 0x1, R2, P5 ;  /* 0x0000000111117824 */ /* 0x000fc800028e0602 */
[----:B------:R1:W-:Y:S04]  /*25c10*/  STL [R1+0x2f8], R15 ;  /* 0x0002f80f01007387 */ /* 0x0003e80000100800 */
[----:B------:R0:W-:Y:S04]  /*25c20*/  STL [R1+0x31c], R17 ;  /* 0x00031c1101007387 */ /* 0x0001e80000100800 */
[----:B----4-:R-:W4:Y:S04]  /*25c30*/  LDL.LU R12, [R1+0x2e0] ;  /* 0x0002e000010c7983 */ /* 0x010f280000300800 */
[----:B-1----:R-:W4:Y:S01]  /*25c40*/  LDL.LU R15, [R1+0x304] ;  /* 0x00030400010f7983 */ /* 0x002f220000300800 */
[----:B0-----:R-:W-:-:S02]  /*25c50*/  IMAD.MOV.U32 R17, RZ, RZ, R219 ;  /* 0x000000ffff117224 */ /* 0x001fc400078e00db */
[----:B------:R-:W-:Y:S02]  /*25c60*/  IMAD.MOV.U32 R219, RZ, RZ, R218 ;  /* 0x000000ffffdb7224 */ /* 0x000fe400078e00da */
[----:B------:R-:W-:Y:S02]  /*25c70*/  IMAD.MOV.U32 R218, RZ, RZ, R217 ;  /* 0x000000ffffda7224 */ /* 0x000fe400078e00d9 */
[----:B------:R-:W-:Y:S01]  /*25c80*/  IMAD.MOV.U32 R217, RZ, RZ, R216 ;  /* 0x000000ffffd97224 */ /* 0x000fe200078e00d8 */
[----:B--2---:R-:W-:-:S05]  /*25c90*/  IADD3 R19, P5, R19, R20, RZ ;  /* 0x0000001413137210 */ /* 0x004fca0007fbe0ff */
[----:B------:R0:W-:Y:S04]  /*25ca0*/  STL [R1+0x2f0], R19 ;  /* 0x0002f01301007387 */ /* 0x0001e80000100800 */
[----:B------:R-:W2:Y:S01]  /*25cb0*/  LDL.LU R216, [R1+0x2d8] ;  /* 0x0002d80001d87983 */ /* 0x000ea20000300800 */
[----:B---3--:R-:W-:Y:S02]  /*25cc0*/  IMAD.X R250, R250, 0x1, R2, P6 ;  /* 0x00000001fafa7824 */ /* 0x008fe400030e0602 */
[----:B0-----:R-:W-:Y:S02]  /*25cd0*/  IMAD.MOV.U32 R19, RZ, RZ, R21 ;  /* 0x000000ffff137224 */ /* 0x001fe400078e0015 */
[----:B------:R-:W-:Y:S02]  /*25ce0*/  IMAD.MOV.U32 R21, RZ, RZ, R252 ;  /* 0x000000ffff157224 */ /* 0x000fe400078e00fc */
[----:B------:R-:W3:Y:S04]  /*25cf0*/  LDL.LU R252, [R1+0x2fc] ;  /* 0x0002fc0001fc7983 */ /* 0x000ee80000300800 */
[----:B------:R0:W-:Y:S01]  /*25d00*/  STL [R1+0x314], R250 ;  /* 0x000314fa01007387 */ /* 0x0001e20000100800 */
[----:B------:R-:W-:-:S03]  /*25d10*/  IADD3 R246, P6, R246, R20, RZ ;  /* 0x00000014f6f67210 */ /* 0x000fc60007fde0ff */
[----:B0-----:R-:W3:Y:S04]  /*25d20*/  LDL.LU R250, [R1+0x2d0] ;  /* 0x0002d00001fa7983 */ /* 0x001ee80000300800 */
[----:B------:R-:W2:Y:S04]  /*25d30*/  LDL.LU R20, [R1+0x30c] ;  /* 0x00030c0001147983 */ /* 0x000ea80000300800 */
[----:B------:R0:W-:Y:S04]  /*25d40*/  STL [R1+0x2e8], R246 ;  /* 0x0002e8f601007387 */ /* 0x0001e80000100800 */
[----:B0-----:R-:W3:Y:S01]  /*25d50*/  LDL.LU R246, [R1+0x2f4] ;  /* 0x0002f40001f67983 */ /* 0x001ee20000300800 */
[----:B----4-:R-:W-:-:S02]  /*25d60*/  IMAD.X R15, R15, 0x1, R2, P2 ;  /* 0x000000010f0f7824 */ /* 0x010fc400010e0602 */
[----:B--2---:R-:W-:-:S05]  /*25d70*/  IMAD.X R20, R20, 0x1, R2, P1 ;  /* 0x0000000114147824 */ /* 0x004fca00008e0602 */
[----:B------:R0:W-:Y:S02]  /*25d80*/  STL [R1+0x30c], R20 ;  /* 0x00030c1401007387 */ /* 0x0001e40000100800 */
[----:B0-----:R-:W0:Y:S02]  /*25d90*/  LDC R20, c[0x0][0x23c] ;  /* 0x00008f00ff147b82 */ /* 0x001e240000000800 */
[----:B0-----:R-:W-:-:S04]  /*25da0*/  IMAD.SHL.U32 R20, R20, 0x80, RZ ;  /* 0x0000008014147824 */ /* 0x001fc800078e00ff */
[----:B------:R-:W-:-:S05]  /*25db0*/  IMAD.SHL.U32 R20, R20, 0x2, RZ ;  /* 0x0000000214147824 */ /* 0x000fca00078e00ff */
[-C--:B------:R-:W-:Y:S02]  /*25dc0*/  IADD3 R12, P1, R12, R20.reuse, RZ ;  /* 0x000000140c0c7210 */ /* 0x080fe40007f3e0ff */
[----:B------:R-:W-:-:S03]  /*25dd0*/  IADD3 R216, P2, R216, R20, RZ ;  /* 0x00000014d8d87210 */ /* 0x000fc60007f5e0ff */
[----:B------:R-:W-:Y:S04]  /*25de0*/  STL [R1+0x2e0], R12 ;  /* 0x0002e00c01007387 */ /* 0x000fe80000100800 */
[----:B------:R0:W-:Y:S02]  /*25df0*/  STL [R1+0x304], R15 ;  /* 0x0003040f01007387 */ /* 0x0001e40000100800 */
[----:B0-----:R-:W-:Y:S02]  /*25e00*/  IMAD.MOV.U32 R15, RZ, RZ, R17 ;  /* 0x000000ffff0f7224 */ /* 0x001fe400078e0011 */
[----:B------:R-:W-:Y:S02]  /*25e10*/  IMAD.MOV.U32 R17, RZ, RZ, R219 ;  /* 0x000000ffff117224 */ /* 0x000fe400078e00db */
[----:B------:R-:W-:-:S02]  /*25e20*/  IMAD.MOV.U32 R219, RZ, RZ, R218 ;  /* 0x000000ffffdb7224 */ /* 0x000fc400078e00da */
[----:B------:R-:W2:Y:S04]  /*25e30*/  LDL.LU R218, [R1+0x2ec] ;  /* 0x0002ec0001da7983 */ /* 0x000ea80000300800 */
[----:B------:R0:W-:Y:S02]  /*25e40*/  STL [R1+0x2d8], R216 ;  /* 0x0002d8d801007387 */ /* 0x0001e40000100800 */
[----:B0-----:R-:W-:Y:S02]  /*25e50*/  IMAD.MOV.U32 R216, RZ, RZ, R21 ;  /* 0x000000ffffd87224 */ /* 0x001fe400078e0015 */
[----:B------:R-:W4:Y:S01]  /*25e60*/  LDL.LU R21, [R1+0x2c0] ;  /* 0x0002c00001157983 */ /* 0x000f220000300800 */
[--C-:B---3--:R-:W-:Y:S01]  /*25e70*/  IMAD.X R252, R252, 0x1, R2.reuse, P3 ;  /* 0x00000001fcfc7824 */ /* 0x108fe200018e0602 */
[----:B------:R-:W-:Y:S01]  /*25e80*/  IADD3 R250, P3, R250, R20, RZ ;  /* 0x00000014fafa7210 */ /* 0x000fe20007f7e0ff */
[----:B------:R-:W-:-:S04]  /*25e90*/  IMAD.X R246, R246, 0x1, R2, P4 ;  /* 0x00000001f6f67824 */ /* 0x000fc800020e0602 */
[----:B------:R0:W-:Y:S04]  /*25ea0*/  STL [R1+0x2d0], R250 ;  /* 0x0002d0fa01007387 */ /* 0x0001e80000100800 */
[----:B------:R1:W-:Y:S04]  /*25eb0*/  STL [R1+0x2fc], R252 ;  /* 0x0002fcfc01007387 */ /* 0x0003e80000100800 */
[----:B0-----:R-:W3:Y:S04]  /*25ec0*/  LDL.LU R250, [R1+0x2e4] ;  /* 0x0002e40001fa7983 */ /* 0x001ee80000300800 */
[----:B------:R0:W-:Y:S01]  /*25ed0*/  STL [R1+0x2f4], R246 ;  /* 0x0002f4f601007387 */ /* 0x0001e20000100800 */
[----:B-1----:R-:W-:-:S03]  /*25ee0*/  IMAD.MOV.U32 R252, RZ, RZ, R247 ;  /* 0x000000fffffc7224 */ /* 0x002fc600078e00f7 */
[----:B0-----:R-:W3:Y:S04]  /*25ef0*/  LDL.LU R246, [R1+0x2b8] ;  /* 0x0002b80001f67983 */ /* 0x001ee80000300800 */
[----:B------:R-:W3:Y:S04]  /*25f00*/  LDL.LU R12, [R1+0x2dc] ;  /* 0x0002dc00010c7983 */ /* 0x000ee80000300800 */
[----:B------:R-:W3:Y:S01]  /*25f10*/  LDL.LU R247, [R1+0x2b0] ;  /* 0x0002b00001f77983 */ /* 0x000ee20000300800 */
[----:B------:R-:W-:-:S05]  /*25f20*/  IADD3 R15, P4, R15, R20, RZ ;  /* 0x000000140f0f7210 */ /* 0x000fca0007f9e0ff */
[----:B------:R0:W-:Y:S02]  /*25f30*/  STL [R1+0x2c8], R15 ;  /* 0x0002c80f01007387 */ /* 0x0001e40000100800 */
[----:B0-----:R-:W-:Y:S02]  /*25f40*/  IMAD.MOV.U32 R15, RZ, RZ, R17 ;  /* 0x000000ffff0f7224 */ /* 0x001fe400078e0011 */
[----:B------:R-:W-:Y:S02]  /*25f50*/  IMAD.MOV.U32 R17, RZ, RZ, R219 ;  /* 0x000000ffff117224 */ /* 0x000fe400078e00db */
[----:B--2---:R-:W-:-:S05]  /*25f60*/  IMAD.X R218, R218, 0x1, R2, P5 ;  /* 0x00000001dada7824 */ /* 0x004fca00028e0602 */
[----:B------:R0:W-:Y:S01]  /*25f70*/  STL [R1+0x2ec], R218 ;  /* 0x0002ecda01007387 */ /* 0x0001e20000100800 */
[----:B----4-:R-:W-:-:S03]  /*25f80*/  IADD3 R21, P5, R21, R20, RZ ;  /* 0x0000001415157210 */ /* 0x010fc60007fbe0ff */
[----:B0-----:R-:W2:Y:S04]  /*25f90*/  LDL.LU R218, [R1+0x2a8] ;  /* 0x0002a80001da7983 */ /* 0x001ea80000300800 */
[----:B------:R-:W4:Y:S04]  /*25fa0*/  LDL.LU R219, [R1+0x2cc] ;  /* 0x0002cc0001db7983 */ /* 0x000f280000300800 */
[----:B------:R0:W-:Y:S02]  /*25fb0*/  STL [R1+0x2c0], R21 ;  /* 0x0002c01501007387 */ /* 0x0001e40000100800 */
[----:B0-----:R-:W-:-:S02]  /*25fc0*/  IMAD.MOV.U32 R21, RZ, RZ, R249 ;  /* 0x000000ffff157224 */ /* 0x001fc400078e00f9 */
[----:B------:R-:W4:Y:S01]  /*25fd0*/  LDL.LU R249, [R1+0x2a0] ;  /* 0x0002a00001f97983 */ /* 0x000f220000300800 */
[----:B---3--:R-:W-:-:S05]  /*25fe0*/  IMAD.X R250, R250, 0x1, R2, P6 ;  /* 0x00000001fafa7824 */ /* 0x008fca00030e0602 */
[----:B------:R0:W-:Y:S01]  /*25ff0*/  STL [R1+0x2e4], R250 ;  /* 0x0002e4fa01007387 */ /* 0x0001e20000100800 */
[-C--:B------:R-:W-:Y:S01]  /*26000*/  IADD3 R246, P6, R246, R20.reuse, RZ ;  /* 0x00000014f6f67210 */ /* 0x080fe20007fde0ff */
[--C-:B------:R-:W-:Y:S01]  /*26010*/  IMAD.X R12, R12, 0x1, R2.reuse, P1 ;  /* 0x000000010c0c7824 */ /* 0x100fe200008e0602 */
[----:B------:R-:W-:Y:S01]  /*26020*/  IADD3 R247, P1, R247, R20, RZ ;  /* 0x00000014f7f77210 */ /* 0x000fe20007f3e0ff */
[----:B0-----:R-:W3:Y:S04]  /*26030*/  LDL.LU R250, [R1+0x2c4] ;  /* 0x0002c40001fa7983 */ /* 0x001ee80000300800 */
[----:B------:R0:W-:Y:S04]  /*26040*/  STL [R1+0x2b8], R246 ;  /* 0x0002b8f601007387 */ /* 0x0001e80000100800 */
[----:B0-----:R0:W5:Y:S04]  /*26050*/  LDL.LU R246, [R1+0xe04] ;  /* 0x000e040001f67983 */ /* 0x0011680000300800 */
[----:B------:R-:W-:Y:S04]  /*26060*/  STL [R1+0x2dc], R12 ;  /* 0x0002dc0c01007387 */ /* 0x000fe80000100800 */
[----:B------:R1:W-:Y:S04]  /*26070*/  STL [R1+0x2b0], R247 ;  /* 0x0002b0f701007387 */ /* 0x0003e80000100800 */
[----:B-1----:R-:W3:Y:S01]  /*26080*/  LDL.LU R247, [R1+0x298] ;  /* 0x0002980001f77983 */ /* 0x002ee20000300800 */
[----:B------:R-:W-:-:S05]  /*26090*/  IMAD.X R15, R15, 0x1, R2, P2 ;  /* 0x000000010f0f7824 */ /* 0x000fca00010e0602 */
[----:B------:R1:W-:Y:S02]  /*260a0*/  STL [R1+0x2d4], R15 ;  /* 0x0002d40f01007387 */ /* 0x0003e40000100800 */
[----:B-1----:R-:W-:Y:S02]  /*260b0*/  IMAD.MOV.U32 R15, RZ, RZ, R17 ;  /* 0x000000ffff0f7224 */ /* 0x002fe400078e0011 */
[----:B------:R-:W-:Y:S02]  /*260c0*/  IMAD.MOV.U32 R17, RZ, RZ, R217 ;  /* 0x000000ffff117224 */ /* 0x000fe400078e00d9 */
[----:B------:R-:W-:Y:S02]  /*260d0*/  IMAD.MOV.U32 R217, RZ, RZ, R23 ;  /* 0x000000ffffd97224 */ /* 0x000fe400078e0017 */
[----:B------:R-:W-:Y:S02]  /*260e0*/  IMAD.MOV.U32 R23, RZ, RZ, R248 ;  /* 0x000000ffff177224 */ /* 0x000fe400078e00f8 */
[----:B------:R-:W3:Y:S01]  /*260f0*/  LDL.LU R248, [R1+0x290] ;  /* 0x0002900001f87983 */ /* 0x000ee20000300800 */
[----:B--2---:R-:W-:Y:S01]  /*26100*/  IADD3 R218, P2, R218, R20, RZ ;  /* 0x00000014dada7210 */ /* 0x004fe20007f5e0ff */
[----:B----4-:R-:W-:-:S04]  /*26110*/  IMAD.X R219, R219, 0x1, R2, P3 ;  /* 0x00000001dbdb7824 */ /* 0x010fc800018e0602 */
[----:B------:R1:W-:Y:S01]  /*26120*/  STL [R1+0x2a8], R218 ;  /* 0x0002a8da01007387 */ /* 0x0003e20000100800 */
[----:B------:R-:W-:-:S03]  /*26130*/  IADD3 R249, P3, R249, R20, RZ ;  /* 0x00000014f9f97210 */ /* 0x000fc60007f7e0ff */
[----:B-1----:R-:W2:Y:S04]  /*26140*/  LDL.LU R218, [R1+0x288] ;  /* 0x0002880001da7983 */ /* 0x002ea80000300800 */
[----:B------:R-:W-:Y:S04]  /*26150*/  STL [R1+0x2cc], R219 ;  /* 0x0002ccdb01007387 */ /* 0x000fe80000100800 */
[----:B------:R1:W-:Y:S04]  /*26160*/  STL [R1+0x2a0], R249 ;  /* 0x0002a0f901007387 */ /* 0x0003e80000100800 */
[----:B-1----:R-:W4:Y:S01]  /*26170*/  LDL.LU R249, [R1+0x280] ;  /* 0x0002800001f97983 */ /* 0x002f220000300800 */
[----:B---3--:R-:W-:-:S02]  /*26180*/  IMAD.X R250, R250, 0x1, R2, P4 ;  /* 0x00000001fafa7824 */ /* 0x008fc400020e0602 */
[----:B------:R-:W-:-:S03]  /*26190*/  IMAD.MOV.U32 R219, RZ, RZ, R21 ;  /* 0x000000ffffdb7224 */ /* 0x000fc600078e0015 */
[----:B------:R1:W-:Y:S04]  /*261a0*/  STL [R1+0x2c4], R250 ;  /* 0x0002c4fa01007387 */ /* 0x0003e80000100800 */
[----:B-1----:R-:W3:Y:S04]  /*261b0*/  LDL.LU R250, [R1+0x278] ;  /* 0x0002780001fa7983 */ /* 0x002ee80000300800 */
[----:B------:R-:W3:Y:S04]  /*261c0*/  LDL.LU R12, [R1+0x29c] ;  /* 0x00029c00010c7983 */ /* 0x000ee80000300800 */
[----:B------:R-:W3:Y:S01]  /*261d0*/  LDL.LU R21, [R1+0x270] ;  /* 0x0002700001157983 */ /* 0x000ee20000300800 */
[----:B------:R-:W-:Y:S01]  /*261e0*/  IADD3 R247, P4, R247, R20, RZ ;  /* 0x00000014f7f77210 */ /* 0x000fe20007f9e0ff */
[----:B------:R-:W-:-:S04]  /*261f0*/  IMAD.MOV.U32 R20, RZ, RZ, R22 ;  /* 0x000000ffff147224 */ /* 0x000fc800078e0016 */
[----:B------:R-:W-:Y:S01]  /*26200*/  IMAD.X R20, R20, 0x1, R2, P5 ;  /* 0x0000000114147824 */ /* 0x000fe200028e0602 */
[----:B------:R1:W-:Y:S04]  /*26210*/  STL [R1+0x298], R247 ;  /* 0x000298f701007387 */ /* 0x0003e80000100800 */
[----:B-1----:R0:W5:Y:S04]  /*26220*/  LDL.LU R247, [R1+0xe00] ;  /* 0x000e000001f77983 */ /* 0x0021680000300800 */
[----:B------:R-:W3:Y:S04]  /*26230*/  LDL.LU R22, [R1+0x294] ;  /* 0x0002940001167983 */ /* 0x000ee80000300800 */
[----:B------:R1:W-:Y:S02]  /*26240*/  STL [R1+0x2bc], R20 ;  /* 0x0002bc1401007387 */ /* 0x0003e40000100800 */
[----:B-1----:R-:W1:Y:S02]  /*26250*/  LDC R20, c[0x0][0x23c] ;  /* 0x00008f00ff147b82 */ /* 0x002e640000000800 */
[----:B-1----:R-:W-:-:S04]  /*26260*/  IMAD.SHL.U32 R20, R20, 0x80, RZ ;  /* 0x0000008014147824 */ /* 0x002fc800078e00ff */
[----:B------:R-:W-:-:S05]  /*26270*/  IMAD.SHL.U32 R20, R20, 0x2, RZ ;  /* 0x0000000214147824 */ /* 0x000fca00078e00ff */
[----:B------:R-:W-:Y:S01]  /*26280*/  IADD3 R248, P5, R248, R20, RZ ;  /* 0x00000014f8f87210 */ /* 0x000fe20007fbe0ff */
[----:B------:R-:W-:-:S04]  /*26290*/  IMAD.MOV.U32 R20, RZ, RZ, R19 ;  /* 0x000000ffff147224 */ /* 0x000fc800078e0013 */
[--C-:B------:R-:W-:Y:S01]  /*262a0*/  IMAD.X R20, R20, 0x1, R2.reuse, P6 ;  /* 0x0000000114147824 */ /* 0x100fe200030e0602 */
[----:B------:R1:W-:Y:S04]  /*262b0*/  STL [R1+0x290], R248 ;  /* 0x000290f801007387 */ /* 0x0003e80000100800 */
[----:B-1----:R0:W5:Y:S04]  /*262c0*/  LDL.LU R248, [R1+0xdfc] ;  /* 0x000dfc0001f87983 */ /* 0x0021680000300800 */
[----:B------:R-:W3:Y:S04]  /*262d0*/  LDL.LU R19, [R1+0x28c] ;  /* 0x00028c0001137983 */ /* 0x000ee80000300800 */
[----:B------:R1:W-:Y:S02]  /*262e0*/  STL [R1+0x2b4], R20 ;  /* 0x0002b41401007387 */ /* 0x0003e40000100800 */
[----:B-1----:R-:W1:Y:S01]  /*262f0*/  LDC R20, c[0x0][0x23c] ;  /* 0x00008f00ff147b82 */ /* 0x002e620000000800 */
[----:B------:R-:W-:-:S02]  /*26300*/  IMAD.X R219, R219, 0x1, R2, P1 ;  /* 0x00000001dbdb7824 */ /* 0x000fc400008e0602 */
[----:B-1----:R-:W-:-:S04]  /*26310*/  IMAD.SHL.U32 R20, R20, 0x80, RZ ;  /* 0x0000008014147824 */ /* 0x002fc800078e00ff */
[----:B------:R-:W-:-:S05]  /*26320*/  IMAD.SHL.U32 R20, R20, 0x2, RZ ;  /* 0x0000000214147824 */ /* 0x000fca00078e00ff */
[----:B--2---:R-:W-:-:S05]  /*26330*/  IADD3 R218, P6, R218, R20, RZ ;  /* 0x00000014dada7210 */ /* 0x004fca0007fde0ff */
[----:B------:R1:W-:Y:S01]  /*26340*/  STL [R1+0x288], R218 ;  /* 0x000288da01007387 */ /* 0x0003e20000100800 */
[----:B----4-:R-:W-:-:S03]  /*26350*/  IADD3 R249, P1, R249, R20, RZ ;  /* 0x00000014f9f97210 */ /* 0x010fc60007f3e0ff */
[----:B-1----:R-:W2:Y:S04]  /*26360*/  LDL.LU R218, [R1+0x260] ;  /* 0x0002600001da7983 */ /* 0x002ea80000300800 */
[----:B------:R1:W-:Y:S04]  /*26370*/  STL [R1+0x2ac], R219 ;  /* 0x0002acdb01007387 */ /* 0x0003e80000100800 */
[----:B-1----:R-:W4:Y:S04]  /*26380*/  LDL.LU R219, [R1+0x284] ;  /* 0x0002840001db7983 */ /* 0x002f280000300800 */
[----:B------:R1:W-:Y:S04]  /*26390*/  STL [R1+0x280], R249 ;  /* 0x000280f901007387 */ /* 0x0003e80000100800 */
[----:B-1----:R0:W5:Y:S04]  /*263a0*/  LDL.LU R249, [R1+0xdf8] ;  /* 0x000df80001f97983 */ /* 0x0021680000300800 */
[----:B------:R-:W2:Y:S01]  /*263b0*/  LDL.LU R20, [R1+0x2a4] ;  /* 0x0002a40001147983 */ /* 0x000ea20000300800 */
[----:B---3--:R-:W-:-:S02]  /*263c0*/  IMAD.X R12, R12, 0x1, R2, P3 ;  /* 0x000000010c0c7824 */ /* 0x008fc400018e0602 */
[--C-:B------:R-:W-:Y:S02]  /*263d0*/  IMAD.X R4, R4, 0x1, R2.reuse, P1 ;  /* 0x0000000104047824 */ /* 0x100fe400008e0602 */
[--C-:B------:R-:W-:Y:S02]  /*263e0*/  IMAD.X R22, R22, 0x1, R2.reuse, P4 ;  /* 0x0000000116167824 */ /* 0x100fe400020e0602 */
[--C-:B------:R-:W-:Y:S02]  /*263f0*/  IMAD.X R19, R19, 0x1, R2.reuse, P5 ;  /* 0x0000000113137824 */ /* 0x100fe400028e0602 */
[----:B--2---:R-:W-:-:S05]  /*26400*/  IMAD.X R20, R20, 0x1, R2, P2 ;  /* 0x0000000114147824 */ /* 0x004fca00010e0602 */
[----:B------:R1:W-:Y:S02]  /*26410*/  STL [R1+0x2a4], R20 ;  /* 0x0002a41401007387 */ /* 0x0003e40000100800 */
[----:B-1----:R-:W1:Y:S01]  /*26420*/  LDC R20, c[0x0][0x23c] ;  /* 0x00008f00ff147b82 */ /* 0x002e620000000800 */
[----:B----4-:R-:W-:Y:S02]  /*26430*/  IMAD.X R219, R219, 0x1, R2, P6 ;  /* 0x00000001dbdb7824 */ /* 0x010fe400030e0602 */
[----:B-1----:R-:W-:-:S04]  /*26440*/  IMAD.SHL.U32 R20, R20, 0x80, RZ ;  /* 0x0000008014147824 */ /* 0x002fc800078e00ff */
[----:B------:R-:W-:-:S05]  /*26450*/  IMAD.SHL.U32 R20, R20, 0x2, RZ ;  /* 0x0000000214147824 */ /* 0x000fca00078e00ff */
[-C--:B------:R-:W-:Y:S02]  /*26460*/  IADD3 R250, P2, R250, R20.reuse, RZ ;  /* 0x00000014fafa7210 */ /* 0x080fe40007f5e0ff */
[-C--:B------:R-:W-:Y:S02]  /*26470*/  IADD3 R21, P3, R21, R20.reuse, RZ ;  /* 0x0000001415157210 */ /* 0x080fe40007f7e0ff */
[-C--:B------:R-:W-:Y:S01]  /*26480*/  IADD3 R15, P4, R15, R20.reuse, RZ ;  /* 0x000000140f0f7210 */ /* 0x080fe20007f9e0ff */
[----:B------:R1:W-:Y:S01]  /*26490*/  STL [R1+0x278], R250 ;  /* 0x000278fa01007387 */ /* 0x0003e20000100800 */
[----:B------:R-:W-:-:S03]  /*264a0*/  IADD3 R218, P5, R218, R20, RZ ;  /* 0x00000014dada7210 */ /* 0x000fc60007fbe0ff */
[----:B-1----:R0:W5:Y:S04]  /*264b0*/  LDL.LU R250, [R1+0xdf4] ;  /* 0x000df40001fa7983 */ /* 0x0021680000300800 */
[----:B------:R-:W-:Y:S04]  /*264c0*/  STL [R1+0x29c], R12 ;  /* 0x00029c0c01007387 */ /* 0x000fe80000100800 */
[----:B------:R1:W-:Y:S01]  /*264d0*/  STL [R1+0x270], R21 ;  /* 0x0002701501007387 */ /* 0x0003e20000100800 */
[----:B------:R-:W-:-:S03]  /*264e0*/  IADD3 R3, P6, R3, R20, RZ ;  /* 0x0000001403037210 */ /* 0x000fc60007fde0ff */
[----:B-1----:R-:W2:Y:S04]  /*264f0*/  LDL.LU R21, [R1+0x240] ;  /* 0x0002400001157983 */ /* 0x002ea80000300800 */
[----:B------:R1:W-:Y:S01]  /*26500*/  STL [R1+0x294], R22 ;  /* 0x0002941601007387 */ /* 0x0003e20000100800 */
[----:B------:R-:W-:Y:S02]  /*26510*/  IMAD.MOV.U32 R12, RZ, RZ, R17 ;  /* 0x000000ffff0c7224 */ /* 0x000fe400078e0011 */
[----:B------:R-:W-:Y:S01]  /*26520*/  IMAD.MOV.U32 R17, RZ, RZ, R23 ;  /* 0x000000ffff117224 */ /* 0x000fe200078e0017 */
[----:B------:R-:W-:Y:S01]  /*26530*/  IADD3 R251, P1, R251, R20, RZ ;  /* 0x00000014fbfb7210 */ /* 0x000fe20007f3e0ff */
[----:B-1----:R-:W3:Y:S04]  /*26540*/  LDL.LU R22, [R1+0x238] ;  /* 0x0002380001167983 */ /* 0x002ee80000300800 */
[----:B------:R1:W-:Y:S04]  /*26550*/  STL [R1+0x268], R15 ;  /* 0x0002680f01007387 */ /* 0x0003e80000100800 */
[----:B------:R-:W4:Y:S04]  /*26560*/  LDL.LU R23, [R1+0x230] ;  /* 0x0002300001177983 */ /* 0x000f280000300800 */
[----:B------:R0:W-:Y:S01]  /*26570*/  STL [R1+0x28c], R19 ;  /* 0x00028c1301007387 */ /* 0x0001e20000100800 */
[----:B------:R-:W-:-:S02]  /*26580*/  IMAD.MOV.U32 R20, RZ, RZ, R5 ;  /* 0x000000ffff147224 */ /* 0x000fc400078e0005 */
[----:B-1----:R-:W-:Y:S01]  /*26590*/  IMAD.MOV.U32 R15, RZ, RZ, R217 ;  /* 0x000000ffff0f7224 */ /* 0x002fe200078e00d9 */
[----:B0-----:R-:W4:Y:S04]  /*265a0*/  LDL.LU R19, [R1+0x228] ;  /* 0x0002280001137983 */ /* 0x001f280000300800 */
[----:B------:R-:W4:Y:S04]  /*265b0*/  LDL.LU R217, [R1+0x24c] ;  /* 0x00024c0001d97983 */ /* 0x000f280000300800 */
[----:B------:R0:W-:Y:S01]  /*265c0*/  STL [R1+0x260], R218 ;  /* 0x000260da01007387 */ /* 0x0001e20000100800 */
[----:B------:R-:W-:-:S03]  /*265d0*/  IMAD.X R20, R20, 0x1, R2, P2 ;  /* 0x0000000114147824 */ /* 0x000fc600010e0602 */
[----:B0-----:R-:W4:Y:S04]  /*265e0*/  LDL.LU R218, [R1+0x220] ;  /* 0x0002200001da7983 */ /* 0x001f280000300800 */
[----:B------:R0:W-:Y:S04]  /*265f0*/  STL [R1+0x284], R219 ;  /* 0x000284db01007387 */ /* 0x0001e80000100800 */
[----:B0-----:R-:W4:Y:S04]  /*26600*/  LDL.LU R219, [R1+0x244] ;  /* 0x0002440001db7983 */ /* 0x001f280000300800 */
[----:B------:R0:W-:Y:S04]  /*26610*/  STL [R1+0x258], R3 ;  /* 0x0002580301007387 */ /* 0x0001e80000100800 */
[----:B0-----:R-:W4:Y:S04]  /*26620*/  LDL.LU R3, [R1+0x218] ;  /* 0x0002180001037983 */ /* 0x001f280000300800 */
[----:B------:R0:W-:Y:S04]  /*26630*/  STL [R1+0x27c], R4 ;  /* 0x00027c0401007387 */ /* 0x0001e80000100800 */
[----:B0-----:R-:W4:Y:S04]  /*26640*/  LDL.LU R4, [R1+0x23c] ;  /* 0x00023c0001047983 */ /* 0x001f280000300800 */
[----:B------:R0:W-:Y:S04]  /*26650*/  STL [R1+0x250], R251 ;  /* 0x000250fb01007387 */ /* 0x0001e80000100800 */
[----:B0-----:R0:W5:Y:S04]  /*26660*/  LDL.LU R251, [R1+0xdf0] ;  /* 0x000df00001fb7983 */ /* 0x0011680000300800 */
[----:B------:R-:W4:Y:S04]  /*26670*/  LDL.LU R5, [R1+0x210] ;  /* 0x0002100001057983 */ /* 0x000f280000300800 */
[----:B------:R1:W-:Y:S02]  /*26680*/  STL [R1+0x274], R20 ;  /* 0x0002741401007387 */ /* 0x0003e40000100800 */
[----:B-1----:R-:W1:Y:S02]  /*26690*/  LDC R20, c[0x0][0x23c] ;  /* 0x00008f00ff147b82 */ /* 0x002e640000000800 */
[----:B-1----:R-:W-:-:S04]  /*266a0*/  IMAD.SHL.U32 R20, R20, 0x80, RZ ;  /* 0x0000008014147824 */ /* 0x002fc800078e00ff */
[----:B------:R-:W-:-:S05]  /*266b0*/  IMAD.SHL.U32 R20, R20, 0x2, RZ ;  /* 0x0000000214147824 */ /* 0x000fca00078e00ff */
[----:B------:R-:W-:-:S05]  /*266c0*/  IADD3 R252, P2, R252, R20, RZ ;  /* 0x00000014fcfc7210 */ /* 0x000fca0007f5e0ff */
[----:B------:R1:W-:Y:S04]  /*266d0*/  STL [R1+0x248], R252 ;  /* 0x000248fc01007387 */ /* 0x0003e80000100800 */
[----:B-1----:R0:W5:Y:S04]  /*266e0*/  LDL.LU R252, [R1+0xdec] ;  /* 0x000dec0001fc7983 */ /* 0x0021680000300800 */
[----:B------:R-:W2:Y:S02]  /*266f0*/  LDL.LU R20, [R1+0x26c] ;  /* 0x00026c0001147983 */ /* 0x000ea40000300800 */
[----:B--2---:R-:W-:-:S05]  /*26700*/  IMAD.X R20, R20, 0x1, R2, P3 ;  /* 0x0000000114147824 */ /* 0x004fca00018e0602 */
        /* <DEDUP_REMOVED lines=13> */
[----:B---3--:R-:W-:-:S05]  /*267e0*/  IADD3 R22, P4, R22, R20, RZ ;  /* 0x0000001416167210 */ /* 0x008fca0007f9e0ff */
        /* <DEDUP_REMOVED lines=8> */
[----:B----4-:R-:W-:-:S05]  /*26870*/  IADD3 R23, P5, R23, R20, RZ ;  /* 0x0000001417177210 */ /* 0x010fca0007fbe0ff */
[----:B------:R1:W-:Y:S04]  /*26880*/  STL [R1+0x230], R23 ;  /* 0x0002301701007387 */ /* 0x0003e80000100800 */
[----:B-1----:R0:W5:Y:S04]  /*26890*/  LDL.LU R23, [R1+0xde0] ;  /* 0x000de00001177983 */ /* 0x0021680000300800 */
[----:B------:R-:W2:Y:S01]  /*268a0*/  LDL.LU R20, [R1+0x254] ;  /* 0x0002540001147983 */ /* 0x000ea20000300800 */
[--C-:B------:R-:W-:Y:S02]  /*268b0*/  IMAD.X R217, R217, 0x1, R2.reuse, P1 ;  /* 0x00000001d9d97824 */ /* 0x100fe400008e0602 */
[----:B------:R-:W-:-:S02]  /*268c0*/  IMAD.X R219, R219, 0x1, R2, P2 ;  /* 0x00000001dbdb7824 */ /* 0x000fc400010e0602 */
[--C-:B------:R-:W-:Y:S02]  /*268d0*/  IMAD.X R4, R4, 0x1, R2.reuse, P3 ;  /* 0x0000000104047824 */ /* 0x100fe400018e0602 */
[--C-:B------:R-:W-:Y:S02]  /*268e0*/  IMAD.X R6, R6, 0x1, R2.reuse, P4 ;  /* 0x0000000106067824 */ /* 0x100fe400020e0602 */
[--C-:B------:R-:W-:Y:S02]  /*268f0*/  IMAD.X R8, R8, 0x1, R2.reuse, P5 ;  /* 0x0000000108087824 */ /* 0x100fe400028e0602 */
[----:B--2---:R-:W-:-:S05]  /*26900*/  IMAD.X R20, R20, 0x1, R2, P6 ;  /* 0x0000000114147824 */ /* 0x004fca00030e0602 */
[----:B------:R1:W-:Y:S02]  /*26910*/  STL [R1+0x254], R20 ;  /* 0x0002541401007387 */ /* 0x0003e40000100800 */
[----:B-1----:R-:W1:Y:S02]  /*26920*/  LDC R20, c[0x0][0x23c] ;  /* 0x00008f00ff147b82 */ /* 0x002e640000000800 */
        /* <DEDUP_REMOVED lines=8> */
[----:B------:R1:W-:Y:S01]  /*269b0*/  STL [R1+0x24c], R217 ;  /* 0x00024cd901007387 */ /* 0x0003e20000100800 */
[----:B------:R-:W-:-:S03]  /*269c0*/  IADD3 R7, P4, R7, R20, RZ ;  /* 0x0000001407077210 */ /* 0x000fc60007f9e0ff */
[----:B-1----:R-:W2:Y:S04]  /*269d0*/  LDL.LU R217, [R1+0x1e0] ;  /* 0x0001e00001d97983 */ /* 0x002ea80000300800 */
[----:B------:R1:W-:Y:S04]  /*269e0*/  STL [R1+0x220], R218 ;  /* 0x000220da01007387 */ /* 0x0003e80000100800 */
[----:B-1----:R-:W3:Y:S04]  /*269f0*/  LDL.LU R218, [R1+0x1d8] ;  /* 0x0001d80001da7983 */ /* 0x002ee80000300800 */
[----:B------:R1:W-:Y:S01]  /*26a00*/  STL [R1+0x244], R219 ;  /* 0x000244db01007387 */ /* 0x0003e20000100800 */
[----:B------:R-:W-:-:S03]  /*26a10*/  IADD3 R9, P5, R9, R20, RZ ;  /* 0x0000001409097210 */ /* 0x000fc60007fbe0ff */
[----:B-1----:R-:W4:Y:S04]  /*26a20*/  LDL.LU R219, [R1+0x1d0] ;  /* 0x0001d00001db7983 */ /* 0x002f280000300800 */
[----:B------:R1:W-:Y:S01]  /*26a30*/  STL [R1+0x218], R3 ;  /* 0x0002180301007387 */ /* 0x0003e20000100800 */
[----:B------:R-:W-:-:S03]  /*26a40*/  IMAD.X R10, R10, 0x1, R2, P6 ;  /* 0x000000010a0a7824 */ /* 0x000fc600030e0602 */
[----:B-1----:R-:W4:Y:S04]  /*26a50*/  LDL.LU R3, [R1+0x1c8] ;  /* 0x0001c80001037983 */ /* 0x002f280000300800 */
[----:B------:R1:W-:Y:S01]  /*26a60*/  STL [R1+0x23c], R4 ;  /* 0x00023c0401007387 */ /* 0x0003e20000100800 */
[----:B------:R-:W-:-:S03]  /*26a70*/  IADD3 R13, P6, R13, R20, RZ ;  /* 0x000000140d0d7210 */ /* 0x000fc60007fde0ff */
[----:B-1----:R-:W4:Y:S04]  /*26a80*/  LDL.LU R4, [R1+0x1c0] ;  /* 0x0001c00001047983 */ /* 0x002f280000300800 */
[----:B------:R1:W-:Y:S01]  /*26a90*/  STL [R1+0x210], R5 ;  /* 0x0002100501007387 */ /* 0x0003e20000100800 */
[----:B------:R-:W-:Y:S01]  /*26aa0*/  IMAD.X R12, R12, 0x1, R2, P1 ;  /* 0x000000010c0c7824 */ /* 0x000fe200008e0602 */
[----:B------:R-:W-:Y:S02]  /*26ab0*/  IADD3 R15, P1, R15, R20, RZ ;  /* 0x000000140f0f7210 */ /* 0x000fe40007f3e0ff */
[----:B-1----:R-:W4:Y:S04]  /*26ac0*/  LDL.LU R5, [R1+0x1b8] ;  /* 0x0001b80001057983 */ /* 0x002f280000300800 */
[----:B------:R1:W-:Y:S01]  /*26ad0*/  STL [R1+0x234], R6 ;  /* 0x0002340601007387 */ /* 0x0003e20000100800 */
[----:B------:R-:W-:-:S03]  /*26ae0*/  IMAD.MOV.U32 R20, RZ, RZ, R17 ;  /* 0x000000ffff147224 */ /* 0x000fc600078e0011 */
[----:B-1----:R-:W4:Y:S04]  /*26af0*/  LDL.LU R6, [R1+0x1b0] ;  /* 0x0001b00001067983 */ /* 0x002f280000300800 */
[----:B------:R1:W-:Y:S01]  /*26b00*/  STL [R1+0x208], R7 ;  /* 0x0002080701007387 */ /* 0x0003e20000100800 */
[----:B------:R-:W-:-:S03]  /*26b10*/  IMAD.X R20, R20, 0x1, R2, P2 ;  /* 0x0000000114147824 */ /* 0x000fc600010e0602 */
[----:B-1----:R-:W4:Y:S04]  /*26b20*/  LDL.LU R7, [R1+0x1a8] ;  /* 0x0001a80001077983 */ /* 0x002f280000300800 */
[----:B------:R1:W-:Y:S04]  /*26b30*/  STL [R1+0x22c], R8 ;  /* 0x00022c0801007387 */ /* 0x0003e80000100800 */
        /* <DEDUP_REMOVED lines=118> */
[----:B------:R-:W2:Y:S01]  /*272a0*/  LDL.LU R20, [R1+0x1b4] ;  /* 0x0001b40001147983 */ /* 0x000ea20000300800 */
[----:B------:R-:W-:Y:S02]  /*272b0*/  WARPGROUP.DEPBAR.LE gsb0, 0x0 ;  /* 0x00008000000079c5 */ /* 0x000fe40000010000 */
[----:B------:R-:W-:Y:S01]  /*272c0*/  WARPGROUP.ARRIVE ;  /* 0x00000000000079c5 */ /* 0x000fe20000000000 */
[----:B------:R-:W-:Y:S01]  /*272d0*/  UMOV UR38, UR10 ;  /* 0x0000000a00267c82 */ /* 0x000fe20008000000 */
[----:B------:R-:W-:-:S04]  /*272e0*/  UMOV UR39, UR11 ;  /* 0x0000000b00277c82 */ /* 0x000fc80008000000 */
[----:B------:R-:W-:Y:S01]  /*272f0*/  HGMMA.64x128x16.F32 R24, gdesc[UR36].tnspA, R24, gsb0 ;  /* 0x21e00000241879f0 */ /* 0x000fe20008000818 */
[----:B------:R-:W-:Y:S01]  /*27300*/  UMOV UR42, UR14 ;  /* 0x0000000e002a7c82 */ /* 0x000fe20008000000 */
[----:B------:R-:W-:Y:S01]  /*27310*/  UMOV UR43, UR15 ;  /* 0x0000000f002b7c82 */ /* 0x000fe20008000000 */
[----:B------:R-:W-:Y:S01]  /*27320*/  UMOV UR46, UR18 ;  /* 0x00000012002e7c82 */ /* 0x000fe20008000000 */
[----:B------:R-:W-:Y:S01]  /*27330*/  UMOV UR47, UR19 ;  /* 0x00000013002f7c82 */ /* 0x000fe20008000000 */
[----:B------:R-:W-:Y:S02]  /*27340*/  WARPGROUP.DEPBAR.LE gsb0, 0x0 ;  /* 0x00008000000079c5 */ /* 0x000fe40000010000 */
[----:B------:R-:W-:-:S06]  /*27350*/  WARPGROUP.ARRIVE ;  /* 0x00000000000079c5 */ /* 0x000fcc0000000000 */
[----:B------:R-:W-:Y:S01]  /*27360*/  HGMMA.64x128x16.F32 R24, gdesc[UR40].tnspA, R24, gsb0 ;  /* 0x21e00000281879f0 */ /* 0x000fe20008000818 */
[----:B--2---:R-:W-:-:S05]  /*27370*/  IMAD.X R20, R20, 0x1, R2, P2 ;  /* 0x0000000114147824 */ /* 0x004fca00010e0602 */
[----:B------:R1:W-:Y:S02]  /*27380*/  STL [R1+0x1b4], R20 ;  /* 0x0001b41401007387 */ /* 0x0003e40000100800 */
[----:B-1----:R-:W1:Y:S02]  /*27390*/  LDC R20, c[0x0][0x23c] ;  /* 0x00008f00ff147b82 */ /* 0x002e640000000800 */
[----:B-1----:R-:W-:-:S04]  /*273a0*/  IMAD.SHL.U32 R20, R20, 0x80, RZ ;  /* 0x0000008014147824 */ /* 0x002fc800078e00ff */
[----:B------:R-:W-:-:S05]  /*273b0*/  IMAD.SHL.U32 R20, R20, 0x2, RZ ;  /* 0x0000000214147824 */ /* 0x000fca00078e00ff */
[----:B------:R-:W-:-:S05]  /*273c0*/  IADD3 R13, P2, R13, R20, RZ ;  /* 0x000000140d0d7210 */ /* 0x000fca0007f5e0ff */
[----:B------:R1:W-:Y:S04]  /*273d0*/  STL [R1+0x188], R13 ;  /* 0x0001880d01007387 */ /* 0x0003e80000100800 */
[----:B-1----:R-:W2:Y:S01]  /*273e0*/  LDL.LU R13, [R1+0xda8] ;  /* 0x000da800010d7983 */ /* 0x002ea20000300800 */
[----:B------:R-:W-:Y:S02]  /*273f0*/  WARPGROUP.DEPBAR.LE gsb0, 0x0 ;  /* 0x00008000000079c5 */ /* 0x000fe40000010000 */
[----:B------:R-:W-:Y:S01]  /*27400*/  WARPGROUP.ARRIVE ;  /* 0x00000000000079c5 */ /* 0x000fe20000000000 */
[----:B------:R-:W-:Y:S01]  /*27410*/  UMOV UR50, UR22 ;  /* 0x0000001600327c82 */ /* 0x000fe20008000000 */
[----:B------:R-:W-:Y:S01]  /*27420*/  UMOV UR51, UR23 ;  /* 0x0000001700337c82 */ /* 0x000fe20008000000 */
[----:B------:R-:W3:Y:S03]  /*27430*/  LDL.LU R20, [R1+0x1a4] ;  /* 0x0001a40001147983 */ /* 0x000ee60000300800 */
[----:B------:R-:W-:Y:S01]  /*27440*/  HGMMA.64x128x16.F32 R24, gdesc[UR44].tnspA, R24, gsb0 ;  /* 0x21e000002c1879f0 */ /* 0x000fe20008000818 */
[----:B------:R-:W-:Y:S01]  /*27450*/  UMOV UR54, UR26 ;  /* 0x0000001a00367c82 */ /* 0x000fe20008000000 */
[----:B------:R-:W-:Y:S01]  /*27460*/  UMOV UR55, UR27 ;  /* 0x0000001b00377c82 */ /* 0x000fe20008000000 */
[----:B------:R-:W-:-:S02]  /*27470*/  WARPGROUP.DEPBAR.LE gsb0, 0x0 ;  /* 0x00008000000079c5 */ /* 0x000fc40000010000 */
[----:B------:R-:W-:-:S07]  /*27480*/  WARPGROUP.ARRIVE ;  /* 0x00000000000079c5 */ /* 0x000fce0000000000 */
[----:B------:R-:W-:Y:S01]  /*27490*/  HGMMA.64x128x16.F32 R24, gdesc[UR48].tnspA, R24, gsb0 ;  /* 0x21e00000301879f0 */ /* 0x000fe20008000818 */
[----:B--2---:R-:W-:-:S05]  /*274a0*/  IMAD.X R13, R13, 0x1, R2, P3 ;  /* 0x000000010d0d7824 */ /* 0x004fca00018e0602 */
[----:B------:R1:W-:Y:S04]  /*274b0*/  STL [R1+0x1ac], R13 ;  /* 0x0001ac0d01007387 */ /* 0x0003e80000100800 */
[----:B-1----:R-:W2:Y:S01]  /*274c0*/  LDL.LU R13, [R1+0xda4] ;  /* 0x000da400010d7983 */ /* 0x002ea20000300800 */
[----:B------:R-:W-:Y:S02]  /*274d0*/  WARPGROUP.DEPBAR.LE gsb0, 0x0 ;  /* 0x00008000000079c5 */ /* 0x000fe40000010000 */
[----:B------:R-:W-:-:S06]  /*274e0*/  WARPGROUP.ARRIVE ;  /* 0x00000000000079c5 */ /* 0x000fcc0000000000 */
[----:B------:R-:W-:Y:S01]  /*274f0*/  HGMMA.64x128x16.F32 R24, gdesc[UR52].tnspA, R24, gsb0 ;  /* 0x21e00000341879f0 */ /* 0x000fe20008000818 */
[----:B------:R-:W-:Y:S01]  /*27500*/  UMOV UR58, UR30 ;  /* 0x0000001e003a7c82 */ /* 0x000fe20008000000 */
[----:B------:R-:W-:Y:S01]  /*27510*/  UMOV UR59, UR31 ;  /* 0x0000001f003b7c82 */ /* 0x000fe20008000000 */
[--C-:B---3--:R-:W-:Y:S02]  /*27520*/  IMAD.X R20, R20, 0x1, R2.reuse, P4 ;  /* 0x0000000114147824 */ /* 0x108fe400020e0602 */
[----:B------:R-:W-:-:S03]  /*27530*/  IMAD.X R12, R12, 0x1, R2, P5 ;  /* 0x000000010c0c7824 */ /* 0x000fc600028e0602 */
[----:B------:R1:W-:Y:S04]  /*27540*/  STL [R1+0x1a4], R20 ;  /* 0x0001a41401007387 */ /* 0x0003e80000100800 */
[----:B------:R3:W-:Y:S01]  /*27550*/  STL [R1+0x19c], R12 ;  /* 0x00019c0c01007387 */ /* 0x0007e20000100800 */
[----:B-1----:R-:W1:Y:S08]  /*27560*/  LDC R20, c[0x0][0x23c] ;  /* 0x00008f00ff147b82 */ /* 0x002e700000000800 */
[----:B---3--:R-:W3:Y:S01]  /*27570*/  LDC R12, c[0x0][0x238] ;  /* 0x00008e00ff0c7b82 */ /* 0x008ee20000000800 */
[----:B------:R-:W-:-:S02]  /*27580*/  IMAD.X R15, R15, 0x1, R2, P6 ;  /* 0x000000010f0f7824 */ /* 0x000fc400030e0602 */
[----:B------:R-:W-:Y:S01]  /*27590*/  IMAD.X R17, R17, 0x1, R2, P1 ;  /* 0x0000000111117824 */ /* 0x000fe200008e0602 */
[----:B------:R-:W-:Y:S02]  /*275a0*/  WARPGROUP.DEPBAR.LE gsb0, 0x0 ;  /* 0x00008000000079c5 */ /* 0x000fe40000010000 */
[----:B------:R-:W-:-:S06]  /*275b0*/  WARPGROUP.ARRIVE ;  /* 0x00000000000079c5 */ /* 0x000fcc0000000000 */
[----:B------:R-:W-:Y:S01]  /*275c0*/  HGMMA.64x128x16.F32 R24, gdesc[UR56].tnspA, R24, gsb0 ;  /* 0x21e00000381879f0 */ /* 0x000fe20008000818 */
[----:B-1----:R-:W-:Y:S02]  /*275d0*/  IMAD.SHL.U32 R20, R20, 0x80, RZ ;  /* 0x0000008014147824 */ /* 0x002fe400078e00ff */
[----:B---3--:R-:W-:Y:S02]  /*275e0*/  IMAD.SHL.U32 R12, R12, 0x80, RZ ;  /* 0x000000800c0c7824 */ /* 0x008fe400078e00ff */
[----:B------:R-:W-:Y:S02]  /*275f0*/  IMAD.SHL.U32 R20, R20, 0x2, RZ ;  /* 0x0000000214147824 */ /* 0x000fe400078e00ff */
[----:B------:R-:W-:Y:S01]  /*27600*/  IMAD.SHL.U32 R12, R12, 0x2, RZ ;  /* 0x000000020c0c7824 */ /* 0x000fe200078e00ff */
[----:B------:R-:W-:Y:S02]  /*27610*/  WARPGROUP.DEPBAR.LE gsb0, 0x0 ;  /* 0x00008000000079c5 */ /* 0x000fe40000010000 */
[----:B--2---:R-:W-:-:S05]  /*27620*/  IMAD.X R13, R13, 0x1, R2, P2 ;  /* 0x000000010d0d7824 */ /* 0x004fca00010e0602 */
[----:B------:R1:W-:Y:S04]  /*27630*/  STL [R1+0x184], R13 ;  /* 0x0001840d01007387 */ /* 0x0003e80000100800 */
[----:B------:R2:W-:Y:S04]  /*27640*/  STL [R1+0x194], R15 ;  /* 0x0001940f01007387 */ /* 0x0005e80000100800 */
[----:B-1----:R0:W5:Y:S04]  /*27650*/  LDL.LU R13, [R1+0xda0] ;  /* 0x000da000010d7983 */ /* 0x0021680000300800 */
[----:B------:R1:W-:Y:S01]  /*27660*/  STL [R1+0x18c], R17 ;  /* 0x00018c1101007387 */ /* 0x0003e20000100800 */
[----:B--2---:R-:W-:-:S02]  /*27670*/  IMAD.MOV.U32 R15, RZ, RZ, R14 ;  /* 0x000000ffff0f7224 */ /* 0x004fc400078e000e */
[----:B------:R-:W-:Y:S02]  /*27680*/  IMAD.MOV.U32 R14, RZ, RZ, R18 ;  /* 0x000000ffff0e7224 */ /* 0x000fe400078e0012 */
[----:B-1----:R-:W-:Y:S02]  /*27690*/  IMAD.MOV.U32 R17, RZ, RZ, R16 ;  /* 0x000000ffff117224 */ /* 0x002fe400078e0010 */
[----:B------:R-:W-:Y:S01]  /*276a0*/  IMAD.MOV.U32 R16, RZ, RZ, R11 ;  /* 0x000000ffff107224 */ /* 0x000fe200078e000b */
[----:B0-----:R-:W-:Y:S06]  /*276b0*/  @P0 BRA `(.L_x_1) ;  /* 0xfffffe6800dc0947 */ /* 0x001fec000383ffff */
[----:B-----5:R-:W2:Y:S04]  /*276c0*/  LDL.LU R7, [R1+0xf8] ;  /* 0x0000f80001077983 */ /* 0x020ea80000300800 */
[----:B------:R-:W3:Y:S04]  /*276d0*/  LDL.LU R6, [R1+0xf0] ;  /* 0x0000f00001067983 */ /* 0x000ee80000300800 */
[----:B------:R-:W4:Y:S04]  /*276e0*/  LDL.LU R5, [R1+0xd0] ;  /* 0x0000d00001057983 */ /* 0x000f280000300800 */
[----:B------:R-:W4:Y:S01]  /*276f0*/  LDL.LU R4, [R1+0xd8] ;  /* 0x0000d80001047983 */ /* 0x000f220000300800 */
[----:B------:R-:W-:-:S02]  /*27700*/  IMAD.MOV.U32 R18, RZ, RZ, R219 ;  /* 0x000000ffff127224 */ /* 0x000fc400078e00db */
[----:B------:R-:W-:Y:S01]  /*27710*/  IMAD.MOV.U32 R20, RZ, RZ, R218 ;  /* 0x000000ffff147224 */ /* 0x000fe200078e00da */
[----:B------:R-:W4:Y:S04]  /*27720*/  LDL.LU R14, [R1+0x94] ;  /* 0x00009400010e7983 */ /* 0x000f280000300800 */
[----:B------:R-:W4:Y:S01]  /*27730*/  LDL.LU R15, [R1+0x98] ;  /* 0x00009800010f7983 */ /* 0x000f220000300800 */
[----:B------:R-:W-:-:S03]  /*27740*/  F2FP.F16.F32.PACK_AB R219, R87, R215 ;  /* 0x000000d757db723e */ /* 0x000fc600000000ff */
[----:B------:R-:W4:Y:S04]  /*27750*/  LDL.LU R2, [R1+0x90] ;  /* 0x0000900001027983 */ /* 0x000f280000300800 */
[----:B------:R-:W4:Y:S01]  /*27760*/  LDL.LU R0, [R1+0x8c] ;  /* 0x00008c0001007983 */ /* 0x000f220000300800 */
[----:B------:R-:W-:-:S03]  /*27770*/  F2FP.F16.F32.PACK_AB R218, R85, R213 ;  /* 0x000000d555da723e */ /* 0x000fc600000000ff */
[----:B------:R-:W4:Y:S04]  /*27780*/  LDL.LU R12, [R1+0x84] ;  /* 0x00008400010c7983 */ /* 0x000f280000300800 */
[----:B------:R-:W4:Y:S01]  /*27790*/  LDL.LU R3, [R1+0x88] ;  /* 0x0000880001037983 */ /* 0x000f220000300800 */
[----:B------:R-:W-:-:S03]  /*277a0*/  F2FP.F16.F32.PACK_AB R217, R151, R217 ;  /* 0x000000d997d9723e */ /* 0x000fc600000000ff */
[----:B------:R-:W4:Y:S01]  /*277b0*/  LDL.LU R87, [R1+0xc0] ;  /* 0x0000c00001577983 */ /* 0x000f220000300800 */
[----:B------:R-:W-:-:S03]  /*277c0*/  F2FP.F16.F32.PACK_AB R216, R149, R216 ;  /* 0x000000d895d8723e */ /* 0x000fc600000000ff */
[----:B------:R-:W4:Y:S01]  /*277d0*/  LDL.LU R215, [R1+0x9c] ;  /* 0x00009c0001d77983 */ /* 0x000f220000300800 */
[----:B------:R-:W-:-:S03]  /*277e0*/  F2FP.F16.F32.PACK_AB R11, R86, R214 ;  /* 0x000000d6560b723e */ /* 0x000fc600000000ff */
[----:B------:R-:W4:Y:S04]  /*277f0*/  LDL.LU R85, [R1+0xbc] ;  /* 0x0000bc0001557983 */ /* 0x000f280000300800 */
[----:B------:R-:W4:Y:S01]  /*27800*/  LDL.LU R213, [R1+0xa0] ;  /* 0x0000a00001d57983 */ /* 0x000f220000300800 */
[----:B------:R-:W-:-:S03]  /*27810*/  F2FP.F16.F32.PACK_AB R10, R84, R212 ;  /* 0x000000d4540a723e */ /* 0x000fc600000000ff */
[----:B------:R-:W4:Y:S04]  /*27820*/  LDL.LU R151, [R1+0xa8] ;  /* 0x0000a80001977983 */ /* 0x000f280000300800 */
[----:B------:R-:W4:Y:S04]  /*27830*/  LDL.LU R149, [R1+0xa4] ;  /* 0x0000a40001957983 */ /* 0x000f280000300800 */
[----:B------:R-:W4:Y:S04]  /*27840*/  LDL.LU R86, [R1+0xc8] ;  /* 0x0000c80001567983 */ /* 0x000f280000300800 */
[----:B------:R-:W4:Y:S04]  /*27850*/  LDL.LU R214, [R1+0xac] ;  /* 0x0000ac0001d67983 */ /* 0x000f280000300800 */
[----:B------:R-:W4:Y:S04]  /*27860*/  LDL.LU R84, [R1+0xb4] ;  /* 0x0000b40001547983 */ /* 0x000f280000300800 */
[----:B------:R-:W4:Y:S01]  /*27870*/  LDL.LU R212, [R1+0xb0] ;  /* 0x0000b00001d47983 */ /* 0x000f220000300800 */
[----:B--2---:R-:W-:-:S03]  /*27880*/  F2FP.F16.F32.PACK_AB R9, R150, R7 ;  /* 0x000000079609723e */ /* 0x004fc600000000ff */
[----:B------:R-:W2:Y:S01]  /*27890*/  LDL.LU R150, [R1+0xb8] ;  /* 0x0000b80001967983 */ /* 0x000ea20000300800 */
[----:B------:R-:W-:Y:S02]  /*278a0*/  F2FP.F16.F32.PACK_AB R7, R83, R211 ;  /* 0x000000d35307723e */ /* 0x000fe400000000ff */
[----:B---3--:R-:W-:Y:S02]  /*278b0*/  F2FP.F16.F32.PACK_AB R8, R148, R6 ;  /* 0x000000069408723e */ /* 0x008fe400000000ff */
[----:B------:R-:W3:Y:S01]  /*278c0*/  LDL.LU R148, [R1+0xc4] ;  /* 0x0000c40001947983 */ /* 0x000ee20000300800 */
[----:B----4-:R-:W-:-:S03]  /*278d0*/  IMAD.MOV.U32 R83, RZ, RZ, R5 ;  /* 0x000000ffff537224 */ /* 0x010fc600078e0005 */
[----:B------:R-:W4:Y:S01]  /*278e0*/  LDL.LU R211, [R1+0xcc] ;  /* 0x0000cc0001d37983 */ /* 0x000f220000300800 */
[----:B------:R-:W-:Y:S02]  /*278f0*/  F2FP.F16.F32.PACK_AB R17, R146, R23 ;  /* 0x000000179211723e */ /* 0x000fe400000000ff */
[----:B------:R-:W-:Y:S02]  /*27900*/  F2FP.F16.F32.PACK_AB R23, R79, R207 ;  /* 0x000000cf4f17723e */ /* 0x000fe400000000ff */
[----:B------:R-:W-:Y:S02]  /*27910*/  F2FP.F16.F32.PACK_AB R79, R78, R206 ;  /* 0x000000ce4e4f723e */ /* 0x000fe400000000ff */
[----:B------:R-:W-:Y:S02]  /*27920*/  F2FP.F16.F32.PACK_AB R78, R76, R204 ;  /* 0x000000cc4c4e723e */ /* 0x000fe400000000ff */
[----:B------:R-:W-:Y:S02]  /*27930*/  F2FP.F16.F32.PACK_AB R76, R140, R83 ;  /* 0x000000538c4c723e */ /* 0x000fe400000000ff */
[----:B------:R-:W-:Y:S01]  /*27940*/  F2FP.F16.F32.PACK_AB R6, R81, R209 ;  /* 0x000000d15106723e */ /* 0x000fe200000000ff */
[----:B------:R-:W-:Y:S01]  /*27950*/  IMAD.MOV.U32 R81, RZ, RZ, R4 ;  /* 0x000000ffff517224 */ /* 0x000fe200078e0004 */
[----:B------:R-:W-:-:S02]  /*27960*/  F2FP.F16.F32.PACK_AB R83, R75, R203 ;  /* 0x000000cb4b53723e */ /* 0x000fc400000000ff */
[----:B------:R-:W-:Y:S02]  /*27970*/  F2FP.F16.F32.PACK_AB R75, R74, R202 ;  /* 0x000000ca4a4b723e */ /* 0x000fe400000000ff */
[----:B------:R-:W-:Y:S02]  /*27980*/  F2FP.F16.F32.PACK_AB R4, R145, R19 ;  /* 0x000000139104723e */ /* 0x000fe400000000ff */
[----:B------:R-:W-:Y:S02]  /*27990*/  F2FP.F16.F32.PACK_AB R74, R72, R200 ;  /* 0x000000c8484a723e */ /* 0x000fe400000000ff */
[----:B------:R-:W-:Y:S02]  /*279a0*/  F2FP.F16.F32.PACK_AB R19, R82, R210 ;  /* 0x000000d25213723e */ /* 0x000fe400000000ff */
[----:B------:R-:W-:Y:S02]  /*279b0*/  F2FP.F16.F32.PACK_AB R82, R73, R201 ;  /* 0x000000c94952723e */ /* 0x000fe400000000ff */
        /* <DEDUP_REMOVED lines=83> */
[----:B--2---:R-:W-:Y:S02]  /*27ef0*/  F2FP.F16.F32.PACK_AB R69, R134, R150 ;  /* 0x000000968645723e */ /* 0x004fe400000000ff */
        /* <DEDUP_REMOVED lines=12> */
[----:B---3--:R-:W-:-:S02]  /*27fc0*/  F2FP.F16.F32.PACK_AB R80, R137, R148 ;  /* 0x000000948950723e */ /* 0x008fc400000000ff */
[----:B------:R-:W-:Y:S02]  /*27fd0*/  F2FP.F16.F32.PACK_AB R110, R41, R169 ;  /* 0x000000a9296e723e */ /* 0x000fe400000000ff */
[----:B----4-:R-:W-:Y:S02]  /*27fe0*/  F2FP.F16.F32.PACK_AB R81, R139, R211 ;  /* 0x000000d38b51723e */ /* 0x010fe400000000ff */
[----:B------:R-:W-:Y:S02]  /*27ff0*/  F2FP.F16.F32.PACK_AB R41, R106, R237 ;  /* 0x000000ed6a29723e */ /* 0x000fe400000000ff */
[----:B------:R-:W-:Y:S02]  /*28000*/  F2FP.F16.F32.PACK_AB R137, R102, R233 ;  /* 0x000000e96689723e */ /* 0x000fe400000000ff */
[----:B------:R-:W-:Y:S02]  /*28010*/  F2FP.F16.F32.PACK_AB R106, R37, R165 ;  /* 0x000000a5256a723e */ /* 0x000fe400000000ff */
[----:B------:R-:W-:-:S02]  /*28020*/  F2FP.F16.F32.PACK_AB R139, R38, R166 ;  /* 0x000000a6268b723e */ /* 0x000fc400000000ff */
[----:B------:R-:W-:Y:S02]  /*28030*/  F2FP.F16.F32.PACK_AB R102, R33, R161 ;  /* 0x000000a12166723e */ /* 0x000fe400000000ff */
[----:B------:R-:W-:Y:S02]  /*28040*/  F2FP.F16.F32.PACK_AB R151, R26, R154 ;  /* 0x0000009a1a97723e */ /* 0x000fe400000000ff */
[----:B------:R-:W-:Y:S02]  /*28050*/  F2FP.F16.F32.PACK_AB R150, R24, R152 ;  /* 0x000000981896723e */ /* 0x000fe400000000ff */
[----:B------:R-:W-:-:S07]  /*28060*/  F2FP.F16.F32.PACK_AB R148, R88, R220 ;  /* 0x000000dc5894723e */ /* 0x000fce00000000ff */
.L_x_0:
[----:B------:R-:W0:Y:S01]  /*28070*/  S2R R12, SR_TID.X ;  /* 0x00000000000c7919 */ /* 0x000e220000002100 */
[----:B------:R-:W-:Y:S01]  /*28080*/  MOV R25, 0x400 ;  /* 0x0000040000197802 */ /* 0x000fe20000000f00 */
[----:B------:R-:W1:Y:S01]  /*28090*/  LDC.64 R2, c[0x0][0x228] ;  /* 0x00008a00ff027b82 */ /* 0x000e620000000a00 */
[----:B------:R-:W2:Y:S01]  /*280a0*/  S2R R26, SR_CgaCtaId ;  /* 0x00000000001a7919 */ /* 0x000ea20000008800 */
[----:B------:R-:W3:Y:S06]  /*280b0*/  S2R R24, SR_TID.X ;  /* 0x0000000000187919 */ /* 0x000eec0000002100 */
[----:B------:R-:W4:Y:S01]  /*280c0*/  LDC.64 R156, c[0x0][0x228] ;  /* 0x00008a00ff9c7b82 */ /* 0x000f220000000a00 */
[----:B------:R-:W4:Y:S04]  /*280d0*/  LDL.LU R171, [R1+0x100] ;  /* 0x0001000001ab7983 */ /* 0x000f280000300800 */
[----:B------:R-:W4:Y:S03]  /*280e0*/  LDL.LU R170, [R1+0x104] ;  /* 0x0001040001aa7983 */ /* 0x000f260000300800 */
[----:B------:R-:W4:Y:S01]  /*280f0*/  LDC.64 R152, c[0x0][0x228] ;  /* 0x00008a00ff987b82 */ /* 0x000f220000000a00 */
[----:B0-----:R-:W-:-:S02]  /*28100*/  IMAD.SHL.U32 R0, R12, 0x10, RZ ;  /* 0x000000100c007824 */ /* 0x001fc400078e00ff */
[C---:B------:R-:W-:Y:S02]  /*28110*/  IMAD.SHL.U32 R14, R12.reuse, 0x40, RZ ;  /* 0x000000400c0e7824 */ /* 0x040fe400078e00ff */
[----:B------:R-:W-:Y:S01]  /*28120*/  IMAD.SHL.U32 R12, R12, 0x8, RZ ;  /* 0x000000080c0c7824 */ /* 0x000fe200078e00ff */
[----:B------:R-:W-:Y:S02]  /*28130*/  LOP3.LUT R0, R0, 0xf0, RZ, 0xc0, !PT ;  /* 0x000000f000007812 */ /* 0x000fe400078ec0ff */
[----:B--2---:R-:W-:Y:S02]  /*28140*/  LEA R25, R26, R25, 0x18 ;  /* 0x000000191a197211 */ /* 0x004fe400078ec0ff */
[----:B------:R-:W-:Y:S01]  /*28150*/  LOP3.LUT R15, R14, 0x400, RZ, 0xc0, !PT ;  /* 0x000004000e0f7812 */ /* 0x000fe200078ec0ff */
[----:B------:R-:W-:Y:S01]  /*28160*/  VIADD R14, R13, 0x7f ;  /* 0x0000007f0d0e7836 */ /* 0x000fe20000000000 */
[----:B------:R-:W-:Y:S02]  /*28170*/  LOP3.LUT R12, R12, 0x300, RZ, 0xc0, !PT ;  /* 0x000003000c0c7812 */ /* 0x000fe400078ec0ff */
[----:B------:R-:W-:-:S02]  /*28180*/  IADD3 R15, R15, R25, R0 ;  /* 0x000000190f0f7210 */ /* 0x000fc40007ffe000 */
[----:B---3--:R-:W-:-:S03]  /*28190*/  LOP3.LUT R24, R24, 0x7f, RZ, 0xc0, !PT ;  /* 0x0000007f18187812 */ /* 0x008fc600078ec0ff */
[----:B------:R-:W-:Y:S01]  /*281a0*/  IMAD.IADD R0, R12, 0x1, R15 ;  /* 0x000000010c007824 */ /* 0x000fe200078e020f */
[----:B------:R-:W-:Y:S01]  /*281b0*/  BAR.SYNC.DEFER_BLOCKING 0x0 ;  /* 0x0000000000007b1d */ /* 0x000fe20000010000 */
[----:B------:R-:W-:-:S05]  /*281c0*/  IMAD R12, R24, 0x10, R25 ;  /* 0x00000010180c7824 */ /* 0x000fca00078e0219 */
[----:B------:R0:W-:Y:S02]  /*281d0*/  STSM.16.M88.4 [R0], R148 ;  /* 0x0000009400007844 */ /* 0x0001e40000000200 */
[----:B------:R-:W-:Y:S01]  /*281e0*/  BAR.SYNC.DEFER_BLOCKING 0x0 ;  /* 0x0000000000007b1d */ /* 0x000fe20000010000 */
[----:B-1----:R-:W-:-:S07]  /*281f0*/  ISETP.GE.AND P0, PT, R14, R3, PT ;  /* 0x000000030e00720c */ /* 0x002fce0003f06270 */
[----:B------:R-:W4:Y:S08]  /*28200*/  LDC R3, c[0x0][0x244] ;  /* 0x00009100ff037b82 */ /* 0x000f300000000800 */
[----:B0-----:R-:W0:Y:S08]  /*28210*/  LDC.64 R150, c[0x0][0x228] ;  /* 0x00008a00ff967b82 */ /* 0x001e300000000a00 */
[----:B------:R-:W1:Y:S01]  /*28220*/  LDC.64 R14, c[0x0][0x228] ;  /* 0x00008a00ff0e7b82 */ /* 0x000e620000000a00 */
[----:B------:R-:W2:Y:S07]  /*28230*/  LDS.128 R24, [R12] ;  /* 0x000000000c187984 */ /* 0x000eae0000000c00 */
[----:B------:R-:W-:Y:S08]  /*28240*/  BAR.SYNC.DEFER_BLOCKING 0x0 ;  /* 0x0000000000007b1d */ /* 0x000ff00000010000 */
[----:B------:R-:W3:Y:S01]  /*28250*/  LDC R148, c[0x0][0x248] ;  /* 0x00009200ff947b82 */ /* 0x000ee20000000800 */
[----:B------:R-:W-:Y:S07]  /*28260*/  STSM.16.M88.4 [R0], R92 ;  /* 0x0000005c00007844 */ /* 0x000fee0000000200 */
[----:B------:R-:W-:Y:S06]  /*28270*/  BAR.SYNC.DEFER_BLOCKING 0x0 ;  /* 0x0000000000007b1d */ /* 0x000fec0000010000 */
[----:B------:R-:W1:Y:S02]  /*28280*/  LDS.128 R28, [R12] ;  /* 0x000000000c1c7984 */ /* 0x000e640000000c00 */
[----:B------:R-:W-:Y:S06]  /*28290*/  BAR.SYNC.DEFER_BLOCKING 0x0 ;  /* 0x0000000000007b1d */ /* 0x000fec0000010000 */
[----:B------:R0:W-:Y:S02]  /*282a0*/  STSM.16.M88.4 [R0], R144 ;  /* 0x0000009000007844 */ /* 0x0001e40000000200 */
[----:B------:R-:W-:Y:S08]  /*282b0*/  BAR.SYNC.DEFER_BLOCKING 0x0 ;  /* 0x0000000000007b1d */ /* 0x000ff00000010000 */
[----:B0-----:R-:W0:Y:S08]  /*282c0*/  LDC.64 R146, c[0x0][0x220] ;  /* 0x00008800ff927b82 */ /* 0x001e300000000a00 */
[----:B------:R-:W1:Y:S01]  /*282d0*/  LDC R145, c[0x0][0x22c] ;  /* 0x00008b00ff917b82 */ /* 0x000e620000000800 */
[----:B------:R-:W1:Y:S07]  /*282e0*/  LDS.128 R32, [R12] ;  /* 0x000000000c207984 */ /* 0x000e6e0000000c00 */
[----:B------:R-:W-:Y:S06]  /*282f0*/  BAR.SYNC.DEFER_BLOCKING 0x0 ;  /* 0x0000000000007b1d */ /* 0x000fec0000010000 */
[----:B------:R-:W-:Y:S02]  /*28300*/  STSM.16.M88.4 [R0], R96 ;  /* 0x0000006000007844 */ /* 0x000fe40000000200 */
[----:B------:R-:W-:Y:S06]  /*28310*/  BAR.SYNC.DEFER_BLOCKING 0x0 ;  /* 0x0000000000007b1d */ /* 0x000fec0000010000 */
[----:B------:R-:W1:Y:S02]  /*28320*/  LDS.128 R36, [R12] ;  /* 0x000000000c247984 */ /* 0x000e640000000c00 */
        /* <DEDUP_REMOVED lines=77> */
[----:B------:R2:W-:Y:S02]  /*28800*/  STSM.16.M88.4 [R0], R84 ;  /* 0x0000005400007844 */ /* 0x0005e40000000200 */
[----:B------:R-:W-:Y:S08]  /*28810*/  BAR.SYNC.DEFER_BLOCKING 0x0 ;  /* 0x0000000000007b1d */ /* 0x000ff00000010000 */
[----:B--2---:R-:W2:Y:S08]  /*28820*/  LDC.64 R86, c[0x0][0x228] ;  /* 0x00008a00ff567b82 */ /* 0x004eb00000000a00 */
[----:B------:R-:W2:Y:S01]  /*28830*/  LDC.64 R84, c[0x0][0x228] ;  /* 0x00008a00ff547b82 */ /* 0x000ea20000000a00 */
[----:B------:R-:W2:Y:S07]  /*28840*/  LDS.128 R64, [R12] ;  /* 0x000000000c407984 */ /* 0x000eae0000000c00 */
[----:B------:R-:W-:Y:S06]  /*28850*/  BAR.SYNC.DEFER_BLOCKING 0x0 ;  /* 0x0000000000007b1d */ /* 0x000fec0000010000 */
[----:B------:R-:W-:Y:S02]  /*28860*/  STSM.16.M88.4 [R0], R72 ;  /* 0x0000004800007844 */ /* 0x000fe40000000200 */
[----:B------:R-:W-:Y:S06]  /*28870*/  BAR.SYNC.DEFER_BLOCKING 0x0 ;  /* 0x0000000000007b1d */ /* 0x000fec0000010000 */
[----:B------:R-:W2:Y:S02]  /*28880*/  LDS.128 R132, [R12] ;  /* 0x000000000c847984 */ /* 0x000ea40000000c00 */
        /* <DEDUP_REMOVED lines=21> */
[----:B------:R0:W-:Y:S02]  /*289e0*/  STSM.16.M88.4 [R0], R8 ;  /* 0x0000000800007844 */ /* 0x0001e40000000200 */
[----:B------:R-:W-:Y:S01]  /*289f0*/  BAR.SYNC.DEFER_BLOCKING 0x0 ;  /* 0x0000000000007b1d */ /* 0x000fe20000010000 */
[C---:B----4-:R-:W-:Y:S01]  /*28a00*/  IMAD R144, R171.reuse, R3, RZ ;  /* 0x00000003ab907224 */ /* 0x050fe200078e02ff */
[----:B------:R-:W-:-:S02]  /*28a10*/  ISETP.GE.AND P2, PT, R171, R150, PT ;  /* 0x00000096ab00720c */ /* 0x000fc40003f46270 */
[C---:B------:R-:W-:Y:S01]  /*28a20*/  ISETP.GE.AND P3, PT, R13.reuse, R151, PT ;  /* 0x000000970d00720c */ /* 0x040fe20003f66270 */
[----:B---3--:R-:W-:-:S03]  /*28a30*/  IMAD R159, R13, R148, RZ ;  /* 0x000000940d9f7224 */ /* 0x008fc600078e02ff */
[----:B0-----:R-:W0:Y:S01]  /*28a40*/  LDC.64 R8, c[0x0][0x228] ;  /* 0x00008a00ff087b82 */ /* 0x001e220000000a00 */
[----:B------:R-:W-:-:S07]  /*28a50*/  PRMT R163, R24, 0x7632, R163 ;  /* 0x0000763218a37816 */ /* 0x000fce00000000a3 */
[----:B------:R-:W3:Y:S01]  /*28a60*/  LDC.64 R10, c[0x0][0x228] ;  /* 0x00008a00ff0a7b82 */ /* 0x000ee20000000a00 */
[----:B------:R-:W4:Y:S07]  /*28a70*/  LDS.128 R4, [R12] ;  /* 0x000000000c047984 */ /* 0x000f2e0000000c00 */
[----:B------:R-:W-:Y:S01]  /*28a80*/  BAR.SYNC.DEFER_BLOCKING 0x0 ;  /* 0x0000000000007b1d */ /* 0x000fe20000010000 */
[----:B------:R-:W-:Y:S01]  /*28a90*/  VIADD R150, R13, 0x1 ;  /* 0x000000010d967836 */ /* 0x000fe20000000000 */
[----:B------:R-:W-:-:S04]  /*28aa0*/  LEA R16, P4, R144, R146, 0x1 ;  /* 0x0000009290107211 */ /* 0x000fc800078808ff */
[----:B-1----:R-:W-:Y:S01]  /*28ab0*/  ISETP.GE.AND P1, PT, R150, R145, PT ;  /* 0x000000919600720c */ /* 0x002fe20003f26270 */
[----:B------:R-:W-:Y:S01]  /*28ac0*/  IMAD R3, R3, 0x80, R144 ;  /* 0x0000008003037824 */ /* 0x000fe200078e0290 */
[----:B------:R-:W-:Y:S01]  /*28ad0*/  LEA.HI.X.SX32 R17, R144, R147, 0x1, P4 ;  /* 0x0000009390117211 */ /* 0x000fe200020f0eff */
[----:B------:R-:W1:Y:S01]  /*28ae0*/  LDC.64 R150, c[0x0][0x228] ;  /* 0x00008a00ff967b82 */ /* 0x000e620000000a00 */
[----:B--2---:R-:W-:Y:S02]  /*28af0*/  ISETP.LT.AND P4, PT, R171, R86, !P1 ;  /* 0x00000056ab00720c */ /* 0x004fe40004f81270 */
[C---:B------:R-:W-:Y:S02]  /*28b00*/  ISETP.LT.AND P1, PT, R170.reuse, R84, !P1 ;  /* 0x00000054aa00720c */ /* 0x040fe40004f21270 */
[----:B------:R-:W-:-:S03]  /*28b10*/  ISETP.LT.AND P3, PT, R170, R14, !P3 ;  /* 0x0000000eaa00720c */ /* 0x000fc60005f61270 */
[----:B------:R-:W2:Y:S01]  /*28b20*/  LDC R84, c[0x0][0x22c] ;  /* 0x00008b00ff547b82 */ /* 0x000ea20000000800 */
[----:B------:R0:W-:Y:S07]  /*28b30*/  STSM.16.M88.4 [R0], R216 ;  /* 0x000000d800007844 */ /* 0x0001ee0000000200 */
[----:B------:R-:W4:Y:S08]  /*28b40*/  LDC R14, c[0x0][0x22c] ;  /* 0x00008b00ff0e7b82 */ /* 0x000f300000000800 */
[----:B------:R-:W-:Y:S01]  /*28b50*/  BAR.SYNC.DEFER_BLOCKING 0x0 ;  /* 0x0000000000007b1d */ /* 0x000fe20000010000 */
[----:B------:R-:W-:-:S02]  /*28b60*/  LEA R18, P5, R3, R146, 0x1 ;  /* 0x0000009203127211 */ /* 0x000fc400078a08ff */
[----:B------:R-:W-:Y:S02]  /*28b70*/  ISETP.LT.AND P2, PT, R13, R157, !P2 ;  /* 0x0000009d0d00720c */ /* 0x000fe40005741270 */
[----:B------:R-:W-:-:S03]  /*28b80*/  LEA.HI.X.SX32 R19, R3, R147, 0x1, P5 ;  /* 0x0000009303137211 */ /* 0x000fc600028f0eff */
[----:B------:R-:W3:Y:S01]  /*28b90*/  LDC R86, c[0x0][0x22c] ;  /* 0x00008b00ff567b82 */ /* 0x000ee20000000800 */
[C---:B------:R-:W-:Y:S02]  /*28ba0*/  IMAD.IADD R3, R159.reuse, 0x1, R148 ;  /* 0x000000019f037824 */ /* 0x040fe400078e0294 */
[----:B------:R-:W-:-:S04]  /*28bb0*/  IMAD.WIDE R154, R159, 0x2, R16 ;  /* 0x000000029f9a7825 */ /* 0x000fc800078e0210 */
[----:B------:R-:W-:Y:S01]  /*28bc0*/  IMAD.WIDE R158, R159, 0x2, R18 ;  /* 0x000000029f9e7825 */ /* 0x000fe200078e0212 */
[----:B------:R-:W1:Y:S03]  /*28bd0*/  LDC.64 R144, c[0x0][0x228] ;  /* 0x00008a00ff907b82 */ /* 0x000e660000000a00 */
[----:B------:R-:W-:-:S05]  /*28be0*/  IMAD.WIDE R160, R3, 0x2, R16 ;  /* 0x0000000203a07825 */ /* 0x000fca00078e0210 */
[----:B------:R-:W1:Y:S01]  /*28bf0*/  LDC.64 R146, c[0x0][0x228] ;  /* 0x00008a00ff927b82 */ /* 0x000e620000000a00 */
[----:B------:R2:W-:Y:S01]  /*28c00*/  @P2 STG.E.U16 desc[UR60][R154.64], R24 ;  /* 0x000000189a002986 */ /* 0x0005e2000c10153c */
[----:B------:R-:W-:-:S03]  /*28c10*/  VIADD R157, R13, 0x3 ;  /* 0x000000030d9d7836 */ /* 0x000fc60000000000 */
[----:B------:R4:W-:Y:S01]  /*28c20*/  @P3 STG.E.U16 desc[UR60][R158.64], R163 ;  /* 0x000000a39e003986 */ /* 0x0009e2000c10153c */
[----:B------:R-:W-:Y:S02]  /*28c30*/  VIADD R149, R13, 0x2 ;  /* 0x000000020d957836 */ /* 0x000fe40000000000 */
[----:B0-----:R-:W0:Y:S01]  /*28c40*/  LDC R0, c[0x0][0x22c] ;  /* 0x00008b00ff007b82 */ /* 0x001e220000000800 */
[----:B------:R-:W-:Y:S01]  /*28c50*/  @P4 STG.E.U16 desc[UR60][R160.64], R28 ;  /* 0x0000001ca0004986 */ /* 0x000fe2000c10153c */
[----:B--2---:R-:W-:-:S06]  /*28c60*/  PRMT R155, R28, 0x7632, R155 ;  /* 0x000076321c9b7816 */ /* 0x004fcc000000009b */
[----:B------:R-:W2:Y:S01]  /*28c70*/  LDC R24, c[0x0][0x228] ;  /* 0x00008a00ff187b82 */ /* 0x000ea20000000800 */
[----:B----4-:R-:W-:Y:S01]  /*28c80*/  IMAD.WIDE R162, R3, 0x2, R18 ;  /* 0x0000000203a27825 */ /* 0x010fe200078e0212 */
[----:B------:R-:W-:-:S04]  /*28c90*/  ISETP.GE.AND P2, PT, R149, R14, PT ;  /* 0x0000000e9500720c */ /* 0x000fc80003f46270 */
[----:B------:R4:W-:Y:S01]  /*28ca0*/  @P1 STG.E.U16 desc[UR60][R162.64], R155 ;  /* 0x0000009ba2001986 */ /* 0x0009e2000c10153c */
[----:B------:R-:W-:Y:S01]  /*28cb0*/  ISETP.GE.AND P1, PT, R157, R84, PT ;  /* 0x000000549d00720c */ /* 0x000fe20003f26270 */
[----:B------:R-:W-:Y:S01]  /*28cc0*/  VIADD R149, R13, 0x4 ;  /* 0x000000040d957836 */ /* 0x000fe20000000000 */
[----:B------:R-:W2:Y:S02]  /*28cd0*/  LDC R14, c[0x0][0x228] ;  /* 0x00008a00ff0e7b82 */ /* 0x000ea40000000800 */
[----:B------:R-:W-:Y:S02]  /*28ce0*/  ISETP.LT.AND P5, PT, R171, R8, !P1 ;  /* 0x00000008ab00720c */ /* 0x000fe40004fa1270 */
[----:B---3--:R-:W-:-:S04]  /*28cf0*/  ISETP.GE.AND P3, PT, R149, R86, PT ;  /* 0x000000569500720c */ /* 0x008fc80003f66270 */
[----:B------:R-:W3:Y:S01]  /*28d00*/  LDC R8, c[0x0][0x22c] ;  /* 0x00008b00ff087b82 */ /* 0x000ee20000000800 */
[C---:B-1----:R-:W-:Y:S02]  /*28d10*/  ISETP.LT.AND P6, PT, R171.reuse, R150, !P2 ;  /* 0x00000096ab00720c */ /* 0x042fe400057c1270 */
[C---:B------:R-:W-:Y:S02]  /*28d20*/  ISETP.LT.AND P2, PT, R170.reuse, R152, !P2 ;  /* 0x00000098aa00720c */ /* 0x040fe40005741270 */
[----:B------:R-:W-:Y:S01]  /*28d30*/  ISETP.LT.AND P4, PT, R171, R144, !P3 ;  /* 0x00000090ab00720c */ /* 0x000fe20005f81270 */
[--C-:B------:R-:W-:Y:S01]  /*28d40*/  IMAD.IADD R3, R3, 0x1, R148.reuse ;  /* 0x0000000103037824 */ /* 0x100fe200078e0294 */
[C---:B------:R-:W-:Y:S01]  /*28d50*/  ISETP.LT.AND P3, PT, R170.reuse, R10, !P3 ;  /* 0x0000000aaa00720c */ /* 0x040fe20005f61270 */
[----:B----4-:R-:W1:Y:S01]  /*28d60*/  LDC.64 R154, c[0x0][0x228] ;  /* 0x00008a00ff9a7b82 */ /* 0x010e620000000a00 */
[----:B------:R-:W-:Y:S01]  /*28d70*/  ISETP.LT.AND P1, PT, R170, R146, !P1 ;  /* 0x00000092aa00720c */ /* 0x000fe20004f21270 */
[----:B------:R-:W-:-:S06]  /*28d80*/  IMAD.IADD R165, R3, 0x1, R148 ;  /* 0x0000000103a57824 */ /* 0x000fcc00078e0294 */
[----:B------:R-:W4:Y:S01]  /*28d90*/  LDC R10, c[0x0][0x22c] ;  /* 0x00008b00ff0a7b82 */ /* 0x000f220000000800 */
[----:B------:R-:W-:Y:S01]  /*28da0*/  IMAD.WIDE R158, R3, 0x2, R16 ;  /* 0x00000002039e7825 */ /* 0x000fe200078e0210 */
[----:B------:R-:W-:-:S03]  /*28db0*/  PRMT R84, R25, 0x7632, R84 ;  /* 0x0000763219547816 */ /* 0x000fc60000000054 */
[----:B------:R-:W-:Y:S01]  /*28dc0*/  IMAD.WIDE R160, R3, 0x2, R18 ;  /* 0x0000000203a07825 */ /* 0x000fe200078e0212 */
[----:B------:R-:W-:Y:S02]  /*28dd0*/  PRMT R86, R29, 0x7632, R86 ;  /* 0x000076321d567816 */ /* 0x000fe40000000056 */
[----:B------:R-:W4:Y:S01]  /*28de0*/  LDC R28, c[0x0][0x228] ;  /* 0x00008a00ff1c7b82 */ /* 0x000f220000000800 */
[----:B------:R-:W-:Y:S02]  /*28df0*/  VIADD R3, R13, 0x5 ;  /* 0x000000050d037836 */ /* 0x000fe40000000000 */
[C---:B------:R-:W-:Y:S02]  /*28e00*/  IMAD.IADD R149, R165.reuse, 0x1, R148 ;  /* 0x00000001a5957824 */ /* 0x040fe400078e0294 */
[----:B------:R-:W-:Y:S01]  /*28e10*/  IMAD.WIDE R162, R165, 0x2, R16 ;  /* 0x00000002a5a27825 */ /* 0x000fe200078e0210 */
[----:B------:R4:W-:Y:S03]  /*28e20*/  @P6 STG.E.U16 desc[UR60][R158.64], R25 ;  /* 0x000000199e006986 */ /* 0x0009e6000c10153c */
[----:B------:R-:W-:Y:S01]  /*28e30*/  VIADD R157, R13, 0x6 ;  /* 0x000000060d9d7836 */ /* 0x000fe20000000000 */
[----:B------:R-:W-:Y:S01]  /*28e40*/  PRMT R144, R26, 0x7632, R144 ;  /* 0x000076321a907816 */ /* 0x000fe20000000090 */
[----:B------:R-:W-:Y:S01]  /*28e50*/  IMAD.WIDE R164, R165, 0x2, R18 ;  /* 0x00000002a5a47825 */ /* 0x000fe200078e0212 */
[----:B------:R-:W-:Y:S01]  /*28e60*/  @P2 STG.E.U16 desc[UR60][R160.64], R84 ;  /* 0x00000054a0002986 */ /* 0x000fe2000c10153c */
[----:B0-----:R-:W-:Y:S01]  /*28e70*/  ISETP.GE.AND P2, PT, R3, R0, PT ;  /* 0x000000000300720c */ /* 0x001fe20003f46270 */
[----:B------:R-:W0:Y:S02]  /*28e80*/  LDC R146, c[0x0][0x228] ;  /* 0x00008a00ff927b82 */ /* 0x000e240000000800 */
[----:B------:R-:W-:Y:S01]  /*28e90*/  @P5 STG.E.U16 desc[UR60][R162.64], R29 ;  /* 0x0000001da2005986 */ /* 0x000fe2000c10153c */
[----:B------:R-:W-:-:S03]  /*28ea0*/  IMAD.WIDE R166, R149, 0x2, R16 ;  /* 0x0000000295a67825 */ /* 0x000fc600078e0210 */
[----:B------:R-:W-:Y:S02]  /*28eb0*/  @P1 STG.E.U16 desc[UR60][R164.64], R86 ;  /* 0x00000056a4001986 */ /* 0x000fe4000c10153c */
[----:B------:R-:W0:Y:S01]  /*28ec0*/  LDC R0, c[0x0][0x22c] ;  /* 0x00008b00ff007b82 */ /* 0x000e220000000800 */
[----:B---3--:R-:W-:Y:S01]  /*28ed0*/  ISETP.GE.AND P1, PT, R157, R8, PT ;  /* 0x000000089d00720c */ /* 0x008fe20003f26270 */
[----:B------:R-:W-:-:S03]  /*28ee0*/  IMAD.WIDE R168, R149, 0x2, R18 ;  /* 0x0000000295a87825 */ /* 0x000fc600078e0212 */
[----:B------:R-:W-:Y:S01]  /*28ef0*/  ISETP.LT.AND P5, PT, R171, R156, !P1 ;  /* 0x0000009cab00720c */ /* 0x000fe20004fa1270 */
[----:B------:R-:W-:Y:S01]  /*28f00*/  VIADD R3, R13, 0x7 ;  /* 0x000000070d037836 */ /* 0x000fe20000000000 */
[C---:B--2---:R-:W-:Y:S01]  /*28f10*/  ISETP.LT.AND P1, PT, R170.reuse, R14, !P1 ;  /* 0x0000000eaa00720c */ /* 0x044fe20004f21270 */
[----:B------:R-:W2:Y:S01]  /*28f20*/  LDC R8, c[0x0][0x22c] ;  /* 0x00008b00ff087b82 */ /* 0x000ea20000000800 */
[----:B------:R3:W-:Y:S01]  /*28f30*/  @P4 STG.E.U16 desc[UR60][R166.64], R26 ;  /* 0x0000001aa6004986 */ /* 0x0007e2000c10153c */
[----:B------:R-:W-:Y:S02]  /*28f40*/  ISETP.LT.AND P6, PT, R170, R2, !P2 ;  /* 0x00000002aa00720c */ /* 0x000fe400057c1270 */
[----:B-1----:R-:W-:Y:S01]  /*28f50*/  ISETP.LT.AND P2, PT, R171, R154, !P2 ;  /* 0x0000009aab00720c */ /* 0x002fe20005741270 */
[----:B------:R1:W-:Y:S03]  /*28f60*/  @P3 STG.E.U16 desc[UR60][R168.64], R144 ;  /* 0x00000090a8003986 */ /* 0x0003e6000c10153c */
[----:B------:R-:W2:Y:S01]  /*28f70*/  LDC R14, c[0x0][0x228] ;  /* 0x00008a00ff0e7b82 */ /* 0x000ea20000000800 */
[----:B----4-:R-:W-:Y:S01]  /*28f80*/  ISETP.GE.AND P3, PT, R3, R10, PT ;  /* 0x0000000a0300720c */ /* 0x010fe20003f66270 */
[----:B------:R-:W-:-:S06]  /*28f90*/  IMAD.IADD R25, R149, 0x1, R148 ;  /* 0x0000000195197824 */ /* 0x000fcc00078e0294 */
[----:B---3--:R-:W3:Y:S01]  /*28fa0*/  LDC R26, c[0x0][0x228] ;  /* 0x00008a00ff1a7b82 */ /* 0x008ee20000000800 */
[----:B------:R-:W-:-:S07]  /*28fb0*/  IMAD.WIDE R2, R25, 0x2, R16 ;  /* 0x0000000219027825 */ /* 0x000fce00078e0210 */
[----:B------:R-:W4:Y:S01]  /*28fc0*/  LDC R84, c[0x0][0x228] ;  /* 0x00008a00ff547b82 */ /* 0x000f220000000800 */
[----:B------:R-:W-:-:S07]  /*28fd0*/  IMAD.IADD R157, R25, 0x1, R148 ;  /* 0x00000001199d7824 */ /* 0x000fce00078e0294 */
[----:B------:R-:W4:Y:S01]  /*28fe0*/  LDC R10, c[0x0][0x22c] ;  /* 0x00008b00ff0a7b82 */ /* 0x000f220000000800 */
[----:B------:R-:W-:Y:S01]  /*28ff0*/  VIADD R163, R13, 0x8 ;  /* 0x000000080da37836 */ /* 0x000fe20000000000 */
[----:B------:R-:W-:-:S06]  /*29000*/  ISETP.LT.AND P4, PT, R171, R24, !P3 ;  /* 0x00000018ab00720c */ /* 0x000fcc0005f81270 */
[----:B------:R-:W4:Y:S01]  /*29010*/  LDC R86, c[0x0][0x228] ;  /* 0x00008a00ff567b82 */ /* 0x000f220000000800 */
[----:B------:R-:W-:Y:S01]  /*29020*/  ISETP.LT.AND P3, PT, R170, R28, !P3 ;  /* 0x0000001caa00720c */ /* 0x000fe20005f61270 */
[----:B------:R-:W-:Y:S01]  /*29030*/  IMAD.WIDE R24, R25, 0x2, R18 ;  /* 0x0000000219187825 */ /* 0x000fe200078e0212 */
[----:B------:R-:W-:-:S05]  /*29040*/  PRMT R150, R30, 0x7632, R150 ;  /* 0x000076321e967816 */ /* 0x000fca0000000096 */
[----:B-1----:R-:W1:Y:S01]  /*29050*/  LDC R144, c[0x0][0x228] ;  /* 0x00008a00ff907b82 */ /* 0x002e620000000800 */
[C---:B------:R-:W-:Y:S01]  /*29060*/  IMAD.IADD R149, R157.reuse, 0x1, R148 ;  /* 0x000000019d957824 */ /* 0x040fe200078e0294 */
[----:B------:R-:W-:Y:S01]  /*29070*/  @P2 STG.E.U16 desc[UR60][R2.64], R30 ;  /* 0x0000001e02002986 */ /* 0x000fe2000c10153c */
[----:B------:R-:W-:Y:S01]  /*29080*/  IMAD.WIDE R28, R157, 0x2, R16 ;  /* 0x000000029d1c7825 */ /* 0x000fe200078e0210 */
[----:B------:R-:W-:Y:S02]  /*29090*/  PRMT R152, R27, 0x7632, R152 ;  /* 0x000076321b987816 */ /* 0x000fe40000000098 */
[----:B0-----:R-:W-:Y:S01]  /*290a0*/  ISETP.GE.AND P2, PT, R163, R0, PT ;  /* 0x00000000a300720c */ /* 0x001fe20003f46270 */
[----:B------:R-:W-:Y:S01]  /*290b0*/  IMAD.WIDE R156, R157, 0x2, R18 ;  /* 0x000000029d9c7825 */ /* 0x000fe200078e0212 */
[----:B------:R-:W0:Y:S01]  /*290c0*/  LDC R0, c[0x0][0x22c] ;  /* 0x00008b00ff007b82 */ /* 0x000e220000000800 */
[----:B------:R3:W-:Y:S02]  /*290d0*/  @P6 STG.E.U16 desc[UR60][R24.64], R150 ;  /* 0x0000009618006986 */ /* 0x0007e4000c10153c */
[----:B------:R-:W-:-:S02]  /*290e0*/  VIADD R165, R13, 0x9 ;  /* 0x000000090da57836 */ /* 0x000fc40000000000 */
[----:B------:R-:W-:Y:S01]  /*290f0*/  @P5 STG.E.U16 desc[UR60][R28.64], R27 ;  /* 0x0000001b1c005986 */ /* 0x000fe2000c10153c */
[----:B------:R-:W-:-:S03]  /*29100*/  IMAD.WIDE R158, R149, 0x2, R16 ;  /* 0x00000002959e7825 */ /* 0x000fc600078e0210 */
[----:B------:R-:W-:Y:S01]  /*29110*/  @P1 STG.E.U16 desc[UR60][R156.64], R152 ;  /* 0x000000989c001986 */ /* 0x000fe2000c10153c */
[----:B------:R-:W-:Y:S01]  /*29120*/  IMAD.WIDE R160, R149, 0x2, R18 ;  /* 0x0000000295a07825 */ /* 0x000fe200078e0212 */
[----:B--2---:R-:W-:Y:S02]  /*29130*/  ISETP.GE.AND P1, PT, R165, R8, PT ;  /* 0x00000008a500720c */ /* 0x004fe40003f26270 */
[----:B---3--:R-:W-:Y:S01]  /*29140*/  PRMT R25, R31, 0x7632, R25 ;  /* 0x000076321f197816 */ /* 0x008fe20000000019 */
[----:B------:R-:W-:Y:S01]  /*29150*/  VIADD R3, R13, 0xa ;  /* 0x0000000a0d037836 */ /* 0x000fe20000000000 */
[----:B------:R-:W2:Y:S01]  /*29160*/  LDC R8, c[0x0][0x22c] ;  /* 0x00008b00ff087b82 */ /* 0x000ea20000000800 */
[C---:B------:R-:W-:Y:S01]  /*29170*/  ISETP.LT.AND P6, PT, R171.reuse, R14, !P2 ;  /* 0x0000000eab00720c */ /* 0x040fe200057c1270 */
[----:B------:R-:W-:Y:S01]  /*29180*/  @P4 STG.E.U16 desc[UR60][R158.64], R31 ;  /* 0x0000001f9e004986 */ /* 0x000fe2000c10153c */
[----:B------:R-:W-:Y:S02]  /*29190*/  ISETP.LT.AND P2, PT, R170, R26, !P2 ;  /* 0x0000001aaa00720c */ /* 0x000fe40005741270 */
[----:B----4-:R-:W-:Y:S01]  /*291a0*/  ISETP.LT.AND P5, PT, R171, R84, !P1 ;  /* 0x00000054ab00720c */ /* 0x010fe20004fa1270 */
[----:B------:R3:W-:Y:S02]  /*291b0*/  @P3 STG.E.U16 desc[UR60][R160.64], R25 ;  /* 0x00000019a0003986 */ /* 0x0007e4000c10153c */
[----:B------:R-:W4:Y:S01]  /*291c0*/  LDC R14, c[0x0][0x228] ;  /* 0x00008a00ff0e7b82 */ /* 0x000f220000000800 */
[----:B------:R-:W-:-:S02]  /*291d0*/  ISETP.GE.AND P3, PT, R3, R10, PT ;  /* 0x0000000a0300720c */ /* 0x000fc40003f66270 */
[----:B------:R-:W-:-:S05]  /*291e0*/  ISETP.LT.AND P1, PT, R170, R86, !P1 ;  /* 0x00000056aa00720c */ /* 0x000fca0004f21270 */
[----:B------:R-:W4:Y:S01]  /*291f0*/  LDC R84, c[0x0][0x228] ;  /* 0x00008a00ff547b82 */ /* 0x000f220000000800 */
[----:B---3--:R-:W-:Y:S01]  /*29200*/  IMAD.IADD R25, R149, 0x1, R148 ;  /* 0x0000000195197824 */ /* 0x008fe200078e0294 */
[----:B-1----:R-:W-:-:S06]  /*29210*/  ISETP.LT.AND P4, PT, R171, R144, !P3 ;  /* 0x00000090ab00720c */ /* 0x002fcc0005f81270 */
[----:B------:R-:W1:Y:S01]  /*29220*/  LDC R10, c[0x0][0x22c] ;  /* 0x00008b00ff0a7b82 */ /* 0x000e620000000800 */
[C---:B------:R-:W-:Y:S01]  /*29230*/  IMAD.IADD R29, R25.reuse, 0x1, R148 ;  /* 0x00000001191d7824 */ /* 0x040fe200078e0294 */
[----:B------:R-:W-:Y:S01]  /*29240*/  PRMT R31, R32, 0x7632, R31 ;  /* 0x00007632201f7816 */ /* 0x000fe2000000001f */
[----:B------:R-:W-:-:S05]  /*29250*/  IMAD.WIDE R2, R25, 0x2, R16 ;  /* 0x0000000219027825 */ /* 0x000fca00078e0210 */
[----:B------:R-:W3:Y:S01]  /*29260*/  LDC R86, c[0x0][0x228] ;  /* 0x00008a00ff567b82 */ /* 0x000ee20000000800 */
[----:B------:R-:W-:Y:S01]  /*29270*/  IMAD.WIDE R24, R25, 0x2, R18 ;  /* 0x0000000219187825 */ /* 0x000fe200078e0212 */
[----:B------:R-:W-:-:S03]  /*29280*/  ISETP.LT.AND P3, PT, R170, R146, !P3 ;  /* 0x00000092aa00720c */ /* 0x000fc60005f61270 */
[----:B------:R-:W-:-:S03]  /*29290*/  VIADD R159, R13, 0xb ;  /* 0x0000000b0d9f7836 */ /* 0x000fc60000000000 */
[----:B------:R-:W3:Y:S01]  /*292a0*/  LDC R144, c[0x0][0x228] ;  /* 0x00008a00ff907b82 */ /* 0x000ee20000000800 */
[----:B------:R-:W-:Y:S01]  /*292b0*/  @P6 STG.E.U16 desc[UR60][R2.64], R32 ;  /* 0x0000002002006986 */ /* 0x000fe2000c10153c */
[C---:B------:R-:W-:Y:S01]  /*292c0*/  IMAD.IADD R149, R29.reuse, 0x1, R148 ;  /* 0x000000011d957824 */ /* 0x040fe200078e0294 */
[----:B------:R-:W-:Y:S01]  /*292d0*/  PRMT R152, R36, 0x7632, R152 ;  /* 0x0000763224987816 */ /* 0x000fe20000000098 */
[----:B------:R-:W-:Y:S01]  /*292e0*/  IMAD.WIDE R26, R29, 0x2, R16 ;  /* 0x000000021d1a7825 */ /* 0x000fe200078e0210 */
[----:B------:R2:W-:Y:S01]  /*292f0*/  @P2 STG.E.U16 desc[UR60][R24.64], R31 ;  /* 0x0000001f18002986 */ /* 0x0005e2000c10153c */
[----:B0-----:R-:W-:Y:S02]  /*29300*/  ISETP.GE.AND P2, PT, R159, R0, PT ;  /* 0x000000009f00720c */ /* 0x001fe40003f46270 */
[----:B------:R-:W0:Y:S01]  /*29310*/  LDC R146, c[0x0][0x228] ;  /* 0x00008a00ff927b82 */ /* 0x000e220000000800 */
[----:B------:R-:W-:Y:S01]  /*29320*/  IMAD.WIDE R28, R29, 0x2, R18 ;  /* 0x000000021d1c7825 */ /* 0x000fe200078e0212 */
[----:B------:R3:W-:Y:S03]  /*29330*/  @P5 STG.E.U16 desc[UR60][R26.64], R36 ;  /* 0x000000241a005986 */ /* 0x0007e6000c10153c */
[----:B------:R-:W-:-:S03]  /*29340*/  VIADD R161, R13, 0xc ;  /* 0x0000000c0da17836 */ /* 0x000fc60000000000 */
[----:B------:R-:W0:Y:S01]  /*29350*/  LDC R150, c[0x0][0x228] ;  /* 0x00008a00ff967b82 */ /* 0x000e220000000800 */
[----:B--2---:R-:W-:Y:S01]  /*29360*/  IMAD.WIDE R30, R149, 0x2, R16 ;  /* 0x00000002951e7825 */ /* 0x004fe200078e0210 */
[----:B------:R-:W-:Y:S01]  /*29370*/  @P1 STG.E.U16 desc[UR60][R28.64], R152 ;  /* 0x000000981c001986 */ /* 0x000fe2000c10153c */
[----:B------:R-:W-:-:S05]  /*29380*/  PRMT R25, R33, 0x7632, R25 ;  /* 0x0000763221197816 */ /* 0x000fca0000000019 */
[----:B------:R-:W2:Y:S01]  /*29390*/  LDC R0, c[0x0][0x22c] ;  /* 0x00008b00ff007b82 */ /* 0x000ea20000000800 */
[----:B------:R-:W-:Y:S01]  /*293a0*/  IMAD.WIDE R156, R149, 0x2, R18 ;  /* 0x00000002959c7825 */ /* 0x000fe200078e0212 */
[----:B------:R-:W-:Y:S02]  /*293b0*/  ISETP.GE.AND P1, PT, R161, R8, PT ;  /* 0x00000008a100720c */ /* 0x000fe40003f26270 */
[----:B----4-:R-:W-:Y:S01]  /*293c0*/  ISETP.LT.AND P6, PT, R171, R14, !P2 ;  /* 0x0000000eab00720c */ /* 0x010fe200057c1270 */
[----:B------:R-:W-:-:S03]  /*293d0*/  VIADD R3, R13, 0xd ;  /* 0x0000000d0d037836 */ /* 0x000fc60000000000 */
[----:B------:R-:W4:Y:S01]  /*293e0*/  LDC R8, c[0x0][0x22c] ;  /* 0x00008b00ff087b82 */ /* 0x000f220000000800 */
[----:B------:R-:W-:Y:S01]  /*293f0*/  @P4 STG.E.U16 desc[UR60][R30.64], R33 ;  /* 0x000000211e004986 */ /* 0x000fe2000c10153c */
[----:B------:R-:W-:-:S03]  /*29400*/  ISETP.LT.AND P2, PT, R170, R84, !P2 ;  /* 0x00000054aa00720c */ /* 0x000fc60005741270 */
[----:B------:R3:W-:Y:S03]  /*29410*/  @P3 STG.E.U16 desc[UR60][R156.64], R25 ;  /* 0x000000199c003986 */ /* 0x0007e6000c10153c */
[----:B------:R-:W4:Y:S01]  /*29420*/  LDC R14, c[0x0][0x228] ;  /* 0x00008a00ff0e7b82 */ /* 0x000f220000000800 */
[----:B-1----:R-:W-:Y:S02]  /*29430*/  ISETP.GE.AND P3, PT, R3, R10, PT ;  /* 0x0000000a0300720c */ /* 0x002fe40003f66270 */
[----:B---3--:R-:W-:-:S05]  /*29440*/  ISETP.LT.AND P5, PT, R171, R86, !P1 ;  /* 0x00000056ab00720c */ /* 0x008fca0004fa1270 */
[----:B------:R-:W1:Y:S01]  /*29450*/  LDC R36, c[0x0][0x228] ;  /* 0x00008a00ff247b82 */ /* 0x000e620000000800 */
[----:B------:R-:W-:Y:S01]  /*29460*/  IMAD.IADD R25, R149, 0x1, R148 ;  /* 0x0000000195197824 */ /* 0x000fe200078e0294 */
[----:B------:R-:W-:-:S06]  /*29470*/  ISETP.LT.AND P1, PT, R170, R144, !P1 ;  /* 0x00000090aa00720c */ /* 0x000fcc0004f21270 */
[----:B------:R-:W3:Y:S01]  /*29480*/  LDC R10, c[0x0][0x22c] ;  /* 0x00008b00ff0a7b82 */ /* 0x000ee20000000800 */
[----:B------:R-:W-:Y:S01]  /*29490*/  IMAD.IADD R29, R25, 0x1, R148 ;  /* 0x00000001191d7824 */ /* 0x000fe200078e0294 */
[----:B------:R-:W-:Y:S01]  /*294a0*/  PRMT R31, R37, 0x7632, R31 ;  /* 0x00007632251f7816 */ /* 0x000fe2000000001f */
[----:B------:R-:W-:-:S05]  /*294b0*/  IMAD.WIDE R2, R25, 0x2, R16 ;  /* 0x0000000219027825 */ /* 0x000fca00078e0210 */
[----:B------:R-:W3:Y:S01]  /*294c0*/  LDC R84, c[0x0][0x228] ;  /* 0x00008a00ff547b82 */ /* 0x000ee20000000800 */
[----:B------:R-:W-:Y:S01]  /*294d0*/  IMAD.WIDE R24, R25, 0x2, R18 ;  /* 0x0000000219187825 */ /* 0x000fe200078e0212 */
[----:B0-----:R-:W-:-:S03]  /*294e0*/  ISETP.LT.AND P4, PT, R171, R146, !P3 ;  /* 0x00000092ab00720c */ /* 0x001fc60005f81270 */
[----:B------:R-:W-:-:S03]  /*294f0*/  VIADD R157, R13, 0xe ;  /* 0x0000000e0d9d7836 */ /* 0x000fc60000000000 */
[----:B------:R-:W0:Y:S01]  /*29500*/  LDC R86, c[0x0][0x228] ;  /* 0x00008a00ff567b82 */ /* 0x000e220000000800 */
[----:B------:R-:W-:Y:S01]  /*29510*/  ISETP.LT.AND P3, PT, R170, R150, !P3 ;  /* 0x00000096aa00720c */ /* 0x000fe20005f61270 */
[----:B------:R-:W-:Y:S01]  /*29520*/  @P6 STG.E.U16 desc[UR60][R2.64], R37 ;  /* 0x0000002502006986 */ /* 0x000fe2000c10153c */
[C---:B------:R-:W-:Y:S01]  /*29530*/  IMAD.IADD R149, R29.reuse, 0x1, R148 ;  /* 0x000000011d957824 */ /* 0x040fe200078e0294 */
[----:B------:R-:W-:Y:S01]  /*29540*/  PRMT R33, R34, 0x7632, R33 ;  /* 0x0000763222217816 */ /* 0x000fe20000000021 */
[C---:B------:R-:W-:Y:S01]  /*29550*/  IMAD.WIDE R26, R29.reuse, 0x2, R16 ;  /* 0x000000021d1a7825 */ /* 0x040fe200078e0210 */
[----:B------:R4:W-:Y:S02]  /*29560*/  @P2 STG.E.U16 desc[UR60][R24.64], R31 ;  /* 0x0000001f18002986 */ /* 0x0009e4000c10153c */
[----:B------:R-:W0:Y:S01]  /*29570*/  LDC R144, c[0x0][0x228] ;  /* 0x00008a00ff907b82 */ /* 0x000e220000000800 */
[----:B------:R-:W-:Y:S01]  /*29580*/  IMAD.WIDE R28, R29, 0x2, R18 ;  /* 0x000000021d1c7825 */ /* 0x000fe200078e0212 */
[----:B--2---:R-:W-:-:S03]  /*29590*/  ISETP.GE.AND P2, PT, R157, R0, PT ;  /* 0x000000009d00720c */ /* 0x004fc60003f46270 */
[----:B------:R-:W-:-:S03]  /*295a0*/  VIADD R159, R13, 0xf ;  /* 0x0000000f0d9f7836 */ /* 0x000fc60000000000 */
[----:B------:R-:W2:Y:S01]  /*295b0*/  LDC R146, c[0x0][0x228] ;  /* 0x00008a00ff927b82 */ /* 0x000ea20000000800 */
[----:B------:R-:W-:Y:S01]  /*295c0*/  @P5 STG.E.U16 desc[UR60][R26.64], R34 ;  /* 0x000000221a005986 */ /* 0x000fe2000c10153c */
[----:B----4-:R-:W-:Y:S01]  /*295d0*/  IMAD.WIDE R30, R149, 0x2, R16 ;  /* 0x00000002951e7825 */ /* 0x010fe200078e0210 */
[----:B------:R-:W-:-:S05]  /*295e0*/  PRMT R25, R38, 0x7632, R25 ;  /* 0x0000763226197816 */ /* 0x000fca0000000019 */
[----:B------:R-:W4:Y:S01]  /*295f0*/  LDC R0, c[0x0][0x22c] ;  /* 0x00008b00ff007b82 */ /* 0x000f220000000800 */
[----:B------:R3:W-:Y:S01]  /*29600*/  @P1 STG.E.U16 desc[UR60][R28.64], R33 ;  /* 0x000000211c001986 */ /* 0x0007e2000c10153c */
[----:B------:R-:W-:Y:S01]  /*29610*/  ISETP.GE.AND P1, PT, R159, R8, PT ;  /* 0x000000089f00720c */ /* 0x000fe20003f26270 */
[----:B------:R-:W-:Y:S01]  /*29620*/  VIADD R3, R13, 0x10 ;  /* 0x000000100d037836 */ /* 0x000fe20000000000 */
[----:B------:R-:W-:Y:S01]  /*29630*/  ISETP.LT.AND P6, PT, R171, R14, !P2 ;  /* 0x0000000eab00720c */ /* 0x000fe200057c1270 */
[----:B------:R-:W-:Y:S03]  /*29640*/  @P4 STG.E.U16 desc[UR60][R30.64], R38 ;  /* 0x000000261e004986 */ /* 0x000fe6000c10153c */
[----:B------:R-:W4:Y:S01]  /*29650*/  LDC R8, c[0x0][0x22c] ;  /* 0x00008b00ff087b82 */ /* 0x000f220000000800 */
[----:B-1----:R-:W-:Y:S01]  /*29660*/  ISETP.LT.AND P2, PT, R170, R36, !P2 ;  /* 0x00000024aa00720c */ /* 0x002fe20005741270 */
[----:B---3--:R-:W-:-:S06]  /*29670*/  IMAD.WIDE R32, R149, 0x2, R18 ;  /* 0x0000000295207825 */ /* 0x008fcc00078e0212 */
[----:B------:R-:W1:Y:S01]  /*29680*/  LDC R14, c[0x0][0x228] ;  /* 0x00008a00ff0e7b82 */ /* 0x000e620000000800 */
[----:B------:R3:W-:Y:S01]  /*29690*/  @P3 STG.E.U16 desc[UR60][R32.64], R25 ;  /* 0x0000001920003986 */ /* 0x0007e2000c10153c */
[----:B------:R-:W-:-:S06]  /*296a0*/  ISETP.GE.AND P3, PT, R3, R10, PT ;  /* 0x0000000a0300720c */ /* 0x000fcc0003f66270 */
[----:B------:R-:W1:Y:S01]  /*296b0*/  LDC R34, c[0x0][0x228] ;  /* 0x00008a00ff227b82 */ /* 0x000e620000000800 */
[----:B------:R-:W-:Y:S02]  /*296c0*/  ISETP.LT.AND P5, PT, R171, R84, !P1 ;  /* 0x00000054ab00720c */ /* 0x000fe40004fa1270 */
[----:B0-----:R-:W-:-:S05]  /*296d0*/  ISETP.LT.AND P1, PT, R170, R86, !P1 ;  /* 0x00000056aa00720c */ /* 0x001fca0004f21270 */
[----:B------:R-:W0:Y:S01]  /*296e0*/  LDC R36, c[0x0][0x228] ;  /* 0x00008a00ff247b82 */ /* 0x000e220000000800 */
[----:B---3--:R-:W-:Y:S01]  /*296f0*/  IMAD.IADD R25, R149, 0x1, R148 ;  /* 0x0000000195197824 */ /* 0x008fe200078e0294 */
[----:B------:R-:W-:-:S06]  /*29700*/  PRMT R31, R35, 0x7632, R31 ;  /* 0x00007632231f7816 */ /* 0x000fcc000000001f */
[----:B------:R-:W3:Y:S01]  /*29710*/  LDC R10, c[0x0][0x22c] ;  /* 0x00008b00ff0a7b82 */ /* 0x000ee20000000800 */
[C---:B------:R-:W-:Y:S02]  /*29720*/  IMAD.IADD R29, R25.reuse, 0x1, R148 ;  /* 0x00000001191d7824 */ /* 0x040fe400078e0294 */
[----:B------:R-:W-:Y:S01]  /*29730*/  IMAD.WIDE R2, R25, 0x2, R16 ;  /* 0x0000000219027825 */ /* 0x000fe200078e0210 */
[----:B------:R-:W-:-:S04]  /*29740*/  ISETP.LT.AND P4, PT, R171, R144, !P3 ;  /* 0x00000090ab00720c */ /* 0x000fc80005f81270 */
[----:B------:R-:W3:Y:S01]  /*29750*/  LDC R38, c[0x0][0x228] ;  /* 0x00008a00ff267b82 */ /* 0x000ee20000000800 */
[----:B------:R-:W-:Y:S01]  /*29760*/  IMAD.WIDE R24, R25, 0x2, R18 ;  /* 0x0000000219187825 */ /* 0x000fe200078e0212 */
[----:B--2---:R-:W-:-:S03]  /*29770*/  ISETP.LT.AND P3, PT, R170, R146, !P3 ;  /* 0x00000092aa00720c */ /* 0x004fc60005f61270 */
[----:B------:R-:W-:Y:S01]  /*29780*/  VIADD R149, R13, 0x11 ;  /* 0x000000110d957836 */ /* 0x000fe20000000000 */
[----:B------:R-:W-:Y:S01]  /*29790*/  @P6 STG.E.U16 desc[UR60][R2.64], R35 ;  /* 0x0000002302006986 */ /* 0x000fe2000c10153c */
[C---:B------:R-:W-:Y:S01]  /*297a0*/  IMAD.IADD R37, R29.reuse, 0x1, R148 ;  /* 0x000000011d257824 */ /* 0x040fe200078e0294 */
[----:B------:R-:W2:Y:S01]  /*297b0*/  LDC R84, c[0x0][0x228] ;  /* 0x00008a00ff547b82 */ /* 0x000ea20000000800 */
[----:B------:R-:W-:Y:S01]  /*297c0*/  IMAD.WIDE R26, R29, 0x2, R16 ;  /* 0x000000021d1a7825 */ /* 0x000fe200078e0210 */
[----:B------:R-:W-:Y:S01]  /*297d0*/  PRMT R33, R39, 0x7632, R33 ;  /* 0x0000763227217816 */ /* 0x000fe20000000021 */
[----:B------:R1:W-:Y:S01]  /*297e0*/  @P2 STG.E.U16 desc[UR60][R24.64], R31 ;  /* 0x0000001f18002986 */ /* 0x0003e2000c10153c */
[----:B----4-:R-:W-:Y:S01]  /*297f0*/  ISETP.GE.AND P2, PT, R149, R0, PT ;  /* 0x000000009500720c */ /* 0x010fe20003f46270 */
[----:B------:R-:W-:-:S03]  /*29800*/  IMAD.WIDE R28, R29, 0x2, R18 ;  /* 0x000000021d1c7825 */ /* 0x000fc600078e0212 */
[----:B------:R-:W4:Y:S01]  /*29810*/  LDC R86, c[0x0][0x228] ;  /* 0x00008a00ff567b82 */ /* 0x000f220000000800 */
[----:B------:R-:W-:Y:S01]  /*29820*/  VIADD R157, R13, 0x12 ;  /* 0x000000120d9d7836 */ /* 0x000fe20000000000 */
[----:B------:R-:W-:Y:S06]  /*29830*/  @P5 STG.E.U16 desc[UR60][R26.64], R39 ;  /* 0x000000271a005986 */ /* 0x000fec000c10153c */
[----:B------:R-:W4:Y:S01]  /*29840*/  LDC R0, c[0x0][0x22c] ;  /* 0x00008b00ff007b82 */ /* 0x000f220000000800 */
[----:B-1----:R-:W-:Y:S01]  /*29850*/  IMAD.WIDE R30, R37, 0x2, R16 ;  /* 0x00000002251e7825 */ /* 0x002fe200078e0210 */
[----:B------:R1:W-:Y:S01]  /*29860*/  @P1 STG.E.U16 desc[UR60][R28.64], R33 ;  /* 0x000000211c001986 */ /* 0x0003e2000c10153c */
[----:B------:R-:W-:-:S02]  /*29870*/  PRMT R25, R88, 0x7632, R25 ;  /* 0x0000763258197816 */ /* 0x000fc40000000019 */
[----:B------:R-:W-:Y:S01]  /*29880*/  ISETP.GE.AND P1, PT, R157, R8, PT ;  /* 0x000000089d00720c */ /* 0x000fe20003f26270 */
[----:B------:R-:W-:Y:S01]  /*29890*/  VIADD R3, R13, 0x13 ;  /* 0x000000130d037836 */ /* 0x000fe20000000000 */
[----:B------:R-:W-:Y:S01]  /*298a0*/  ISETP.LT.AND P6, PT, R171, R14, !P2 ;  /* 0x0000000eab00720c */ /* 0x000fe200057c1270 */
[----:B------:R-:W4:Y:S01]  /*298b0*/  LDC R8, c[0x0][0x22c] ;  /* 0x00008b00ff087b82 */ /* 0x000f220000000800 */
[----:B------:R-:W-:Y:S01]  /*298c0*/  @P4 STG.E.U16 desc[UR60][R30.64], R88 ;  /* 0x000000581e004986 */ /* 0x000fe2000c10153c */
[----:B------:R-:W-:Y:S01]  /*298d0*/  ISETP.LT.AND P2, PT, R170, R34, !P2 ;  /* 0x00000022aa00720c */ /* 0x000fe20005741270 */
[----:B-1----:R-:W-:Y:S01]  /*298e0*/  IMAD.WIDE R32, R37, 0x2, R18 ;  /* 0x0000000225207825 */ /* 0x002fe200078e0212 */
[----:B0-----:R-:W-:-:S04]  /*298f0*/  ISETP.LT.AND P5, PT, R171, R36, !P1 ;  /* 0x00000024ab00720c */ /* 0x001fc80004fa1270 */
[----:B------:R-:W0:Y:S01]  /*29900*/  LDC R14, c[0x0][0x228] ;  /* 0x00008a00ff0e7b82 */ /* 0x000e220000000800 */
[----:B------:R1:W-:Y:S01]  /*29910*/  @P3 STG.E.U16 desc[UR60][R32.64], R25 ;  /* 0x0000001920003986 */ /* 0x0003e2000c10153c */
[----:B---3--:R-:W-:-:S06]  /*29920*/  ISETP.GE.AND P3, PT, R3, R10, PT ;  /* 0x0000000a0300720c */ /* 0x008fcc0003f66270 */
[----:B------:R-:W3:Y:S01]  /*29930*/  LDC R34, c[0x0][0x228] ;  /* 0x00008a00ff227b82 */ /* 0x000ee20000000800 */
[----:B------:R-:W-:Y:S01]  /*29940*/  ISETP.LT.AND P1, PT, R170, R38, !P1 ;  /* 0x00000026aa00720c */ /* 0x000fe20004f21270 */
[----:B-1----:R-:W-:-:S06]  /*29950*/  IMAD.IADD R25, R37, 0x1, R148 ;  /* 0x0000000125197824 */ /* 0x002fcc00078e0294 */
[----:B------:R-:W1:Y:S01]  /*29960*/  LDC R36, c[0x0][0x228] ;  /* 0x00008a00ff247b82 */ /* 0x000e620000000800 */
[----:B------:R-:W-:-:S07]  /*29970*/  PRMT R31, R92, 0x7632, R31 ;  /* 0x000076325c1f7816 */ /* 0x000fce000000001f */
[----:B------:R-:W1:Y:S01]  /*29980*/  LDC R37, c[0x0][0x228] ;  /* 0x00008a00ff257b82 */ /* 0x000e620000000800 */
[C---:B------:R-:W-:Y:S02]  /*29990*/  IMAD.IADD R29, R25.reuse, 0x1, R148 ;  /* 0x00000001191d7824 */ /* 0x040fe400078e0294 */
[----:B------:R-:W-:-:S05]  /*299a0*/  IMAD.WIDE R2, R25, 0x2, R16 ;  /* 0x0000000219027825 */ /* 0x000fca00078e0210 */
[----:B------:R-:W1:Y:S01]  /*299b0*/  LDC R10, c[0x0][0x22c] ;  /* 0x00008b00ff0a7b82 */ /* 0x000e620000000800 */
[----:B------:R-:W-:Y:S01]  /*299c0*/  IMAD.WIDE R24, R25, 0x2, R18 ;  /* 0x0000000219187825 */ /* 0x000fe200078e0212 */
[----:B--2---:R-:W-:-:S03]  /*299d0*/  ISETP.LT.AND P4, PT, R171, R84, !P3 ;  /* 0x00000054ab00720c */ /* 0x004fc60005f81270 */
[----:B------:R-:W-:-:S03]  /*299e0*/  VIADD R149, R13, 0x14 ;  /* 0x000000140d957836 */ /* 0x000fc60000000000 */
[----:B------:R-:W2:Y:S01]  /*299f0*/  LDC R38, c[0x0][0x228] ;  /* 0x00008a00ff267b82 */ /* 0x000ea20000000800 */
[----:B----4-:R-:W-:Y:S01]  /*29a00*/  ISETP.LT.AND P3, PT, R170, R86, !P3 ;  /* 0x00000056aa00720c */ /* 0x010fe20005f61270 */
[----:B------:R-:W-:Y:S06]  /*29a10*/  @P6 STG.E.U16 desc[UR60][R2.64], R92 ;  /* 0x0000005c02006986 */ /* 0x000fec000c10153c */
[----:B------:R-:W4:Y:S01]  /*29a20*/  LDC R39, c[0x0][0x228] ;  /* 0x00008a00ff277b82 */ /* 0x000f220000000800 */
[C---:B------:R-:W-:Y:S01]  /*29a30*/  IMAD.IADD R35, R29.reuse, 0x1, R148 ;  /* 0x000000011d237824 */ /* 0x040fe200078e0294 */
[----:B------:R0:W-:Y:S01]  /*29a40*/  @P2 STG.E.U16 desc[UR60][R24.64], R31 ;  /* 0x0000001f18002986 */ /* 0x0001e2000c10153c */
[----:B------:R-:W-:Y:S01]  /*29a50*/  IMAD.WIDE R26, R29, 0x2, R16 ;  /* 0x000000021d1a7825 */ /* 0x000fe200078e0210 */
[----:B------:R-:W-:-:S02]  /*29a60*/  PRMT R33, R89, 0x7632, R33 ;  /* 0x0000763259217816 */ /* 0x000fc40000000021 */
[----:B------:R-:W-:Y:S01]  /*29a70*/  ISETP.GE.AND P2, PT, R149, R0, PT ;  /* 0x000000009500720c */ /* 0x000fe20003f46270 */
[----:B------:R-:W-:Y:S01]  /*29a80*/  IMAD.WIDE R28, R29, 0x2, R18 ;  /* 0x000000021d1c7825 */ /* 0x000fe200078e0212 */
[----:B------:R-:W4:Y:S03]  /*29a90*/  LDC R0, c[0x0][0x22c] ;  /* 0x00008b00ff007b82 */ /* 0x000f260000000800 */
[----:B------:R-:W-:Y:S01]  /*29aa0*/  VIADD R157, R13, 0x15 ;  /* 0x000000150d9d7836 */ /* 0x000fe20000000000 */
[----:B------:R-:W-:Y:S01]  /*29ab0*/  @P5 STG.E.U16 desc[UR60][R26.64], R89 ;  /* 0x000000591a005986 */ /* 0x000fe2000c10153c */
[----:B0-----:R-:W-:Y:S01]  /*29ac0*/  IMAD.WIDE R30, R35, 0x2, R16 ;  /* 0x00000002231e7825 */ /* 0x001fe200078e0210 */
[----:B------:R-:W-:Y:S02]  /*29ad0*/  PRMT R25, R93, 0x7632, R25 ;  /* 0x000076325d197816 */ /* 0x000fe40000000019 */
[----:B------:R0:W-:Y:S01]  /*29ae0*/  @P1 STG.E.U16 desc[UR60][R28.64], R33 ;  /* 0x000000211c001986 */ /* 0x0001e2000c10153c */
[----:B------:R-:W-:Y:S01]  /*29af0*/  ISETP.GE.AND P1, PT, R157, R8, PT ;  /* 0x000000089d00720c */ /* 0x000fe20003f26270 */
[----:B------:R-:W-:Y:S01]  /*29b00*/  VIADD R3, R13, 0x16 ;  /* 0x000000160d037836 */ /* 0x000fe20000000000 */
[----:B------:R-:W4:Y:S01]  /*29b10*/  LDC R8, c[0x0][0x22c] ;  /* 0x00008b00ff087b82 */ /* 0x000f220000000800 */
[----:B------:R-:W-:Y:S01]  /*29b20*/  ISETP.LT.AND P6, PT, R171, R14, !P2 ;  /* 0x0000000eab00720c */ /* 0x000fe200057c1270 */
[----:B------:R-:W-:Y:S01]  /*29b30*/  @P4 STG.E.U16 desc[UR60][R30.64], R93 ;  /* 0x0000005d1e004986 */ /* 0x000fe2000c10153c */
[----:B---3--:R-:W-:-:S02]  /*29b40*/  ISETP.LT.AND P2, PT, R170, R34, !P2 ;  /* 0x00000022aa00720c */ /* 0x008fc40005741270 */
[----:B-1----:R-:W-:-:S03]  /*29b50*/  ISETP.LT.AND P5, PT, R171, R36, !P1 ;  /* 0x00000024ab00720c */ /* 0x002fc60004fa1270 */
[----:B------:R-:W1:Y:S01]  /*29b60*/  LDC R14, c[0x0][0x228] ;  /* 0x00008a00ff0e7b82 */ /* 0x000e620000000800 */
[----:B0-----:R-:W-:Y:S01]  /*29b70*/  IMAD.WIDE R32, R35, 0x2, R18 ;  /* 0x0000000223207825 */ /* 0x001fe200078e0212 */
[----:B------:R-:W-:-:S04]  /*29b80*/  ISETP.LT.AND P1, PT, R170, R37, !P1 ;  /* 0x00000025aa00720c */ /* 0x000fc80004f21270 */
[----:B------:R0:W-:Y:S02]  /*29b90*/  @P3 STG.E.U16 desc[UR60][R32.64], R25 ;  /* 0x0000001920003986 */ /* 0x0001e4000c10153c */
[----:B------:R-:W3:Y:S01]  /*29ba0*/  LDC R34, c[0x0][0x228] ;  /* 0x00008a00ff227b82 */ /* 0x000ee20000000800 */
[----:B------:R-:W-:-:S07]  /*29bb0*/  ISETP.GE.AND P3, PT, R3, R10, PT ;  /* 0x0000000a0300720c */ /* 0x000fce0003f66270 */
[----:B------:R-:W3:Y:S01]  /*29bc0*/  LDC R36, c[0x0][0x228] ;  /* 0x00008a00ff247b82 */ /* 0x000ee20000000800 */
[----:B0-----:R-:W-:Y:S01]  /*29bd0*/  IMAD.IADD R25, R35, 0x1, R148 ;  /* 0x0000000123197824 */ /* 0x001fe200078e0294 */
[----:B--2---:R-:W-:-:S06]  /*29be0*/  ISETP.LT.AND P4, PT, R171, R38, !P3 ;  /* 0x00000026ab00720c */ /* 0x004fcc0005f81270 */
[----:B------:R-:W0:Y:S01]  /*29bf0*/  LDC R37, c[0x0][0x228] ;  /* 0x00008a00ff257b82 */ /* 0x000e220000000800 */
[----:B----4-:R-:W-:Y:S01]  /*29c00*/  ISETP.LT.AND P3, PT, R170, R39, !P3 ;  /* 0x00000027aa00720c */ /* 0x010fe20005f61270 */
[----:B------:R-:W-:-:S06]  /*29c10*/  IMAD.IADD R29, R25, 0x1, R148 ;  /* 0x00000001191d7824 */ /* 0x000fcc00078e0294 */
[----:B------:R-:W2:Y:S01]  /*29c20*/  LDC R10, c[0x0][0x22c] ;  /* 0x00008b00ff0a7b82 */ /* 0x000ea20000000800 */
[----:B------:R-:W-:Y:S01]  /*29c30*/  IMAD.WIDE R2, R25, 0x2, R16 ;  /* 0x0000000219027825 */ /* 0x000fe200078e0210 */
[----:B------:R-:W-:-:S03]  /*29c40*/  PRMT R31, R90, 0x7632, R31 ;  /* 0x000076325a1f7816 */ /* 0x000fc6000000001f */
[----:B------:R-:W-:-:S03]  /*29c50*/  IMAD.WIDE R24, R25, 0x2, R18 ;  /* 0x0000000219187825 */ /* 0x000fc600078e0212 */
[----:B------:R-:W4:Y:S01]  /*29c60*/  LDC R38, c[0x0][0x228] ;  /* 0x00008a00ff267b82 */ /* 0x000f220000000800 */
[----:B------:R-:W-:Y:S01]  /*29c70*/  VIADD R89, R13, 0x17 ;  /* 0x000000170d597836 */ /* 0x000fe20000000000 */
        /* <DEDUP_REMOVED lines=11> */
[----:B-1----:R-:W-:Y:S01]  /*29d30*/  IMAD.WIDE R30, R35, 0x2, R16 ;  /* 0x00000002231e7825 */ /* 0x002fe200078e0210 */
        /* <DEDUP_REMOVED lines=8> */
[----:B------:R-:W-:-:S03]  /*29dc0*/  ISETP.LT.AND P5, PT, R171, R36, !P1 ;  /* 0x00000024ab00720c */ /* 0x000fc60004fa1270 */
[----:B------:R-:W3:Y:S01]  /*29dd0*/  LDC R14, c[0x0][0x228] ;  /* 0x00008a00ff0e7b82 */ /* 0x000ee20000000800 */
[----:B-1----:R-:W-:Y:S01]  /*29de0*/  IMAD.WIDE R32, R35, 0x2, R18 ;  /* 0x0000000223207825 */ /* 0x002fe200078e0212 */
[----:B0-----:R-:W-:-:S04]  /*29df0*/  ISETP.LT.AND P1, PT, R170, R37, !P1 ;  /* 0x00000025aa00720c */ /* 0x001fc80004f21270 */
[----:B------:R0:W-:Y:S02]  /*29e00*/  @P3 STG.E.U16 desc[UR60][R32.64], R25 ;  /* 0x0000001920003986 */ /* 0x0001e4000c10153c */
[----:B------:R-:W1:Y:S01]  /*29e10*/  LDC R34, c[0x0][0x228] ;  /* 0x00008a00ff227b82 */ /* 0x000e620000000800 */
[----:B--2---:R-:W-:-:S07]  /*29e20*/  ISETP.GE.AND P3, PT, R3, R10, PT ;  /* 0x0000000a0300720c */ /* 0x004fce0003f66270 */
[----:B------:R-:W2:Y:S01]  /*29e30*/  LDC R36, c[0x0][0x228] ;  /* 0x00008a00ff247b82 */ /* 0x000ea20000000800 */
[----:B0-----:R-:W-:Y:S01]  /*29e40*/  IMAD.IADD R25, R35, 0x1, R148 ;  /* 0x0000000123197824 */ /* 0x001fe200078e0294 */
[----:B----4-:R-:W-:-:S06]  /*29e50*/  ISETP.LT.AND P4, PT, R171, R38, !P3 ;  /* 0x00000026ab00720c */ /* 0x010fcc0005f81270 */
[----:B------:R-:W0:Y:S01]  /*29e60*/  LDC R37, c[0x0][0x228] ;  /* 0x00008a00ff257b82 */ /* 0x000e220000000800 */
[----:B------:R-:W-:Y:S01]  /*29e70*/  ISETP.LT.AND P3, PT, R170, R39, !P3 ;  /* 0x00000027aa00720c */ /* 0x000fe20005f61270 */
[----:B------:R-:W-:-:S06]  /*29e80*/  IMAD.IADD R29, R25, 0x1, R148 ;  /* 0x00000001191d7824 */ /* 0x000fcc00078e0294 */
[----:B------:R-:W4:Y:S01]  /*29e90*/  LDC R10, c[0x0][0x22c] ;  /* 0x00008b00ff0a7b82 */ /* 0x000f220000000800 */
        /* <DEDUP_REMOVED lines=16> */
[----:B---3--:R-:W-:Y:S01]  /*29fa0*/  IMAD.WIDE R30, R35, 0x2, R16 ;  /* 0x00000002231e7825 */ /* 0x008fe200078e0210 */
[----:B------:R-:W-:Y:S02]  /*29fb0*/  PRMT R25, R140, 0x7632, R25 ;  /* 0x000076328c197816 */ /* 0x000fe40000000019 */
[----:B------:R3:W-:Y:S01]  /*29fc0*/  @P1 STG.E.U16 desc[UR60][R28.64], R33 ;  /* 0x000000211c001986 */ /* 0x0007e2000c10153c */
[----:B------:R-:W-:Y:S01]  /*29fd0*/  ISETP.GE.AND P1, PT, R91, R8, PT ;  /* 0x000000085b00720c */ /* 0x000fe20003f26270 */
[----:B------:R-:W-:Y:S01]  /*29fe0*/  VIADD R3, R13, 0x1c ;  /* 0x0000001c0d037836 */ /* 0x000fe20000000000 */
[----:B------:R-:W4:Y:S01]  /*29ff0*/  LDC R8, c[0x0][0x22c] ;  /* 0x00008b00ff087b82 */ /* 0x000f220000000800 */
[----:B------:R-:W-:Y:S01]  /*2a000*/  ISETP.LT.AND P6, PT, R171, R14, !P2 ;  /* 0x0000000eab00720c */ /* 0x000fe200057c1270 */
[----:B------:R-:W-:Y:S01]  /*2a010*/  @P4 STG.E.U16 desc[UR60][R30.64], R140 ;  /* 0x0000008c1e004986 */ /* 0x000fe2000c10153c */
[----:B-1----:R-:W-:-:S02]  /*2a020*/  ISETP.LT.AND P2, PT, R170, R34, !P2 ;  /* 0x00000022aa00720c */ /* 0x002fc40005741270 */
[----:B--2---:R-:W-:-:S03]  /*2a030*/  ISETP.LT.AND P5, PT, R171, R36, !P1 ;  /* 0x00000024ab00720c */ /* 0x004fc60004fa1270 */
[----:B------:R-:W1:Y:S01]  /*2a040*/  LDC R14, c[0x0][0x228] ;  /* 0x00008a00ff0e7b82 */ /* 0x000e620000000800 */
[----:B---3--:R-:W-:Y:S01]  /*2a050*/  IMAD.WIDE R32, R35, 0x2, R18 ;  /* 0x0000000223207825 */ /* 0x008fe200078e0212 */
[----:B0-----:R-:W-:-:S04]  /*2a060*/  ISETP.LT.AND P1, PT, R170, R37, !P1 ;  /* 0x00000025aa00720c */ /* 0x001fc80004f21270 */
[----:B------:R0:W-:Y:S02]  /*2a070*/  @P3 STG.E.U16 desc[UR60][R32.64], R25 ;  /* 0x0000001920003986 */ /* 0x0001e4000c10153c */
[----:B------:R-:W2:Y:S01]  /*2a080*/  LDC R34, c[0x0][0x228] ;  /* 0x00008a00ff227b82 */ /* 0x000ea20000000800 */
[----:B----4-:R-:W-:-:S07]  /*2a090*/  ISETP.GE.AND P3, PT, R3, R10, PT ;  /* 0x0000000a0300720c */ /* 0x010fce0003f66270 */
[----:B------:R-:W3:Y:S01]  /*2a0a0*/  LDC R36, c[0x0][0x228] ;  /* 0x00008a00ff247b82 */ /* 0x000ee20000000800 */
[----:B0-----:R-:W-:Y:S01]  /*2a0b0*/  IMAD.IADD R25, R35, 0x1, R148 ;  /* 0x0000000123197824 */ /* 0x001fe200078e0294 */
[----:B------:R-:W-:-:S06]  /*2a0c0*/  ISETP.LT.AND P4, PT, R171, R38, !P3 ;  /* 0x00000026ab00720c */ /* 0x000fcc0005f81270 */
        /* <DEDUP_REMOVED lines=28> */
[----:B--2---:R-:W-:-:S02]  /*2a290*/  ISETP.LT.AND P2, PT, R170, R34, !P2 ;  /* 0x00000022aa00720c */ /* 0x004fc40005741270 */
[----:B---3--:R-:W-:-:S03]  /*2a2a0*/  ISETP.LT.AND P5, PT, R171, R36, !P1 ;  /* 0x00000024ab00720c */ /* 0x008fc60004fa1270 */
[----:B------:R-:W2:Y:S01]  /*2a2b0*/  LDC R14, c[0x0][0x228] ;  /* 0x00008a00ff0e7b82 */ /* 0x000ea20000000800 */
[----:B-1----:R-:W-:Y:S01]  /*2a2c0*/  IMAD.WIDE R32, R35, 0x2, R18 ;  /* 0x0000000223207825 */ /* 0x002fe200078e0212 */
[----:B0-----:R-:W-:-:S04]  /*2a2d0*/  ISETP.LT.AND P1, PT, R170, R37, !P1 ;  /* 0x00000025aa00720c */ /* 0x001fc80004f21270 */
[----:B------:R0:W-:Y:S02]  /*2a2e0*/  @P3 STG.E.U16 desc[UR60][R32.64], R25 ;  /* 0x0000001920003986 */ /* 0x0001e4000c10153c */
[----:B------:R-:W1:Y:S01]  /*2a2f0*/  LDC R34, c[0x0][0x228] ;  /* 0x00008a00ff227b82 */ /* 0x000e620000000800 */
        /* <DEDUP_REMOVED lines=24> */
[----:B--2---:R-:W-:Y:S01]  /*2a480*/  IMAD.WIDE R30, R35, 0x2, R16 ;  /* 0x00000002231e7825 */ /* 0x004fe200078e0210 */
        /* <DEDUP_REMOVED lines=8> */
[----:B---3--:R-:W-:-:S03]  /*2a510*/  ISETP.LT.AND P5, PT, R171, R36, !P1 ;  /* 0x00000024ab00720c */ /* 0x008fc60004fa1270 */
[----:B------:R-:W1:Y:S01]  /*2a520*/  LDC R14, c[0x0][0x228] ;  /* 0x00008a00ff0e7b82 */ /* 0x000e620000000800 */
[----:B--2---:R-:W-:Y:S01]  /*2a530*/  IMAD.WIDE R32, R35, 0x2, R18 ;  /* 0x0000000223207825 */ /* 0x004fe200078e0212 */
        /* <DEDUP_REMOVED lines=679> */
[----:B------:R-:W-:Y:S01]  /*2cfb0*/  PRMT R33, R126, 0x7632, R33 ;  /* 0x000076327e217816 */ /* 0x000fe20000000021 */
[----:B------:R-:W-:-:S05]  /*2cfc0*/  IMAD.IADD R35, R29, 0x1, R148 ;  /* 0x000000011d237824 */ /* 0x000fca00078e0294 */
[----:B------:R-:W4:Y:S01]  /*2cfd0*/  LDC R39, c[0x0][0x228] ;  /* 0x00008a00ff277b82 */ /* 0x000f220000000800 */
[C---:B------:R-:W-:Y:S01]  /*2cfe0*/  IMAD.WIDE R26, R29.reuse, 0x2, R16 ;  /* 0x000000021d1a7825 */ /* 0x040fe200078e0210 */
[----:B------:R-:W-:Y:S03]  /*2cff0*/  @P6 STG.E.U16 desc[UR60][R2.64], R61 ;  /* 0x0000003d02006986 */ /* 0x000fe6000c10153c */
[----:B------:R-:W-:Y:S01]  /*2d000*/  IMAD.WIDE R28, R29, 0x2, R18 ;  /* 0x000000021d1c7825 */ /* 0x000fe200078e0212 */
[----:B------:R2:W-:Y:S01]  /*2d010*/  @P2 STG.E.U16 desc[UR60][R24.64], R31 ;  /* 0x0000001f18002986 */ /* 0x0005e2000c10153c */
[----:B------:R-:W-:Y:S02]  /*2d020*/  ISETP.GE.AND P2, PT, R41, R0, PT ;  /* 0x000000002900720c */ /* 0x000fe40003f46270 */
[----:B------:R-:W-:Y:S01]  /*2d030*/  VIADD R43, R13, 0x57 ;  /* 0x000000570d2b7836 */ /* 0x000fe20000000000 */
[----:B------:R-:W4:Y:S01]  /*2d040*/  LDC R0, c[0x0][0x22c] ;  /* 0x00008b00ff007b82 */ /* 0x000f220000000800 */
[----:B------:R-:W-:Y:S04]  /*2d050*/  @P5 STG.E.U16 desc[UR60][R26.64], R126 ;  /* 0x0000007e1a005986 */ /* 0x000fe8000c10153c */
[----:B------:R1:W-:Y:S01]  /*2d060*/  @P1 STG.E.U16 desc[UR60][R28.64], R33 ;  /* 0x000000211c001986 */ /* 0x0003e2000c10153c */
[----:B--2---:R-:W-:Y:S01]  /*2d070*/  IMAD.WIDE R30, R35, 0x2, R16 ;  /* 0x00000002231e7825 */ /* 0x004fe200078e0210 */
[----:B------:R-:W-:-:S02]  /*2d080*/  PRMT R25, R62, 0x7632, R25 ;  /* 0x000076323e197816 */ /* 0x000fc40000000019 */
[----:B------:R-:W-:Y:S01]  /*2d090*/  ISETP.GE.AND P1, PT, R43, R8, PT ;  /* 0x000000082b00720c */ /* 0x000fe20003f26270 */
[----:B------:R-:W-:Y:S01]  /*2d0a0*/  VIADD R3, R13, 0x58 ;  /* 0x000000580d037836 */ /* 0x000fe20000000000 */
[----:B------:R-:W2:Y:S01]  /*2d0b0*/  LDC R8, c[0x0][0x22c] ;  /* 0x00008b00ff087b82 */ /* 0x000ea20000000800 */
[----:B-1----:R-:W-:Y:S01]  /*2d0c0*/  IMAD.WIDE R32, R35, 0x2, R18 ;  /* 0x0000000223207825 */ /* 0x002fe200078e0212 */
[----:B------:R-:W-:Y:S01]  /*2d0d0*/  @P4 STG.E.U16 desc[UR60][R30.64], R62 ;  /* 0x0000003e1e004986 */ /* 0x000fe2000c10153c */
[C---:B------:R-:W-:Y:S02]  /*2d0e0*/  ISETP.LT.AND P6, PT, R171.reuse, R14, !P2 ;  /* 0x0000000eab00720c */ /* 0x040fe400057c1270 */
[----:B------:R-:W-:Y:S01]  /*2d0f0*/  ISETP.LT.AND P2, PT, R170, R34, !P2 ;  /* 0x00000022aa00720c */ /* 0x000fe20005741270 */
[----:B------:R1:W-:Y:S02]  /*2d100*/  @P3 STG.E.U16 desc[UR60][R32.64], R25 ;  /* 0x0000001920003986 */ /* 0x0003e4000c10153c */
[----:B------:R-:W2:Y:S01]  /*2d110*/  LDC R14, c[0x0][0x228] ;  /* 0x00008a00ff0e7b82 */ /* 0x000ea20000000800 */
[----:B---3--:R-:W-:-:S02]  /*2d120*/  ISETP.LT.AND P5, PT, R171, R36, !P1 ;  /* 0x00000024ab00720c */ /* 0x008fc40004fa1270 */
[----:B0-----:R-:W-:Y:S02]  /*2d130*/  ISETP.LT.AND P1, PT, R170, R37, !P1 ;  /* 0x00000025aa00720c */ /* 0x001fe40004f21270 */
[----:B----4-:R-:W-:-:S03]  /*2d140*/  ISETP.GE.AND P3, PT, R3, R10, PT ;  /* 0x0000000a0300720c */ /* 0x010fc60003f66270 */
[----:B------:R-:W0:Y:S01]  /*2d150*/  LDC R34, c[0x0][0x228] ;  /* 0x00008a00ff227b82 */ /* 0x000e220000000800 */
[----:B-1----:R-:W-:-:S07]  /*2d160*/  IMAD.IADD R25, R35, 0x1, R148 ;  /* 0x0000000123197824 */ /* 0x002fce00078e0294 */
[----:B------:R-:W1:Y:S01]  /*2d170*/  LDC R36, c[0x0][0x228] ;  /* 0x00008a00ff247b82 */ /* 0x000e620000000800 */
[----:B------:R-:W-:Y:S01]  /*2d180*/  IMAD.IADD R29, R25, 0x1, R148 ;  /* 0x00000001191d7824 */ /* 0x000fe200078e0294 */
[----:B------:R-:W-:Y:S01]  /*2d190*/  ISETP.LT.AND P4, PT, R171, R38, !P3 ;  /* 0x00000026ab00720c */ /* 0x000fe20005f81270 */
[----:B------:R-:W-:-:S05]  /*2d1a0*/  IMAD.WIDE R2, R25, 0x2, R16 ;  /* 0x0000000219027825 */ /* 0x000fca00078e0210 */
[----:B------:R-:W3:Y:S01]  /*2d1b0*/  LDC R37, c[0x0][0x228] ;  /* 0x00008a00ff257b82 */ /* 0x000ee20000000800 */
[----:B------:R-:W-:Y:S01]  /*2d1c0*/  ISETP.LT.AND P3, PT, R170, R39, !P3 ;  /* 0x00000027aa00720c */ /* 0x000fe20005f61270 */
[----:B------:R-:W-:Y:S01]  /*2d1d0*/  IMAD.WIDE R24, R25, 0x2, R18 ;  /* 0x0000000219187825 */ /* 0x000fe200078e0212 */
[----:B------:R-:W-:-:S05]  /*2d1e0*/  PRMT R31, R127, 0x7632, R31 ;  /* 0x000076327f1f7816 */ /* 0x000fca000000001f */
[----:B------:R-:W4:Y:S01]  /*2d1f0*/  LDC R10, c[0x0][0x22c] ;  /* 0x00008b00ff0a7b82 */ /* 0x000f220000000800 */
[----:B------:R-:W-:Y:S01]  /*2d200*/  IMAD.IADD R35, R29, 0x1, R148 ;  /* 0x000000011d237824 */ /* 0x000fe200078e0294 */
[----:B------:R-:W-:Y:S01]  /*2d210*/  PRMT R33, R63, 0x7632, R33 ;  /* 0x000076323f217816 */ /* 0x000fe20000000021 */
[C---:B------:R-:W-:Y:S01]  /*2d220*/  IMAD.WIDE R26, R29.reuse, 0x2, R16 ;  /* 0x000000021d1a7825 */ /* 0x040fe200078e0210 */
[----:B------:R-:W-:Y:S04]  /*2d230*/  @P6 STG.E.U16 desc[UR60][R2.64], R127 ;  /* 0x0000007f02006986 */ /* 0x000fe8000c10153c */
[----:B------:R-:W4:Y:S01]  /*2d240*/  LDC R38, c[0x0][0x228] ;  /* 0x00008a00ff267b82 */ /* 0x000f220000000800 */
[----:B------:R-:W-:Y:S01]  /*2d250*/  IMAD.WIDE R28, R29, 0x2, R18 ;  /* 0x000000021d1c7825 */ /* 0x000fe200078e0212 */
[----:B------:R2:W-:Y:S03]  /*2d260*/  @P2 STG.E.U16 desc[UR60][R24.64], R31 ;  /* 0x0000001f18002986 */ /* 0x0005e6000c10153c */
[C---:B------:R-:W-:Y:S01]  /*2d270*/  VIADD R39, R13.reuse, 0x59 ;  /* 0x000000590d277836 */ /* 0x040fe20000000000 */
[----:B------:R0:W-:Y:S01]  /*2d280*/  @P5 STG.E.U16 desc[UR60][R26.64], R63 ;  /* 0x0000003f1a005986 */ /* 0x0001e2000c10153c */
[----:B------:R-:W-:-:S03]  /*2d290*/  VIADD R41, R13, 0x5a ;  /* 0x0000005a0d297836 */ /* 0x000fc60000000000 */
[----:B------:R1:W-:Y:S01]  /*2d2a0*/  @P1 STG.E.U16 desc[UR60][R28.64], R33 ;  /* 0x000000211c001986 */ /* 0x0003e2000c10153c */
[----:B------:R-:W-:Y:S02]  /*2d2b0*/  ISETP.GE.AND P2, PT, R39, R0, PT ;  /* 0x000000002700720c */ /* 0x000fe40003f46270 */
[----:B------:R-:W4:Y:S01]  /*2d2c0*/  LDC R0, c[0x0][0x22c] ;  /* 0x00008b00ff007b82 */ /* 0x000f220000000800 */
[----:B--2---:R-:W-:Y:S01]  /*2d2d0*/  IMAD.WIDE R30, R35, 0x2, R16 ;  /* 0x00000002231e7825 */ /* 0x004fe200078e0210 */
[----:B0-----:R-:W-:-:S03]  /*2d2e0*/  PRMT R27, R128, 0x7632, R27 ;  /* 0x00007632801b7816 */ /* 0x001fc6000000001b */
[----:B-1----:R-:W-:Y:S01]  /*2d2f0*/  IMAD.WIDE R32, R35, 0x2, R18 ;  /* 0x0000000223207825 */ /* 0x002fe200078e0212 */
[----:B------:R-:W-:Y:S01]  /*2d300*/  @P4 STG.E.U16 desc[UR60][R30.64], R128 ;  /* 0x000000801e004986 */ /* 0x000fe2000c10153c */
[----:B------:R-:W-:-:S03]  /*2d310*/  ISETP.LT.AND P4, PT, R171, R14, !P2 ;  /* 0x0000000eab00720c */ /* 0x000fc60005781270 */
[----:B------:R0:W-:Y:S01]  /*2d320*/  @P3 STG.E.U16 desc[UR60][R32.64], R27 ;  /* 0x0000001b20003986 */ /* 0x0001e2000c10153c */
[----:B------:R-:W-:Y:S01]  /*2d330*/  ISETP.GE.AND P3, PT, R41, R8, PT ;  /* 0x000000082900720c */ /* 0x000fe20003f66270 */
[----:B------:R-:W-:Y:S01]  /*2d340*/  VIADD R3, R13, 0x5b ;  /* 0x0000005b0d037836 */ /* 0x000fe20000000000 */
[C---:B------:R-:W-:Y:S01]  /*2d350*/  ISETP.LT.AND P2, PT, R170.reuse, R34, !P2 ;  /* 0x00000022aa00720c */ /* 0x040fe20005741270 */
[--C-:B------:R-:W-:Y:S01]  /*2d360*/  IMAD.IADD R25, R35, 0x1, R148.reuse ;  /* 0x0000000123197824 */ /* 0x100fe200078e0294 */
[----:B------:R-:W-:Y:S01]  /*2d370*/  ISETP.LT.AND P5, PT, R171, R36, !P3 ;  /* 0x00000024ab00720c */ /* 0x000fe20005fa1270 */
[----:B------:R-:W1:Y:S01]  /*2d380*/  LDC R14, c[0x0][0x228] ;  /* 0x00008a00ff0e7b82 */ /* 0x000e620000000800 */
[----:B---3--:R-:W-:Y:S02]  /*2d390*/  ISETP.LT.AND P3, PT, R170, R37, !P3 ;  /* 0x00000025aa00720c */ /* 0x008fe40005f61270 */
[----:B----4-:R-:W-:Y:S01]  /*2d3a0*/  ISETP.GE.AND P1, PT, R3, R10, PT ;  /* 0x0000000a0300720c */ /* 0x010fe20003f26270 */
[----:B------:R-:W-:-:S04]  /*2d3b0*/  IMAD.IADD R29, R25, 0x1, R148 ;  /* 0x00000001191d7824 */ /* 0x000fc800078e0294 */
[----:B------:R-:W2:Y:S01]  /*2d3c0*/  LDC R8, c[0x0][0x22c] ;  /* 0x00008b00ff087b82 */ /* 0x000ea20000000800 */
[----:B------:R-:W-:Y:S01]  /*2d3d0*/  ISETP.LT.AND P6, PT, R171, R38, !P1 ;  /* 0x00000026ab00720c */ /* 0x000fe20004fc1270 */
[----:B------:R-:W-:Y:S01]  /*2d3e0*/  IMAD.WIDE R2, R25, 0x2, R16 ;  /* 0x0000000219027825 */ /* 0x000fe200078e0210 */
[----:B------:R-:W-:-:S03]  /*2d3f0*/  PRMT R38, R64, 0x7632, R38 ;  /* 0x0000763240267816 */ /* 0x000fc60000000026 */
[----:B------:R-:W-:Y:S01]  /*2d400*/  IMAD.WIDE R24, R25, 0x2, R18 ;  /* 0x0000000219187825 */ /* 0x000fe200078e0212 */
[----:B------:R-:W-:Y:S01]  /*2d410*/  PRMT R39, R129, 0x7632, R39 ;  /* 0x0000763281277816 */ /* 0x000fe20000000027 */
[----:B0-----:R-:W0:Y:S02]  /*2d420*/  LDC R32, c[0x0][0x228] ;  /* 0x00008a00ff207b82 */ /* 0x001e240000000800 */
[C---:B------:R-:W-:Y:S02]  /*2d430*/  IMAD.IADD R33, R29.reuse, 0x1, R148 ;  /* 0x000000011d217824 */ /* 0x040fe400078e0294 */
[C---:B------:R-:W-:Y:S01]  /*2d440*/  IMAD.WIDE R26, R29.reuse, 0x2, R16 ;  /* 0x000000021d1a7825 */ /* 0x040fe200078e0210 */
[----:B------:R3:W-:Y:S03]  /*2d450*/  @P4 STG.E.U16 desc[UR60][R2.64], R64 ;  /* 0x0000004002004986 */ /* 0x0007e6000c10153c */
[----:B------:R-:W4:Y:S01]  /*2d460*/  LDC R34, c[0x0][0x228] ;  /* 0x00008a00ff227b82 */ /* 0x000f220000000800 */
[----:B------:R-:W-:Y:S01]  /*2d470*/  IMAD.WIDE R28, R29, 0x2, R18 ;  /* 0x000000021d1c7825 */ /* 0x000fe200078e0212 */
[----:B------:R-:W-:Y:S03]  /*2d480*/  @P2 STG.E.U16 desc[UR60][R24.64], R38 ;  /* 0x0000002618002986 */ /* 0x000fe6000c10153c */
[----:B------:R-:W-:-:S03]  /*2d490*/  VIADD R37, R13, 0x5c ;  /* 0x0000005c0d257836 */ /* 0x000fc60000000000 */
[----:B------:R-:W4:Y:S01]  /*2d4a0*/  LDC R10, c[0x0][0x22c] ;  /* 0x00008b00ff0a7b82 */ /* 0x000f220000000800 */
[----:B------:R-:W-:Y:S04]  /*2d4b0*/  @P5 STG.E.U16 desc[UR60][R26.64], R129 ;  /* 0x000000811a005986 */ /* 0x000fe8000c10153c */
[----:B------:R-:W-:Y:S01]  /*2d4c0*/  @P3 STG.E.U16 desc[UR60][R28.64], R39 ;  /* 0x000000271c003986 */ /* 0x000fe2000c10153c */
[----:B------:R-:W-:Y:S02]  /*2d4d0*/  ISETP.GE.AND P3, PT, R37, R0, PT ;  /* 0x000000002500720c */ /* 0x000fe40003f66270 */
[----:B------:R-:W4:Y:S01]  /*2d4e0*/  LDC R35, c[0x0][0x228] ;  /* 0x00008a00ff237b82 */ /* 0x000f220000000800 */
[----:B---3--:R-:W-:-:S07]  /*2d4f0*/  VIADD R3, R13, 0x5d ;  /* 0x0000005d0d037836 */ /* 0x008fce0000000000 */
[----:B------:R-:W3:Y:S08]  /*2d500*/  LDC R36, c[0x0][0x228] ;  /* 0x00008a00ff247b82 */ /* 0x000ef00000000800 */
[----:B------:R-:W3:Y:S01]  /*2d510*/  LDC R37, c[0x0][0x228] ;  /* 0x00008a00ff257b82 */ /* 0x000ee20000000800 */
[----:B-1----:R-:W-:Y:S01]  /*2d520*/  ISETP.LT.AND P1, PT, R170, R14, !P1 ;  /* 0x0000000eaa00720c */ /* 0x002fe20004f21270 */
[----:B------:R-:W-:Y:S01]  /*2d530*/  IMAD.WIDE R30, R33, 0x2, R16 ;  /* 0x00000002211e7825 */ /* 0x000fe200078e0210 */
[----:B--2---:R-:W-:-:S03]  /*2d540*/  ISETP.GE.AND P4, PT, R3, R8, PT ;  /* 0x000000080300720c */ /* 0x004fc60003f86270 */
[----:B------:R-:W-:Y:S02]  /*2d550*/  VIADD R3, R13, 0x5e ;  /* 0x0000005e0d037836 */ /* 0x000fe40000000000 */
[----:B------:R-:W1:Y:S01]  /*2d560*/  LDC R0, c[0x0][0x22c] ;  /* 0x00008b00ff007b82 */ /* 0x000e620000000800 */
[----:B0-----:R-:W-:Y:S01]  /*2d570*/  ISETP.LT.AND P5, PT, R171, R32, !P3 ;  /* 0x00000020ab00720c */ /* 0x001fe20005fa1270 */
[----:B------:R0:W-:Y:S01]  /*2d580*/  @P6 STG.E.U16 desc[UR60][R30.64], R65 ;  /* 0x000000411e006986 */ /* 0x0001e2000c10153c */
[----:B----4-:R-:W-:Y:S02]  /*2d590*/  ISETP.LT.AND P3, PT, R170, R34, !P3 ;  /* 0x00000022aa00720c */ /* 0x010fe40005f61270 */
[----:B------:R-:W-:-:S03]  /*2d5a0*/  ISETP.GE.AND P2, PT, R3, R10, PT ;  /* 0x0000000a0300720c */ /* 0x000fc60003f46270 */
[----:B------:R-:W2:Y:S01]  /*2d5b0*/  LDC R8, c[0x0][0x22c] ;  /* 0x00008b00ff087b82 */ /* 0x000ea20000000800 */
[----:B------:R-:W-:-:S07]  /*2d5c0*/  IMAD.WIDE R2, R33, 0x2, R18 ;  /* 0x0000000221027825 */ /* 0x000fce00078e0212 */
[----:B------:R-:W4:Y:S01]  /*2d5d0*/  LDC R14, c[0x0][0x228] ;  /* 0x00008a00ff0e7b82 */ /* 0x000f220000000800 */
[----:B0-----:R-:W-:Y:S01]  /*2d5e0*/  PRMT R65, R65, 0x7632, R65 ;  /* 0x0000763241417816 */ /* 0x001fe20000000041 */
[----:B------:R-:W-:Y:S01]  /*2d5f0*/  IMAD.IADD R27, R33, 0x1, R148 ;  /* 0x00000001211b7824 */ /* 0x000fe200078e0294 */
[----:B------:R-:W-:-:S05]  /*2d600*/  ISETP.LT.AND P6, PT, R171, R35, !P4 ;  /* 0x00000023ab00720c */ /* 0x000fca00067c1270 */
[----:B------:R-:W0:Y:S01]  /*2d610*/  LDC R32, c[0x0][0x228] ;  /* 0x00008a00ff207b82 */ /* 0x000e220000000800 */
[----:B---3--:R-:W-:Y:S01]  /*2d620*/  ISETP.LT.AND P4, PT, R170, R36, !P4 ;  /* 0x00000024aa00720c */ /* 0x008fe20006781270 */
[----:B------:R3:W-:Y:S01]  /*2d630*/  @P1 STG.E.U16 desc[UR60][R2.64], R65 ;  /* 0x0000004102001986 */ /* 0x0007e2000c10153c */
[----:B------:R-:W-:Y:S01]  /*2d640*/  IMAD.WIDE R24, R27, 0x2, R16 ;  /* 0x000000021b187825 */ /* 0x000fe200078e0210 */
[----:B------:R-:W-:-:S04]  /*2d650*/  ISETP.LT.AND P1, PT, R171, R37, !P2 ;  /* 0x00000025ab00720c */ /* 0x000fc80005721270 */
[----:B------:R-:W0:Y:S01]  /*2d660*/  LDC R10, c[0x0][0x228] ;  /* 0x00008a00ff0a7b82 */ /* 0x000e220000000800 */
[C---:B------:R-:W-:Y:S01]  /*2d670*/  IMAD.IADD R31, R27.reuse, 0x1, R148 ;  /* 0x000000011b1f7824 */ /* 0x040fe200078e0294 */
[----:B------:R-:W-:Y:S01]  /*2d680*/  PRMT R36, R130, 0x7632, R36 ;  /* 0x0000763282247816 */ /* 0x000fe20000000024 */
[----:B------:R-:W-:-:S05]  /*2d690*/  IMAD.WIDE R26, R27, 0x2, R18 ;  /* 0x000000021b1a7825 */ /* 0x000fca00078e0212 */
[----:B------:R-:W0:Y:S01]  /*2d6a0*/  LDC R34, c[0x0][0x228] ;  /* 0x00008a00ff227b82 */ /* 0x000e220000000800 */
[C---:B------:R-:W-:Y:S01]  /*2d6b0*/  IMAD.IADD R33, R31.reuse, 0x1, R148 ;  /* 0x000000011f217824 */ /* 0x040fe200078e0294 */
[----:B------:R-:W-:Y:S06]  /*2d6c0*/  @P5 STG.E.U16 desc[UR60][R24.64], R130 ;  /* 0x0000008218005986 */ /* 0x000fec000c10153c */
[----:B------:R-:W0:Y:S01]  /*2d6d0*/  LDC R35, c[0x0][0x228] ;  /* 0x00008a00ff237b82 */ /* 0x000e220000000800 */
[----:B------:R-:W-:Y:S01]  /*2d6e0*/  IMAD.WIDE R28, R31, 0x2, R16 ;  /* 0x000000021f1c7825 */ /* 0x000fe200078e0210 */
[----:B------:R1:W-:Y:S03]  /*2d6f0*/  @P3 STG.E.U16 desc[UR60][R26.64], R36 ;  /* 0x000000241a003986 */ /* 0x0003e6000c10153c */
[----:B------:R-:W-:-:S02]  /*2d700*/  VIADD R37, R13, 0x5f ;  /* 0x0000005f0d257836 */ /* 0x000fc40000000000 */
[----:B------:R-:W-:Y:S01]  /*2d710*/  IMAD.WIDE R30, R31, 0x2, R18 ;  /* 0x000000021f1e7825 */ /* 0x000fe200078e0212 */
[----:B------:R0:W-:Y:S03]  /*2d720*/  @P6 STG.E.U16 desc[UR60][R28.64], R66 ;  /* 0x000000421c006986 */ /* 0x0001e6000c10153c */
[----:B---3--:R-:W-:Y:S01]  /*2d730*/  IMAD.WIDE R2, R33, 0x2, R16 ;  /* 0x0000000221027825 */ /* 0x008fe200078e0210 */
[----:B-1----:R-:W-:-:S03]  /*2d740*/  PRMT R27, R66, 0x7632, R27 ;  /* 0x00007632421b7816 */ /* 0x002fc6000000001b */
[----:B------:R-:W-:Y:S01]  /*2d750*/  VIADD R25, R13, 0x60 ;  /* 0x000000600d197836 */ /* 0x000fe20000000000 */
[----:B------:R-:W-:Y:S01]  /*2d760*/  ISETP.GE.AND P3, PT, R37, R0, PT ;  /* 0x000000002500720c */ /* 0x000fe20003f66270 */
[----:B------:R-:W1:Y:S01]  /*2d770*/  LDC R36, c[0x0][0x228] ;  /* 0x00008a00ff247b82 */ /* 0x000e620000000800 */
[----:B------:R3:W-:Y:S02]  /*2d780*/  @P4 STG.E.U16 desc[UR60][R30.64], R27 ;  /* 0x0000001b1e004986 */ /* 0x0007e4000c10153c */
[----:B----4-:R-:W-:Y:S02]  /*2d790*/  ISETP.LT.AND P4, PT, R171, R14, !P3 ;  /* 0x0000000eab00720c */ /* 0x010fe40005f81270 */
[----:B------:R4:W-:Y:S03]  /*2d7a0*/  @P1 STG.E.U16 desc[UR60][R2.64], R131 ;  /* 0x0000008302001986 */ /* 0x0009e6000c10153c */
[----:B------:R-:W1:Y:S01]  /*2d7b0*/  LDC R0, c[0x0][0x22c] ;  /* 0x00008b00ff007b82 */ /* 0x000e620000000800 */
[----:B--2---:R-:W-:-:S02]  /*2d7c0*/  ISETP.GE.AND P1, PT, R25, R8, PT ;  /* 0x000000081900720c */ /* 0x004fc40003f26270 */
[----:B0-----:R-:W-:-:S05]  /*2d7d0*/  ISETP.LT.AND P3, PT, R170, R32, !P3 ;  /* 0x00000020aa00720c */ /* 0x001fca0005f61270 */
[----:B------:R-:W0:Y:S01]  /*2d7e0*/  LDC R8, c[0x0][0x22c] ;  /* 0x00008b00ff087b82 */ /* 0x000e220000000800 */
[----:B------:R-:W-:-:S07]  /*2d7f0*/  ISETP.LT.AND P2, PT, R170, R10, !P2 ;  /* 0x0000000aaa00720c */ /* 0x000fce0005741270 */
[----:B------:R-:W2:Y:S01]  /*2d800*/  LDC R14, c[0x0][0x228] ;  /* 0x00008a00ff0e7b82 */ /* 0x000ea20000000800 */
[----:B------:R-:W-:-:S07]  /*2d810*/  ISETP.LT.AND P5, PT, R171, R34, !P1 ;  /* 0x00000022ab00720c */ /* 0x000fce0004fa1270 */
[----:B------:R-:W2:Y:S01]  /*2d820*/  LDC R32, c[0x0][0x228] ;  /* 0x00008a00ff207b82 */ /* 0x000ea20000000800 */
[----:B------:R-:W-:Y:S01]  /*2d830*/  ISETP.LT.AND P1, PT, R170, R35, !P1 ;  /* 0x00000023aa00720c */ /* 0x000fe20004f21270 */
[----:B------:R-:W-:-:S06]  /*2d840*/  IMAD.IADD R29, R33, 0x1, R148 ;  /* 0x00000001211d7824 */ /* 0x000fcc00078e0294 */
[----:B------:R-:W2:Y:S01]  /*2d850*/  LDC R10, c[0x0][0x22c] ;  /* 0x00008b00ff0a7b82 */ /* 0x000ea20000000800 */
[----:B---3--:R-:W-:Y:S01]  /*2d860*/  PRMT R31, R131, 0x7632, R31 ;  /* 0x00007632831f7816 */ /* 0x008fe2000000001f */
[----:B----4-:R-:W-:-:S06]  /*2d870*/  IMAD.WIDE R2, R33, 0x2, R18 ;  /* 0x0000000221027825 */ /* 0x010fcc00078e0212 */
[----:B------:R-:W3:Y:S01]  /*2d880*/  LDC R34, c[0x0][0x228] ;  /* 0x00008a00ff227b82 */ /* 0x000ee20000000800 */
[----:B------:R-:W-:-:S07]  /*2d890*/  IMAD.IADD R33, R29, 0x1, R148 ;  /* 0x000000011d217824 */ /* 0x000fce00078e0294 */
[----:B------:R-:W4:Y:S01]  /*2d8a0*/  LDC R35, c[0x0][0x228] ;  /* 0x00008a00ff237b82 */ /* 0x000f220000000800 */
[----:B------:R-:W-:Y:S01]  /*2d8b0*/  VIADD R37, R13, 0x61 ;  /* 0x000000610d257836 */ /* 0x000fe20000000000 */
[----:B------:R-:W-:Y:S01]  /*2d8c0*/  PRMT R38, R67, 0x7632, R38 ;  /* 0x0000763243267816 */ /* 0x000fe20000000026 */
[C---:B------:R-:W-:Y:S01]  /*2d8d0*/  IMAD.WIDE R24, R29.reuse, 0x2, R16 ;  /* 0x000000021d187825 */ /* 0x040fe200078e0210 */
[----:B------:R0:W-:Y:S03]  /*2d8e0*/  @P2 STG.E.U16 desc[UR60][R2.64], R31 ;  /* 0x0000001f02002986 */ /* 0x0001e6000c10153c */
[----:B------:R-:W-:Y:S01]  /*2d8f0*/  IMAD.WIDE R26, R29, 0x2, R18 ;  /* 0x000000021d1a7825 */ /* 0x000fe200078e0212 */
[----:B-1----:R-:W-:Y:S01]  /*2d900*/  ISETP.GE.AND P2, PT, R37, R0, PT ;  /* 0x000000002500720c */ /* 0x002fe20003f46270 */
[----:B------:R1:W-:Y:S01]  /*2d910*/  @P4 STG.E.U16 desc[UR60][R24.64], R67 ;  /* 0x0000004318004986 */ /* 0x0003e2000c10153c */
[----:B------:R-:W4:Y:S01]  /*2d920*/  LDC R0, c[0x0][0x22c] ;  /* 0x00008b00ff007b82 */ /* 0x000f220000000800 */
[----:B------:R-:W-:-:S04]  /*2d930*/  IMAD.WIDE R28, R33, 0x2, R16 ;  /* 0x00000002211c7825 */ /* 0x000fc800078e0210 */
[----:B0-----:R-:W-:Y:S01]  /*2d940*/  VIADD R3, R13, 0x62 ;  /* 0x000000620d037836 */ /* 0x001fe20000000000 */
[----:B------:R-:W-:Y:S01]  /*2d950*/  @P3 STG.E.U16 desc[UR60][R26.64], R38 ;  /* 0x000000261a003986 */ /* 0x000fe2000c10153c */
[----:B------:R-:W-:Y:S01]  /*2d960*/  IMAD.WIDE R30, R33, 0x2, R18 ;  /* 0x00000002211e7825 */ /* 0x000fe200078e0212 */
[----:B-1----:R-:W-:Y:S02]  /*2d970*/  PRMT R25, R132, 0x7632, R25 ;  /* 0x0000763284197816 */ /* 0x002fe40000000019 */
[----:B------:R-:W-:Y:S01]  /*2d980*/  @P5 STG.E.U16 desc[UR60][R28.64], R132 ;  /* 0x000000841c005986 */ /* 0x000fe2000c10153c */
[----:B------:R-:W-:Y:S01]  /*2d990*/  ISETP.GE.AND P3, PT, R3, R8, PT ;  /* 0x000000080300720c */ /* 0x000fe20003f66270 */
[----:B------:R-:W-:Y:S01]  /*2d9a0*/  VIADD R3, R13, 0x63 ;  /* 0x000000630d037836 */ /* 0x000fe20000000000 */
[----:B--2---:R-:W-:Y:S01]  /*2d9b0*/  ISETP.LT.AND P5, PT, R171, R14, !P2 ;  /* 0x0000000eab00720c */ /* 0x004fe200057a1270 */
[----:B------:R-:W0:Y:S01]  /*2d9c0*/  LDC R8, c[0x0][0x22c] ;  /* 0x00008b00ff087b82 */ /* 0x000e220000000800 */
[----:B------:R-:W-:Y:S01]  /*2d9d0*/  ISETP.LT.AND P2, PT, R170, R32, !P2 ;  /* 0x00000020aa00720c */ /* 0x000fe20005741270 */
[----:B------:R1:W-:Y:S01]  /*2d9e0*/  @P1 STG.E.U16 desc[UR60][R30.64], R25 ;  /* 0x000000191e001986 */ /* 0x0003e2000c10153c */
[----:B------:R-:W-:Y:S01]  /*2d9f0*/  IMAD.IADD R33, R33, 0x1, R148 ;  /* 0x0000000121217824 */ /* 0x000fe200078e0294 */
[----:B------:R-:W-:-:S04]  /*2da00*/  ISETP.GE.AND P1, PT, R3, R10, PT ;  /* 0x0000000a0300720c */ /* 0x000fc80003f26270 */
[----:B------:R-:W2:Y:S01]  /*2da10*/  LDC R14, c[0x0][0x228] ;  /* 0x00008a00ff0e7b82 */ /* 0x000ea20000000800 */
[----:B---3--:R-:W-:Y:S01]  /*2da20*/  ISETP.LT.AND P4, PT, R171, R34, !P3 ;  /* 0x00000022ab00720c */ /* 0x008fe20005f81270 */
[----:B------:R-:W-:Y:S01]  /*2da30*/  IMAD.WIDE R2, R33, 0x2, R16 ;  /* 0x0000000221027825 */ /* 0x000fe200078e0210 */
[----:B----4-:R-:W-:-:S05]  /*2da40*/  ISETP.LT.AND P3, PT, R170, R35, !P3 ;  /* 0x00000023aa00720c */ /* 0x010fca0005f61270 */
[----:B------:R-:W3:Y:S01]  /*2da50*/  LDC R32, c[0x0][0x228] ;  /* 0x00008a00ff207b82 */ /* 0x000ee20000000800 */
[----:B-1----:R-:W-:Y:S01]  /*2da60*/  IMAD.WIDE R24, R33, 0x2, R18 ;  /* 0x0000000221187825 */ /* 0x002fe200078e0212 */
[----:B------:R-:W-:-:S06]  /*2da70*/  PRMT R27, R68, 0x7632, R27 ;  /* 0x00007632441b7816 */ /* 0x000fcc000000001b */
[----:B------:R-:W1:Y:S01]  /*2da80*/  LDC R10, c[0x0][0x228] ;  /* 0x00008a00ff0a7b82 */ /* 0x000e620000000800 */
[--C-:B------:R-:W-:Y:S01]  /*2da90*/  IMAD.IADD R29, R33, 0x1, R148.reuse ;  /* 0x00000001211d7824 */ /* 0x100fe200078e0294 */
[----:B------:R-:W-:Y:S01]  /*2daa0*/  @P5 STG.E.U16 desc[UR60][R2.64], R68 ;  /* 0x0000004402005986 */ /* 0x000fe2000c10153c */
[----:B------:R-:W-:Y:S02]  /*2dab0*/  ISETP.LT.AND P5, PT, R171, R36, !P1 ;  /* 0x00000024ab00720c */ /* 0x000fe40004fa1270 */
[----:B------:R-:W-:Y:S01]  /*2dac0*/  IMAD.IADD R31, R29, 0x1, R148 ;  /* 0x000000011d1f7824 */ /* 0x000fe200078e0294 */
[----:B------:R4:W-:Y:S02]  /*2dad0*/  @P2 STG.E.U16 desc[UR60][R24.64], R27 ;  /* 0x0000001b18002986 */ /* 0x0009e4000c10153c */
[----:B------:R-:W1:Y:S01]  /*2dae0*/  LDC R30, c[0x0][0x228] ;  /* 0x00008a00ff1e7b82 */ /* 0x000e620000000800 */
[C---:B------:R-:W-:Y:S02]  /*2daf0*/  VIADD R35, R13.reuse, 0x64 ;  /* 0x000000640d237836 */ /* 0x040fe40000000000 */
[----:B------:R-:W-:-:S05]  /*2db00*/  VIADD R37, R13, 0x65 ;  /* 0x000000650d257836 */ /* 0x000fca0000000000 */
[----:B------:R-:W1:Y:S01]  /*2db10*/  LDC R33, c[0x0][0x228] ;  /* 0x00008a00ff217b82 */ /* 0x000e620000000800 */
[----:B----4-:R-:W-:Y:S01]  /*2db20*/  IMAD.WIDE R26, R29, 0x2, R16 ;  /* 0x000000021d1a7825 */ /* 0x010fe200078e0210 */
[----:B------:R-:W-:-:S03]  /*2db30*/  PRMT R25, R133, 0x7632, R25 ;  /* 0x0000763285197816 */ /* 0x000fc60000000019 */
[----:B------:R-:W-:Y:S01]  /*2db40*/  IMAD.WIDE R28, R29, 0x2, R18 ;  /* 0x000000021d1c7825 */ /* 0x000fe200078e0212 */
[----:B------:R-:W-:Y:S01]  /*2db50*/  @P4 STG.E.U16 desc[UR60][R26.64], R133 ;  /* 0x000000851a004986 */ /* 0x000fe2000c10153c */
[----:B0-----:R-:W-:Y:S01]  /*2db60*/  ISETP.GE.AND P2, PT, R37, R8, PT ;  /* 0x000000082500720c */ /* 0x001fe20003f46270 */
[----:B------:R-:W0:Y:S01]  /*2db70*/  LDC R34, c[0x0][0x228] ;  /* 0x00008a00ff227b82 */ /* 0x000e220000000800 */
[----:B------:R-:W-:Y:S01]  /*2db80*/  IMAD.WIDE R2, R31, 0x2, R16 ;  /* 0x000000021f027825 */ /* 0x000fe200078e0210 */
[----:B------:R-:W-:Y:S01]  /*2db90*/  @P3 STG.E.U16 desc[UR60][R28.64], R25 ;  /* 0x000000191c003986 */ /* 0x000fe2000c10153c */
[----:B------:R-:W-:-:S05]  /*2dba0*/  ISETP.GE.AND P3, PT, R35, R0, PT ;  /* 0x000000002300720c */ /* 0x000fca0003f66270 */
[----:B------:R-:W4:Y:S01]  /*2dbb0*/  LDC R0, c[0x0][0x22c] ;  /* 0x00008b00ff007b82 */ /* 0x000f220000000800 */
[----:B------:R1:W-:Y:S01]  /*2dbc0*/  @P5 STG.E.U16 desc[UR60][R2.64], R69 ;  /* 0x0000004502005986 */ /* 0x0003e2000c10153c */
[C---:B--2---:R-:W-:Y:S02]  /*2dbd0*/  ISETP.LT.AND P4, PT, R171.reuse, R14, !P3 ;  /* 0x0000000eab00720c */ /* 0x044fe40005f81270 */
[----:B---3--:R-:W-:Y:S02]  /*2dbe0*/  ISETP.LT.AND P5, PT, R171, R32, !P2 ;  /* 0x00000020ab00720c */ /* 0x008fe400057a1270 */
[C---:B-1----:R-:W-:Y:S02]  /*2dbf0*/  ISETP.LT.AND P1, PT, R170.reuse, R10, !P1 ;  /* 0x0000000aaa00720c */ /* 0x042fe40004f21270 */
[----:B------:R-:W1:Y:S08]  /*2dc00*/  LDC R14, c[0x0][0x228] ;  /* 0x00008a00ff0e7b82 */ /* 0x000e700000000800 */
[----:B------:R-:W2:Y:S08]  /*2dc10*/  LDC R8, c[0x0][0x22c] ;  /* 0x00008b00ff087b82 */ /* 0x000eb00000000800 */
[----:B------:R-:W3:Y:S01]  /*2dc20*/  LDC R32, c[0x0][0x228] ;  /* 0x00008a00ff207b82 */ /* 0x000ee20000000800 */
[----:B------:R-:W-:Y:S01]  /*2dc30*/  ISETP.LT.AND P3, PT, R170, R30, !P3 ;  /* 0x0000001eaa00720c */ /* 0x000fe20005f61270 */
[----:B------:R-:W-:Y:S01]  /*2dc40*/  IMAD.WIDE R2, R31, 0x2, R18 ;  /* 0x000000021f027825 */ /* 0x000fe200078e0212 */
[----:B------:R-:W-:-:S05]  /*2dc50*/  PRMT R38, R69, 0x7632, R38 ;  /* 0x0000763245267816 */ /* 0x000fca0000000026 */
[----:B------:R-:W0:Y:S01]  /*2dc60*/  LDC R10, c[0x0][0x22c] ;  /* 0x00008b00ff0a7b82 */ /* 0x000e220000000800 */
[----:B------:R-:W-:-:S07]  /*2dc70*/  IMAD.IADD R29, R31, 0x1, R148 ;  /* 0x000000011f1d7824 */ /* 0x000fce00078e0294 */
[----:B------:R-:W0:Y:S01]  /*2dc80*/  LDC R35, c[0x0][0x228] ;  /* 0x00008a00ff237b82 */ /* 0x000e220000000800 */
[----:B------:R1:W-:Y:S01]  /*2dc90*/  @P1 STG.E.U16 desc[UR60][R2.64], R38 ;  /* 0x0000002602001986 */ /* 0x0003e2000c10153c */
[----:B------:R-:W-:Y:S01]  /*2dca0*/  VIADD R37, R13, 0x66 ;  /* 0x000000660d257836 */ /* 0x000fe20000000000 */
[----:B------:R-:W-:Y:S01]  /*2dcb0*/  ISETP.LT.AND P1, PT, R170, R33, !P2 ;  /* 0x00000021aa00720c */ /* 0x000fe20005721270 */
[----:B------:R-:W-:Y:S01]  /*2dcc0*/  IMAD.WIDE R24, R29, 0x2, R16 ;  /* 0x000000021d187825 */ /* 0x000fe200078e0210 */
[----:B------:R-:W-:-:S03]  /*2dcd0*/  PRMT R31, R134, 0x7632, R31 ;  /* 0x00007632861f7816 */ /* 0x000fc6000000001f */
[----:B------:R-:W-:Y:S01]  /*2dce0*/  IMAD.WIDE R26, R29, 0x2, R18 ;  /* 0x000000021d1a7825 */ /* 0x000fe200078e0212 */
[----:B----4-:R-:W-:Y:S01]  /*2dcf0*/  ISETP.GE.AND P2, PT, R37, R0, PT ;  /* 0x000000002500720c */ /* 0x010fe20003f46270 */
[----:B------:R-:W4:Y:S02]  /*2dd00*/  LDC R36, c[0x0][0x228] ;  /* 0x00008a00ff247b82 */ /* 0x000f240000000800 */
[----:B------:R-:W-:Y:S02]  /*2dd10*/  IMAD.IADD R33, R29, 0x1, R148 ;  /* 0x000000011d217824 */ /* 0x000fe400078e0294 */
[----:B-1----:R-:W-:Y:S01]  /*2dd20*/  VIADD R3, R13, 0x67 ;  /* 0x000000670d037836 */ /* 0x002fe20000000000 */
[----:B------:R1:W-:Y:S01]  /*2dd30*/  @P4 STG.E.U16 desc[UR60][R24.64], R134 ;  /* 0x0000008618004986 */ /* 0x0003e2000c10153c */
[----:B------:R-:W-:Y:S02]  /*2dd40*/  IMAD.WIDE R28, R33, 0x2, R16 ;  /* 0x00000002211c7825 */ /* 0x000fe400078e0210 */
[----:B------:R-:W4:Y:S01]  /*2dd50*/  LDC R0, c[0x0][0x22c] ;  /* 0x00008b00ff007b82 */ /* 0x000f220000000800 */
[----:B------:R1:W-:Y:S01]  /*2dd60*/  @P3 STG.E.U16 desc[UR60][R26.64], R31 ;  /* 0x0000001f1a003986 */ /* 0x0003e2000c10153c */
[----:B--2---:R-:W-:Y:S01]  /*2dd70*/  ISETP.GE.AND P3, PT, R3, R8, PT ;  /* 0x000000080300720c */ /* 0x004fe20003f66270 */
[----:B------:R-:W-:Y:S01]  /*2dd80*/  VIADD R3, R13, 0x68 ;  /* 0x000000680d037836 */ /* 0x000fe20000000000 */
[----:B------:R-:W-:-:S02]  /*2dd90*/  ISETP.LT.AND P4, PT, R171, R14, !P2 ;  /* 0x0000000eab00720c */ /* 0x000fc40005781270 */
[----:B---3--:R-:W-:Y:S02]  /*2dda0*/  ISETP.LT.AND P2, PT, R170, R32, !P2 ;  /* 0x00000020aa00720c */ /* 0x008fe40005741270 */
[----:B------:R-:W2:Y:S01]  /*2ddb0*/  LDC R14, c[0x0][0x228] ;  /* 0x00008a00ff0e7b82 */ /* 0x000ea20000000800 */
[----:B-1----:R-:W-:Y:S01]  /*2ddc0*/  PRMT R25, R70, 0x7632, R25 ;  /* 0x0000763246197816 */ /* 0x002fe20000000019 */
[----:B------:R-:W-:Y:S01]  /*2ddd0*/  IMAD.WIDE R30, R33, 0x2, R18 ;  /* 0x00000002211e7825 */ /* 0x000fe200078e0212 */
[----:B------:R1:W-:Y:S01]  /*2dde0*/  @P5 STG.E.U16 desc[UR60][R28.64], R70 ;  /* 0x000000461c005986 */ /* 0x0003e2000c10153c */
[----:B------:R-:W-:-:S04]  /*2ddf0*/  PRMT R27, R135, 0x7632, R27 ;  /* 0x00007632871b7816 */ /* 0x000fc8000000001b */
[----:B------:R-:W3:Y:S01]  /*2de00*/  LDC R8, c[0x0][0x22c] ;  /* 0x00008b00ff087b82 */ /* 0x000ee20000000800 */
[----:B------:R-:W-:Y:S01]  /*2de10*/  IMAD.IADD R33, R33, 0x1, R148 ;  /* 0x0000000121217824 */ /* 0x000fe200078e0294 */
[----:B------:R1:W-:Y:S01]  /*2de20*/  @P1 STG.E.U16 desc[UR60][R30.64], R25 ;  /* 0x000000191e001986 */ /* 0x0003e2000c10153c */
[----:B0-----:R-:W-:Y:S02]  /*2de30*/  ISETP.GE.AND P1, PT, R3, R10, PT ;  /* 0x0000000a0300720c */ /* 0x001fe40003f26270 */
[----:B------:R-:W-:Y:S01]  /*2de40*/  ISETP.LT.AND P5, PT, R171, R34, !P3 ;  /* 0x00000022ab00720c */ /* 0x000fe20005fa1270 */
[C---:B------:R-:W-:Y:S01]  /*2de50*/  IMAD.WIDE R2, R33.reuse, 0x2, R16 ;  /* 0x0000000221027825 */ /* 0x040fe200078e0210 */
[----:B------:R-:W-:Y:S01]  /*2de60*/  ISETP.LT.AND P3, PT, R170, R35, !P3 ;  /* 0x00000023aa00720c */ /* 0x000fe20005f61270 */
[----:B------:R-:W0:Y:S02]  /*2de70*/  LDC R10, c[0x0][0x228] ;  /* 0x00008a00ff0a7b82 */ /* 0x000e240000000800 */
[----:B-1----:R-:W-:-:S02]  /*2de80*/  IMAD.IADD R29, R33, 0x1, R148 ;  /* 0x00000001211d7824 */ /* 0x002fc400078e0294 */
[----:B------:R-:W-:-:S04]  /*2de90*/  IMAD.WIDE R24, R33, 0x2, R18 ;  /* 0x0000000221187825 */ /* 0x000fc800078e0212 */
[----:B------:R-:W1:Y:S01]  /*2dea0*/  LDC R32, c[0x0][0x228] ;  /* 0x00008a00ff207b82 */ /* 0x000e620000000800 */
[----:B------:R4:W-:Y:S01]  /*2deb0*/  @P4 STG.E.U16 desc[UR60][R2.64], R135 ;  /* 0x0000008702004986 */ /* 0x0009e2000c10153c */
[----:B------:R-:W-:-:S03]  /*2dec0*/  IMAD.IADD R33, R29, 0x1, R148 ;  /* 0x000000011d217824 */ /* 0x000fc600078e0294 */
[----:B------:R2:W-:Y:S03]  /*2ded0*/  @P2 STG.E.U16 desc[UR60][R24.64], R27 ;  /* 0x0000001b18002986 */ /* 0x0005e6000c10153c */
[----:B------:R-:W1:Y:S01]  /*2dee0*/  LDC R34, c[0x0][0x228] ;  /* 0x00008a00ff227b82 */ /* 0x000e620000000800 */
[----:B------:R-:W-:Y:S01]  /*2def0*/  VIADD R35, R13, 0x69 ;  /* 0x000000690d237836 */ /* 0x000fe20000000000 */
[----:B----4-:R-:W-:-:S06]  /*2df00*/  PRMT R3, R71, 0x7632, R3 ;  /* 0x0000763247037816 */ /* 0x010fcc0000000003 */
[----:B------:R-:W4:Y:S01]  /*2df10*/  LDC R37, c[0x0][0x228] ;  /* 0x00008a00ff257b82 */ /* 0x000f220000000800 */
[----:B--2---:R-:W-:-:S04]  /*2df20*/  IMAD.WIDE R26, R29, 0x2, R16 ;  /* 0x000000021d1a7825 */ /* 0x004fc800078e0210 */
[----:B------:R-:W-:Y:S01]  /*2df30*/  IMAD.WIDE R28, R29, 0x2, R18 ;  /* 0x000000021d1c7825 */ /* 0x000fe200078e0212 */
[----:B------:R2:W-:Y:S04]  /*2df40*/  @P5 STG.E.U16 desc[UR60][R26.64], R71 ;  /* 0x000000471a005986 */ /* 0x0005e8000c10153c */
[----:B------:R2:W-:Y:S01]  /*2df50*/  @P3 STG.E.U16 desc[UR60][R28.64], R3 ;  /* 0x000000031c003986 */ /* 0x0005e2000c10153c */
[----:B------:R-:W-:Y:S02]  /*2df60*/  ISETP.GE.AND P3, PT, R35, R0, PT ;  /* 0x000000002300720c */ /* 0x000fe40003f66270 */
[----:B------:R-:W4:Y:S01]  /*2df70*/  LDC R0, c[0x0][0x22c] ;  /* 0x00008b00ff007b82 */ /* 0x000f220000000800 */
[----:B------:R-:W-:Y:S01]  /*2df80*/  VIADD R39, R13, 0x6a ;  /* 0x0000006a0d277836 */ /* 0x000fe20000000000 */
[----:B------:R-:W-:-:S02]  /*2df90*/  ISETP.LT.AND P4, PT, R171, R14, !P3 ;  /* 0x0000000eab00720c */ /* 0x000fc40005f81270 */
[----:B------:R-:W-:-:S04]  /*2dfa0*/  ISETP.LT.AND P6, PT, R171, R36, !P1 ;  /* 0x00000024ab00720c */ /* 0x000fc80004fc1270 */
[----:B------:R-:W4:Y:S01]  /*2dfb0*/  LDC R14, c[0x0][0x228] ;  /* 0x00008a00ff0e7b82 */ /* 0x000f220000000800 */
[C---:B0-----:R-:W-:Y:S02]  /*2dfc0*/  ISETP.LT.AND P1, PT, R170.reuse, R10, !P1 ;  /* 0x0000000aaa00720c */ /* 0x041fe40004f21270 */
[----:B---3--:R-:W-:Y:S02]  /*2dfd0*/  ISETP.GE.AND P2, PT, R39, R8, PT ;  /* 0x000000082700720c */ /* 0x008fe40003f46270 */
[----:B-1----:R-:W-:-:S03]  /*2dfe0*/  ISETP.LT.AND P3, PT, R170, R32, !P3 ;  /* 0x00000020aa00720c */ /* 0x002fc60005f61270 */
[----:B------:R-:W0:Y:S01]  /*2dff0*/  LDC R8, c[0x0][0x22c] ;  /* 0x00008b00ff087b82 */ /* 0x000e220000000800 */
[----:B------:R-:W-:Y:S01]  /*2e000*/  ISETP.LT.AND P5, PT, R171, R34, !P2 ;  /* 0x00000022ab00720c */ /* 0x000fe200057a1270 */
[C---:B--2---:R-:W-:Y:S01]  /*2e010*/  IMAD.IADD R27, R33.reuse, 0x1, R148 ;  /* 0x00000001211b7824 */ /* 0x044fe200078e0294 */
[----:B------:R-:W-:Y:S01]  /*2e020*/  PRMT R29, R72, 0x7632, R29 ;  /* 0x00007632481d7816 */ /* 0x000fe2000000001d */
[----:B------:R-:W-:-:S04]  /*2e030*/  IMAD.WIDE R30, R33, 0x2, R16 ;  /* 0x00000002211e7825 */ /* 0x000fc800078e0210 */
[----:B------:R-:W1:Y:S01]  /*2e040*/  LDC R32, c[0x0][0x228] ;  /* 0x00008a00ff207b82 */ /* 0x000e620000000800 */
[----:B------:R-:W-:Y:S01]  /*2e050*/  IMAD.WIDE R2, R33, 0x2, R18 ;  /* 0x0000000221027825 */ /* 0x000fe200078e0212 */
[----:B----4-:R-:W-:-:S06]  /*2e060*/  ISETP.LT.AND P2, PT, R170, R37, !P2 ;  /* 0x00000025aa00720c */ /* 0x010fcc0005741270 */
[----:B------:R-:W2:Y:S01]  /*2e070*/  LDC R34, c[0x0][0x228] ;  /* 0x00008a00ff227b82 */ /* 0x000ea20000000800 */
[----:B------:R-:W-:Y:S01]  /*2e080*/  IMAD.IADD R33, R27, 0x1, R148 ;  /* 0x000000011b217824 */ /* 0x000fe200078e0294 */
[----:B------:R-:W-:Y:S01]  /*2e090*/  @P6 STG.E.U16 desc[UR60][R30.64], R72 ;  /* 0x000000481e006986 */ /* 0x000fe2000c10153c */
[----:B------:R-:W-:-:S05]  /*2e0a0*/  VIADD R37, R13, 0x6b ;  /* 0x0000006b0d257836 */ /* 0x000fca0000000000 */
[----:B------:R-:W3:Y:S01]  /*2e0b0*/  LDC R35, c[0x0][0x228] ;  /* 0x00008a00ff237b82 */ /* 0x000ee20000000800 */
[C---:B------:R-:W-:Y:S01]  /*2e0c0*/  IMAD.WIDE R24, R27.reuse, 0x2, R16 ;  /* 0x000000021b187825 */ /* 0x040fe200078e0210 */
[----:B------:R4:W-:Y:S01]  /*2e0d0*/  @P1 STG.E.U16 desc[UR60][R2.64], R29 ;  /* 0x0000001d02001986 */ /* 0x0009e2000c10153c */
[----:B------:R-:W-:Y:S02]  /*2e0e0*/  PRMT R38, R76, 0x7632, R38 ;  /* 0x000076324c267816 */ /* 0x000fe40000000026 */
[----:B------:R-:W-:-:S03]  /*2e0f0*/  IMAD.WIDE R26, R27, 0x2, R18 ;  /* 0x000000021b1a7825 */ /* 0x000fc600078e0212 */
[----:B------:R-:W3:Y:S01]  /*2e100*/  LDC R10, c[0x0][0x22c] ;  /* 0x00008b00ff0a7b82 */ /* 0x000ee20000000800 */
[----:B------:R-:W-:Y:S01]  /*2e110*/  ISETP.GE.AND P1, PT, R37, R0, PT ;  /* 0x000000002500720c */ /* 0x000fe20003f26270 */
[----:B------:R3:W-:Y:S01]  /*2e120*/  @P4 STG.E.U16 desc[UR60][R24.64], R76 ;  /* 0x0000004c18004986 */ /* 0x0007e2000c10153c */
[----:B----4-:R-:W-:-:S03]  /*2e130*/  IMAD.WIDE R28, R33, 0x2, R16 ;  /* 0x00000002211c7825 */ /* 0x010fc600078e0210 */
[----:B------:R-:W-:Y:S02]  /*2e140*/  @P3 STG.E.U16 desc[UR60][R26.64], R38 ;  /* 0x000000261a003986 */ /* 0x000fe4000c10153c */
[----:B------:R-:W4:Y:S02]  /*2e150*/  LDC R36, c[0x0][0x228] ;  /* 0x00008a00ff247b82 */ /* 0x000f240000000800 */
[----:B------:R3:W-:Y:S01]  /*2e160*/  @P5 STG.E.U16 desc[UR60][R28.64], R73 ;  /* 0x000000491c005986 */ /* 0x0007e2000c10153c */
[----:B------:R-:W-:Y:S01]  /*2e170*/  ISETP.LT.AND P5, PT, R171, R14, !P1 ;  /* 0x0000000eab00720c */ /* 0x000fe20004fa1270 */
[----:B------:R-:W-:-:S04]  /*2e180*/  VIADD R39, R13, 0x6c ;  /* 0x0000006c0d277836 */ /* 0x000fc80000000000 */
[----:B------:R-:W4:Y:S01]  /*2e190*/  LDC R14, c[0x0][0x228] ;  /* 0x00008a00ff0e7b82 */ /* 0x000f220000000800 */
[----:B0-----:R-:W-:-:S07]  /*2e1a0*/  ISETP.GE.AND P3, PT, R39, R8, PT ;  /* 0x000000082700720c */ /* 0x001fce0003f66270 */
[----:B------:R-:W0:Y:S01]  /*2e1b0*/  LDC R37, c[0x0][0x228] ;  /* 0x00008a00ff257b82 */ /* 0x000e220000000800 */
[----:B-1----:R-:W-:Y:S01]  /*2e1c0*/  ISETP.LT.AND P1, PT, R170, R32, !P1 ;  /* 0x00000020aa00720c */ /* 0x002fe20004f21270 */
[----:B------:R-:W-:Y:S01]  /*2e1d0*/  IMAD.WIDE R30, R33, 0x2, R18 ;  /* 0x00000002211e7825 */ /* 0x000fe200078e0212 */
[----:B--2---:R-:W-:-:S05]  /*2e1e0*/  ISETP.LT.AND P4, PT, R171, R34, !P3 ;  /* 0x00000022ab00720c */ /* 0x004fca0005f81270 */
[----:B------:R-:W1:Y:S01]  /*2e1f0*/  LDC R0, c[0x0][0x22c] ;  /* 0x00008b00ff007b82 */ /* 0x000e620000000800 */
[----:B------:R-:W-:Y:S01]  /*2e200*/  PRMT R40, R73, 0x7632, R40 ;  /* 0x0000763249287816 */ /* 0x000fe20000000028 */
[----:B------:R-:W-:Y:S01]  /*2e210*/  VIADD R3, R13, 0x6d ;  /* 0x0000006d0d037836 */ /* 0x000fe20000000000 */
[----:B---3--:R-:W-:-:S05]  /*2e220*/  ISETP.LT.AND P3, PT, R170, R35, !P3 ;  /* 0x00000023aa00720c */ /* 0x008fca0005f61270 */
[----:B------:R-:W2:Y:S01]  /*2e230*/  LDC R8, c[0x0][0x22c] ;  /* 0x00008b00ff087b82 */ /* 0x000ea20000000800 */
[----:B------:R-:W-:Y:S01]  /*2e240*/  IMAD.IADD R25, R33, 0x1, R148 ;  /* 0x0000000121197824 */ /* 0x000fe200078e0294 */
[----:B------:R-:W-:Y:S06]  /*2e250*/  @P2 STG.E.U16 desc[UR60][R30.64], R40 ;  /* 0x000000281e002986 */ /* 0x000fec000c10153c */
[----:B------:R-:W3:Y:S01]  /*2e260*/  LDC R32, c[0x0][0x228] ;  /* 0x00008a00ff207b82 */ /* 0x000ee20000000800 */
[----:B------:R-:W-:-:S07]  /*2e270*/  ISETP.GE.AND P2, PT, R3, R10, PT ;  /* 0x0000000a0300720c */ /* 0x000fce0003f46270 */
[----:B------:R-:W3:Y:S01]  /*2e280*/  LDC R34, c[0x0][0x228] ;  /* 0x00008a00ff227b82 */ /* 0x000ee20000000800 */
[----:B------:R-:W-:-:S07]  /*2e290*/  IMAD.WIDE R2, R25, 0x2, R16 ;  /* 0x0000000219027825 */ /* 0x000fce00078e0210 */
[----:B------:R-:W3:Y:S01]  /*2e2a0*/  LDC R35, c[0x0][0x228] ;  /* 0x00008a00ff237b82 */ /* 0x000ee20000000800 */
[----:B------:R-:W-:Y:S01]  /*2e2b0*/  IMAD.IADD R29, R25, 0x1, R148 ;  /* 0x00000001191d7824 */ /* 0x000fe200078e0294 */
[----:B----4-:R-:W-:Y:S01]  /*2e2c0*/  ISETP.LT.AND P6, PT, R171, R36, !P2 ;  /* 0x00000024ab00720c */ /* 0x010fe200057c1270 */
[----:B------:R-:W-:Y:S01]  /*2e2d0*/  IMAD.WIDE R24, R25, 0x2, R18 ;  /* 0x0000000219187825 */ /* 0x000fe200078e0212 */
[----:B------:R-:W-:Y:S01]  /*2e2e0*/  PRMT R36, R77, 0x7632, R36 ;  /* 0x000076324d247816 */ /* 0x000fe20000000024 */
[----:B------:R4:W-:Y:S01]  /*2e2f0*/  @P5 STG.E.U16 desc[UR60][R2.64], R77 ;  /* 0x0000004d02005986 */ /* 0x0009e2000c10153c */
[----:B------:R-:W-:Y:S01]  /*2e300*/  PRMT R38, R74, 0x7632, R38 ;  /* 0x000076324a267816 */ /* 0x000fe20000000026 */
[C---:B------:R-:W-:Y:S01]  /*2e310*/  IMAD.IADD R33, R29.reuse, 0x1, R148 ;  /* 0x000000011d217824 */ /* 0x040fe200078e0294 */
[----:B------:R-:W3:Y:S01]  /*2e320*/  LDC R10, c[0x0][0x22c] ;  /* 0x00008b00ff0a7b82 */ /* 0x000ee20000000800 */
[----:B------:R-:W-:Y:S01]  /*2e330*/  IMAD.WIDE R26, R29, 0x2, R16 ;  /* 0x000000021d1a7825 */ /* 0x000fe200078e0210 */
[----:B------:R-:W-:-:S03]  /*2e340*/  ISETP.LT.AND P2, PT, R170, R14, !P2 ;  /* 0x0000000eaa00720c */ /* 0x000fc60005741270 */
[----:B------:R-:W-:Y:S01]  /*2e350*/  IMAD.WIDE R28, R29, 0x2, R18 ;  /* 0x000000021d1c7825 */ /* 0x000fe200078e0212 */
[----:B0-----:R-:W-:Y:S01]  /*2e360*/  ISETP.LT.AND P5, PT, R171, R37, !P0 ;  /* 0x00000025ab00720c */ /* 0x001fe200047a1270 */
[----:B------:R-:W-:Y:S01]  /*2e370*/  @P1 STG.E.U16 desc[UR60][R24.64], R36 ;  /* 0x0000002418001986 */ /* 0x000fe2000c10153c */
[----:B------:R-:W0:Y:S01]  /*2e380*/  LDC R14, c[0x0][0x228] ;  /* 0x00008a00ff0e7b82 */ /* 0x000e220000000800 */
[C---:B----4-:R-:W-:Y:S02]  /*2e390*/  VIADD R3, R13.reuse, 0x6e ;  /* 0x0000006e0d037836 */ /* 0x050fe40000000000 */
[----:B------:R-:W-:Y:S01]  /*2e3a0*/  VIADD R37, R13, 0x6f ;  /* 0x0000006f0d257836 */ /* 0x000fe20000000000 */
[----:B------:R4:W-:Y:S01]  /*2e3b0*/  @P4 STG.E.U16 desc[UR60][R26.64], R74 ;  /* 0x0000004a1a004986 */ /* 0x0009e2000c10153c */
[----:B------:R-:W-:-:S03]  /*2e3c0*/  IMAD.WIDE R30, R33, 0x2, R16 ;  /* 0x00000002211e7825 */ /* 0x000fc600078e0210 */
[----:B------:R-:W-:Y:S01]  /*2e3d0*/  @P3 STG.E.U16 desc[UR60][R28.64], R38 ;  /* 0x000000261c003986 */ /* 0x000fe2000c10153c */
[----:B-1----:R-:W-:Y:S02]  /*2e3e0*/  ISETP.GE.AND P3, PT, R3, R0, PT ;  /* 0x000000000300720c */ /* 0x002fe40003f66270 */
[----:B--2---:R-:W-:Y:S01]  /*2e3f0*/  ISETP.GE.AND P1, PT, R37, R8, PT ;  /* 0x000000082500720c */ /* 0x004fe20003f26270 */
[----:B------:R-:W1:Y:S01]  /*2e400*/  LDC R0, c[0x0][0x22c] ;  /* 0x00008b00ff007b82 */ /* 0x000e620000000800 */
[----:B------:R2:W-:Y:S01]  /*2e410*/  @P6 STG.E.U16 desc[UR60][R30.64], R78 ;  /* 0x0000004e1e006986 */ /* 0x0005e2000c10153c */
[----:B---3--:R-:W-:Y:S02]  /*2e420*/  ISETP.LT.AND P4, PT, R171, R32, !P3 ;  /* 0x00000020ab00720c */ /* 0x008fe40005f81270 */
[----:B------:R-:W-:Y:S01]  /*2e430*/  ISETP.LT.AND P6, PT, R170, R34, !P3 ;  /* 0x00000022aa00720c */ /* 0x000fe20005fc1270 */
[----:B----4-:R-:W-:Y:S01]  /*2e440*/  IMAD.IADD R27, R33, 0x1, R148 ;  /* 0x00000001211b7824 */ /* 0x010fe200078e0294 */
[----:B------:R-:W-:-:S02]  /*2e450*/  ISETP.LT.AND P3, PT, R171, R35, !P1 ;  /* 0x00000023ab00720c */ /* 0x000fc40004f61270 */
[----:B------:R-:W3:Y:S01]  /*2e460*/  LDC R36, c[0x0][0x228] ;  /* 0x00008a00ff247b82 */ /* 0x000ee20000000800 */
[----:B------:R-:W-:-:S07]  /*2e470*/  IMAD.WIDE R2, R33, 0x2, R18 ;  /* 0x0000000221027825 */ /* 0x000fce00078e0212 */
[----:B--2---:R-:W2:Y:S01]  /*2e480*/  LDC R30, c[0x0][0x228] ;  /* 0x00008a00ff1e7b82 */ /* 0x004ea20000000800 */
[C---:B------:R-:W-:Y:S01]  /*2e490*/  IMAD.IADD R31, R27.reuse, 0x1, R148 ;  /* 0x000000011b1f7824 */ /* 0x040fe200078e0294 */
[----:B------:R-:W-:Y:S01]  /*2e4a0*/  PRMT R78, R78, 0x7632, R78 ;  /* 0x000076324e4e7816 */ /* 0x000fe2000000004e */
[----:B------:R-:W-:-:S05]  /*2e4b0*/  IMAD.WIDE R24, R27, 0x2, R16 ;  /* 0x000000021b187825 */ /* 0x000fca00078e0210 */
[----:B------:R-:W4:Y:S01]  /*2e4c0*/  LDC R32, c[0x0][0x228] ;  /* 0x00008a00ff207b82 */ /* 0x000f220000000800 */
[----:B------:R-:W-:Y:S01]  /*2e4d0*/  IMAD.WIDE R26, R27, 0x2, R18 ;  /* 0x000000021b1a7825 */ /* 0x000fe200078e0212 */
[----:B------:R-:W-:Y:S01]  /*2e4e0*/  PRMT R34, R75, 0x7632, R34 ;  /* 0x000076324b227816 */ /* 0x000fe20000000022 */
[----:B------:R0:W-:Y:S02]  /*2e4f0*/  @P2 STG.E.U16 desc[UR60][R2.64], R78 ;  /* 0x0000004e02002986 */ /* 0x0001e4000c10153c */
[----:B------:R-:W-:-:S03]  /*2e500*/  IMAD.WIDE R28, R31, 0x2, R16 ;  /* 0x000000021f1c7825 */ /* 0x000fc600078e0210 */
[----:B------:R-:W4:Y:S01]  /*2e510*/  LDC R8, c[0x0][0x22c] ;  /* 0x00008b00ff087b82 */ /* 0x000f220000000800 */
[----:B------:R-:W-:Y:S01]  /*2e520*/  VIADD R33, R13, 0x70 ;  /* 0x000000700d217836 */ /* 0x000fe20000000000 */
[----:B------:R-:W-:Y:S04]  /*2e530*/  @P4 STG.E.U16 desc[UR60][R24.64], R75 ;  /* 0x0000004b18004986 */ /* 0x000fe8000c10153c */
[----:B------:R2:W-:Y:S01]  /*2e540*/  @P6 STG.E.U16 desc[UR60][R26.64], R34 ;  /* 0x000000221a006986 */ /* 0x0005e2000c10153c */
[----:B------:R-:W-:Y:S01]  /*2e550*/  ISETP.GE.AND P2, PT, R33, R10, PT ;  /* 0x0000000a2100720c */ /* 0x000fe20003f46270 */
[----:B0-----:R-:W-:Y:S01]  /*2e560*/  VIADD R3, R13, 0x71 ;  /* 0x000000710d037836 */ /* 0x001fe20000000000 */
[----:B------:R-:W0:Y:S01]  /*2e570*/  LDC R10, c[0x0][0x22c] ;  /* 0x00008b00ff0a7b82 */ /* 0x000e220000000800 */
[----:B------:R4:W-:Y:S01]  /*2e580*/  @P3 STG.E.U16 desc[UR60][R28.64], R79 ;  /* 0x0000004f1c003986 */ /* 0x0009e2000c10153c */
[----:B------:R-:W-:-:S06]  /*2e590*/  ISETP.LT.AND P3, PT, R170, R14, !P1 ;  /* 0x0000000eaa00720c */ /* 0x000fcc0004f61270 */
[----:B------:R-:W0:Y:S01]  /*2e5a0*/  LDC R14, c[0x0][0x228] ;  /* 0x00008a00ff0e7b82 */ /* 0x000e220000000800 */
[----:B-1----:R-:W-:Y:S01]  /*2e5b0*/  ISETP.GE.AND P1, PT, R3, R0, PT ;  /* 0x000000000300720c */ /* 0x002fe20003f26270 */
[----:B------:R-:W-:Y:S01]  /*2e5c0*/  IMAD.WIDE R2, R31, 0x2, R18 ;  /* 0x000000021f027825 */ /* 0x000fe200078e0212 */
[----:B------:R-:W-:Y:S02]  /*2e5d0*/  PRMT R38, R79, 0x7632, R38 ;  /* 0x000076324f267816 */ /* 0x000fe40000000026 */
[----:B---3--:R-:W-:Y:S01]  /*2e5e0*/  ISETP.LT.AND P4, PT, R171, R36, !P2 ;  /* 0x00000024ab00720c */ /* 0x008fe20005781270 */
[----:B------:R-:W-:Y:S01]  /*2e5f0*/  VIADD R37, R13, 0x72 ;  /* 0x000000720d257836 */ /* 0x000fe20000000000 */
[----:B--2---:R-:W-:Y:S01]  /*2e600*/  ISETP.LT.AND P6, PT, R170, R30, !P2 ;  /* 0x0000001eaa00720c */ /* 0x004fe200057c1270 */
[----:B------:R-:W1:Y:S01]  /*2e610*/  LDC R33, c[0x0][0x228] ;  /* 0x00008a00ff217b82 */ /* 0x000e620000000800 */
[--C-:B------:R-:W-:Y:S01]  /*2e620*/  IMAD.IADD R27, R31, 0x1, R148.reuse ;  /* 0x000000011f1b7824 */ /* 0x100fe200078e0294 */
[----:B----4-:R-:W-:Y:S01]  /*2e630*/  ISETP.LT.AND P2, PT, R171, R32, !P1 ;  /* 0x00000020ab00720c */ /* 0x010fe20004f41270 */
[----:B------:R-:W-:Y:S01]  /*2e640*/  @P3 STG.E.U16 desc[UR60][R2.64], R38 ;  /* 0x0000002602003986 */ /* 0x000fe2000c10153c */
[----:B------:R-:W-:Y:S01]  /*2e650*/  ISETP.GE.AND P3, PT, R37, R8, PT ;  /* 0x000000082500720c */ /* 0x000fe20003f66270 */
[----:B------:R-:W-:-:S03]  /*2e660*/  IMAD.IADD R31, R27, 0x1, R148 ;  /* 0x000000011b1f7824 */ /* 0x000fc600078e0294 */
[----:B------:R-:W2:Y:S01]  /*2e670*/  LDC R34, c[0x0][0x228] ;  /* 0x00008a00ff227b82 */ /* 0x000ea20000000800 */
[----:B------:R-:W-:Y:S01]  /*2e680*/  IMAD.WIDE R24, R27, 0x2, R16 ;  /* 0x000000021b187825 */ /* 0x000fe200078e0210 */
[----:B------:R-:W-:-:S03]  /*2e690*/  PRMT R32, R20, 0x7632, R32 ;  /* 0x0000763214207816 */ /* 0x000fc60000000020 */
[----:B------:R-:W-:-:S03]  /*2e6a0*/  IMAD.WIDE R26, R27, 0x2, R18 ;  /* 0x000000021b1a7825 */ /* 0x000fc600078e0212 */
[----:B------:R-:W3:Y:S01]  /*2e6b0*/  LDC R35, c[0x0][0x228] ;  /* 0x00008a00ff237b82 */ /* 0x000ee20000000800 */
[----:B------:R-:W-:Y:S01]  /*2e6c0*/  IMAD.WIDE R28, R31, 0x2, R16 ;  /* 0x000000021f1c7825 */ /* 0x000fe200078e0210 */
[----:B------:R-:W-:Y:S06]  /*2e6d0*/  @P4 STG.E.U16 desc[UR60][R24.64], R20 ;  /* 0x0000001418004986 */ /* 0x000fec000c10153c */
[----:B------:R-:W4:Y:S01]  /*2e6e0*/  LDC R8, c[0x0][0x228] ;  /* 0x00008a00ff087b82 */ /* 0x000f220000000800 */
[----:B------:R-:W-:Y:S01]  /*2e6f0*/  VIADD R37, R13, 0x73 ;  /* 0x000000730d257836 */ /* 0x000fe20000000000 */
[----:B------:R1:W-:Y:S04]  /*2e700*/  @P6 STG.E.U16 desc[UR60][R26.64], R32 ;  /* 0x000000201a006986 */ /* 0x0003e8000c10153c */
[----:B------:R4:W-:Y:S02]  /*2e710*/  @P2 STG.E.U16 desc[UR60][R28.64], R80 ;  /* 0x000000501c002986 */ /* 0x0009e4000c10153c */
[----:B------:R-:W4:Y:S01]  /*2e720*/  LDC R0, c[0x0][0x22c] ;  /* 0x00008b00ff007b82 */ /* 0x000f220000000800 */
[----:B0-----:R-:W-:-:S02]  /*2e730*/  ISETP.LT.AND P2, PT, R170, R14, !P1 ;  /* 0x0000000eaa00720c */ /* 0x001fc40004f41270 */
[----:B------:R-:W-:-:S05]  /*2e740*/  ISETP.GE.AND P1, PT, R37, R10, PT ;  /* 0x0000000a2500720c */ /* 0x000fca0003f26270 */
[----:B------:R-:W0:Y:S01]  /*2e750*/  LDC R10, c[0x0][0x228] ;  /* 0x00008a00ff0a7b82 */ /* 0x000e220000000800 */
[----:B-1----:R-:W-:Y:S01]  /*2e760*/  ISETP.LT.AND P6, PT, R171, R33, !P3 ;  /* 0x00000021ab00720c */ /* 0x002fe20005fc1270 */
[C---:B------:R-:W-:Y:S01]  /*2e770*/  IMAD.IADD R27, R31.reuse, 0x1, R148 ;  /* 0x000000011f1b7824 */ /* 0x040fe200078e0294 */
[----:B--2---:R-:W-:Y:S01]  /*2e780*/  ISETP.LT.AND P3, PT, R170, R34, !P3 ;  /* 0x00000022aa00720c */ /* 0x004fe20005f61270 */
[----:B------:R-:W-:Y:S01]  /*2e790*/  IMAD.WIDE R2, R31, 0x2, R18 ;  /* 0x000000021f027825 */ /* 0x000fe200078e0212 */
[----:B------:R-:W-:-:S03]  /*2e7a0*/  PRMT R32, R80, 0x7632, R32 ;  /* 0x0000763250207816 */ /* 0x000fc60000000020 */
[----:B------:R-:W1:Y:S01]  /*2e7b0*/  LDC R20, c[0x0][0x228] ;  /* 0x00008a00ff147b82 */ /* 0x000e620000000800 */
[----:B---3--:R-:W-:Y:S01]  /*2e7c0*/  ISETP.LT.AND P4, PT, R171, R35, !P1 ;  /* 0x00000023ab00720c */ /* 0x008fe20004f81270 */
[----:B------:R-:W-:Y:S01]  /*2e7d0*/  VIADD R14, R13, 0x75 ;  /* 0x000000750d0e7836 */ /* 0x000fe20000000000 */
[----:B----4-:R-:W-:Y:S01]  /*2e7e0*/  ISETP.LT.AND P1, PT, R170, R8, !P1 ;  /* 0x00000008aa00720c */ /* 0x010fe20004f21270 */
[----:B------:R-:W-:Y:S01]  /*2e7f0*/  IMAD.WIDE R24, R27, 0x2, R16 ;  /* 0x000000021b187825 */ /* 0x000fe200078e0210 */
[----:B------:R2:W-:Y:S03]  /*2e800*/  @P2 STG.E.U16 desc[UR60][R2.64], R32 ;  /* 0x0000002002002986 */ /* 0x0005e6000c10153c */
[----:B------:R-:W3:Y:S01]  /*2e810*/  LDC R28, c[0x0][0x228] ;  /* 0x00008a00ff1c7b82 */ /* 0x000ee20000000800 */
[----:B------:R-:W-:Y:S01]  /*2e820*/  VIADD R31, R13, 0x74 ;  /* 0x000000740d1f7836 */ /* 0x000fe20000000000 */
[----:B------:R-:W-:Y:S01]  /*2e830*/  ISETP.GE.AND P2, PT, R14, R15, PT ;  /* 0x0000000f0e00720c */ /* 0x000fe20003f46270 */
[----:B------:R-:W-:-:S05]  /*2e840*/  IMAD.WIDE R14, R27, 0x2, R18 ;  /* 0x000000021b0e7825 */ /* 0x000fca00078e0212 */
[----:B------:R-:W4:Y:S01]  /*2e850*/  LDC R8, c[0x0][0x228] ;  /* 0x00008a00ff087b82 */ /* 0x000f220000000800 */
[----:B--2---:R-:W-:Y:S01]  /*2e860*/  PRMT R3, R21, 0x7632, R3 ;  /* 0x0000763215037816 */ /* 0x004fe20000000003 */
[----:B------:R-:W-:Y:S01]  /*2e870*/  @P6 STG.E.U16 desc[UR60][R24.64], R21 ;  /* 0x0000001518006986 */ /* 0x000fe2000c10153c */
[----:B------:R-:W-:-:S05]  /*2e880*/  ISETP.GE.AND P6, PT, R31, R0, PT ;  /* 0x000000001f00720c */ /* 0x000fca0003fc6270 */
[----:B------:R-:W2:Y:S01]  /*2e890*/  LDC R30, c[0x0][0x228] ;  /* 0x00008a00ff1e7b82 */ /* 0x000ea20000000800 */
[----:B------:R1:W-:Y:S01]  /*2e8a0*/  @P3 STG.E.U16 desc[UR60][R14.64], R3 ;  /* 0x000000030e003986 */ /* 0x0003e2000c10153c */
[----:B0-----:R-:W-:Y:S01]  /*2e8b0*/  ISETP.LT.AND P3, PT, R171, R10, !P6 ;  /* 0x0000000aab00720c */ /* 0x001fe20007761270 */
[----:B------:R-:W-:-:S05]  /*2e8c0*/  IMAD.IADD R29, R27, 0x1, R148 ;  /* 0x000000011b1d7824 */ /* 0x000fca00078e0294 */
[----:B------:R-:W0:Y:S01]  /*2e8d0*/  LDC R0, c[0x0][0x228] ;  /* 0x00008a00ff007b82 */ /* 0x000e220000000800 */
[----:B------:R-:W-:-:S07]  /*2e8e0*/  IMAD.WIDE R26, R29, 0x2, R16 ;  /* 0x000000021d1a7825 */ /* 0x000fce00078e0210 */
[----:B------:R-:W0:Y:S01]  /*2e8f0*/  LDC R10, c[0x0][0x228] ;  /* 0x00008a00ff0a7b82 */ /* 0x000e220000000800 */
[----:B-1----:R-:W-:Y:S01]  /*2e900*/  PRMT R15, R81, 0x7632, R15 ;  /* 0x00007632510f7816 */ /* 0x002fe2000000000f */
[C---:B------:R-:W-:Y:S01]  /*2e910*/  IMAD.WIDE R2, R29.reuse, 0x2, R18 ;  /* 0x000000021d027825 */ /* 0x040fe200078e0212 */
[C---:B------:R-:W-:Y:S01]  /*2e920*/  ISETP.LT.AND P6, PT, R170.reuse, R20, !P6 ;  /* 0x00000014aa00720c */ /* 0x040fe200077c1270 */
[----:B------:R1:W-:Y:S02]  /*2e930*/  @P4 STG.E.U16 desc[UR60][R26.64], R81 ;  /* 0x000000511a004986 */ /* 0x0003e4000c10153c */
[--C-:B------:R-:W-:Y:S02]  /*2e940*/  IMAD.IADD R21, R29, 0x1, R148.reuse ;  /* 0x000000011d157824 */ /* 0x100fe400078e0294 */
[----:B------:R1:W-:Y:S01]  /*2e950*/  @P1 STG.E.U16 desc[UR60][R2.64], R15 ;  /* 0x0000000f02001986 */ /* 0x0003e2000c10153c */
[----:B---3--:R-:W-:Y:S01]  /*2e960*/  ISETP.LT.AND P1, PT, R171, R28, !P2 ;  /* 0x0000001cab00720c */ /* 0x008fe20005721270 */
[----:B------:R-:W-:Y:S01]  /*2e970*/  VIADD R24, R13, 0x76 ;  /* 0x000000760d187836 */ /* 0x000fe20000000000 */
[----:B----4-:R-:W-:Y:S01]  /*2e980*/  ISETP.LT.AND P2, PT, R170, R8, !P2 ;  /* 0x00000008aa00720c */ /* 0x010fe20005741270 */
[----:B------:R-:W3:Y:S01]  /*2e990*/  LDC R28, c[0x0][0x228] ;  /* 0x00008a00ff1c7b82 */ /* 0x000ee20000000800 */
[----:B-1----:R-:W-:-:S07]  /*2e9a0*/  IMAD.IADD R27, R21, 0x1, R148 ;  /* 0x00000001151b7824 */ /* 0x002fce00078e0294 */
[----:B------:R-:W1:Y:S01]  /*2e9b0*/  LDC R8, c[0x0][0x228] ;  /* 0x00008a00ff087b82 */ /* 0x000e620000000800 */
[----:B------:R-:W-:Y:S01]  /*2e9c0*/  IMAD.WIDE R14, R21, 0x2, R16 ;  /* 0x00000002150e7825 */ /* 0x000fe200078e0210 */
[----:B------:R-:W-:-:S03]  /*2e9d0*/  PRMT R3, R22, 0x7632, R3 ;  /* 0x0000763216037816 */ /* 0x000fc60000000003 */
[----:B------:R-:W-:Y:S01]  /*2e9e0*/  IMAD.WIDE R20, R21, 0x2, R18 ;  /* 0x0000000215147825 */ /* 0x000fe200078e0212 */
[----:B------:R-:W-:Y:S01]  /*2e9f0*/  ISETP.GE.AND P4, PT, R24, R87, PT ;  /* 0x000000571800720c */ /* 0x000fe20003f86270 */
[----:B------:R4:W-:Y:S01]  /*2ea00*/  @P3 STG.E.U16 desc[UR60][R14.64], R22 ;  /* 0x000000160e003986 */ /* 0x0009e2000c10153c */
[----:B--2---:R-:W-:Y:S01]  /*2ea10*/  ISETP.LT.AND P0, PT, R170, R30, !P0 ;  /* 0x0000001eaa00720c */ /* 0x004fe20004701270 */
[----:B------:R-:W2:Y:S01]  /*2ea20*/  LDC R31, c[0x0][0x228] ;  /* 0x00008a00ff1f7b82 */ /* 0x000ea20000000800 */
[----:B------:R-:W-:Y:S01]  /*2ea30*/  IMAD.WIDE R24, R27, 0x2, R16 ;  /* 0x000000021b187825 */ /* 0x000fe200078e0210 */
[----:B------:R4:W-:Y:S01]  /*2ea40*/  @P6 STG.E.U16 desc[UR60][R20.64], R3 ;  /* 0x0000000314006986 */ /* 0x0009e2000c10153c */
[----:B0-----:R-:W-:Y:S02]  /*2ea50*/  ISETP.LT.AND P6, PT, R171, R0, !P4 ;  /* 0x00000000ab00720c */ /* 0x001fe400067c1270 */
[----:B------:R-:W-:-:S03]  /*2ea60*/  VIADD R0, R13, 0x78 ;  /* 0x000000780d007836 */ /* 0x000fc60000000000 */
[----:B------:R-:W0:Y:S01]  /*2ea70*/  LDC R30, c[0x0][0x228] ;  /* 0x00008a00ff1e7b82 */ /* 0x000e220000000800 */
[----:B------:R-:W-:Y:S01]  /*2ea80*/  ISETP.LT.AND P4, PT, R170, R10, !P4 ;  /* 0x0000000aaa00720c */ /* 0x000fe20006781270 */
[C---:B------:R-:W-:Y:S01]  /*2ea90*/  VIADD R10, R13.reuse, 0x79 ;  /* 0x000000790d0a7836 */ /* 0x040fe20000000000 */
[----:B----4-:R-:W-:Y:S01]  /*2eaa0*/  PRMT R15, R82, 0x7632, R15 ;  /* 0x00007632520f7816 */ /* 0x010fe2000000000f */
[----:B------:R-:W-:Y:S02]  /*2eab0*/  VIADD R26, R13, 0x77 ;  /* 0x000000770d1a7836 */ /* 0x000fe40000000000 */
[C---:B------:R-:W-:Y:S01]  /*2eac0*/  IMAD.WIDE R2, R27.reuse, 0x2, R18 ;  /* 0x000000021b027825 */ /* 0x040fe200078e0212 */
[----:B------:R-:W-:Y:S01]  /*2ead0*/  @P1 STG.E.U16 desc[UR60][R24.64], R82 ;  /* 0x0000005218001986 */ /* 0x000fe2000c10153c */
[----:B------:R-:W-:Y:S01]  /*2eae0*/  ISETP.GE.AND P1, PT, R0, R151, PT ;  /* 0x000000970000720c */ /* 0x000fe20003f26270 */
[----:B------:R-:W4:Y:S01]  /*2eaf0*/  LDC R32, c[0x0][0x228] ;  /* 0x00008a00ff207b82 */ /* 0x000f220000000800 */
[----:B------:R-:W-:Y:S01]  /*2eb00*/  IMAD.IADD R29, R27, 0x1, R148 ;  /* 0x000000011b1d7824 */ /* 0x000fe200078e0294 */
[----:B------:R3:W-:Y:S01]  /*2eb10*/  @P2 STG.E.U16 desc[UR60][R2.64], R15 ;  /* 0x0000000f02002986 */ /* 0x0007e2000c10153c */
[----:B------:R-:W-:-:S02]  /*2eb20*/  ISETP.GE.AND P2, PT, R10, R153, PT ;  /* 0x000000990a00720c */ /* 0x000fc40003f46270 */
[----:B------:R-:W-:-:S03]  /*2eb30*/  ISETP.GE.AND P3, PT, R26, R85, PT ;  /* 0x000000551a00720c */ /* 0x000fc60003f66270 */
[----:B------:R-:W4:Y:S01]  /*2eb40*/  LDC R0, c[0x0][0x228] ;  /* 0x00008a00ff007b82 */ /* 0x000f220000000800 */
[----:B------:R1:W4:Y:S01]  /*2eb50*/  LDS.128 R24, [R12] ;  /* 0x000000000c187984 */ /* 0x0003220000000c00 */
[----:B------:R-:W-:-:S04]  /*2eb60*/  IMAD.WIDE R20, R29, 0x2, R18 ;  /* 0x000000021d147825 */ /* 0x000fc800078e0212 */
[----:B---3--:R-:W-:Y:S01]  /*2eb70*/  IMAD.WIDE R14, R29, 0x2, R16 ;  /* 0x000000021d0e7825 */ /* 0x008fe200078e0210 */
[----:B------:R-:W-:Y:S01]  /*2eb80*/  PRMT R3, R23, 0x7632, R3 ;  /* 0x0000763217037816 */ /* 0x000fe20000000003 */
[----:B------:R-:W3:Y:S03]  /*2eb90*/  LDC R10, c[0x0][0x228] ;  /* 0x00008a00ff0a7b82 */ /* 0x000ee60000000800 */
[----:B------:R2:W-:Y:S04]  /*2eba0*/  @P6 STG.E.U16 desc[UR60][R14.64], R23 ;  /* 0x000000170e006986 */ /* 0x0005e8000c10153c */
[----:B------:R2:W-:Y:S01]  /*2ebb0*/  @P4 STG.E.U16 desc[UR60][R20.64], R3 ;  /* 0x0000000314004986 */ /* 0x0005e2000c10153c */
[----:B-1----:R-:W-:Y:S01]  /*2ebc0*/  ISETP.LT.AND P4, PT, R171, R8, !P3 ;  /* 0x00000008ab00720c */ /* 0x002fe20005f81270 */
[----:B------:R-:W1:Y:S01]  /*2ebd0*/  LDC R12, c[0x0][0x228] ;  /* 0x00008a00ff0c7b82 */ /* 0x000e620000000800 */
[----:B------:R-:W-:Y:S01]  /*2ebe0*/  ISETP.LT.AND P3, PT, R170, R28, !P3 ;  /* 0x0000001caa00720c */ /* 0x000fe20005f61270 */
[----:B------:R-:W-:Y:S01]  /*2ebf0*/  IMAD.IADD R29, R29, 0x1, R148 ;  /* 0x000000011d1d7824 */ /* 0x000fe200078e0294 */
[----:B0-----:R-:W-:-:S02]  /*2ec00*/  ISETP.LT.AND P6, PT, R171, R30, !P1 ;  /* 0x0000001eab00720c */ /* 0x001fc40004fc1270 */
[----:B--2---:R-:W-:Y:S01]  /*2ec10*/  ISETP.LT.AND P1, PT, R170, R31, !P1 ;  /* 0x0000001faa00720c */ /* 0x004fe20004f21270 */
[C---:B------:R-:W-:Y:S02]  /*2ec20*/  IMAD.IADD R31, R29.reuse, 0x1, R148 ;  /* 0x000000011d1f7824 */ /* 0x040fe400078e0294 */
[C---:B------:R-:W-:Y:S01]  /*2ec30*/  IMAD.WIDE R14, R29.reuse, 0x2, R18 ;  /* 0x000000021d0e7825 */ /* 0x040fe200078e0212 */
[----:B------:R-:W0:Y:S03]  /*2ec40*/  LDC R28, c[0x0][0x228] ;  /* 0x00008a00ff1c7b82 */ /* 0x000e260000000800 */
[----:B------:R-:W-:Y:S01]  /*2ec50*/  IMAD.WIDE R2, R29, 0x2, R16 ;  /* 0x000000021d027825 */ /* 0x000fe200078e0210 */
[----:B------:R-:W-:-:S04]  /*2ec60*/  PRMT R29, R83, 0x7632, R29 ;  /* 0x00007632531d7816 */ /* 0x000fc8000000001d */
[----:B------:R2:W-:Y:S04]  /*2ec70*/  @P4 STG.E.U16 desc[UR60][R2.64], R83 ;  /* 0x0000005302004986 */ /* 0x0005e8000c10153c */
[----:B------:R2:W-:Y:S01]  /*2ec80*/  @P3 STG.E.U16 desc[UR60][R14.64], R29 ;  /* 0x0000001d0e003986 */ /* 0x0005e2000c10153c */
[----:B----4-:R-:W-:Y:S02]  /*2ec90*/  ISETP.LT.AND P3, PT, R171, R0, !P2 ;  /* 0x00000000ab00720c */ /* 0x010fe40005761270 */
[----:B------:R-:W4:Y:S01]  /*2eca0*/  LDC R0, c[0x0][0x228] ;  /* 0x00008a00ff007b82 */ /* 0x000f220000000800 */
[----:B---3--:R-:W-:Y:S01]  /*2ecb0*/  ISETP.LT.AND P2, PT, R170, R10, !P2 ;  /* 0x0000000aaa00720c */ /* 0x008fe20005741270 */
[----:B------:R-:W-:-:S06]  /*2ecc0*/  VIADD R8, R13, 0x7a ;  /* 0x0000007a0d087836 */ /* 0x000fcc0000000000 */
[----:B------:R-:W3:Y:S01]  /*2ecd0*/  LDC R10, c[0x0][0x228] ;  /* 0x00008a00ff0a7b82 */ /* 0x000ee20000000800 */
[C---:B------:R-:W-:Y:S01]  /*2ece0*/  IMAD.WIDE R20, R31.reuse, 0x2, R16 ;  /* 0x000000021f147825 */ /* 0x040fe200078e0210 */
[----:B------:R-:W-:Y:S02]  /*2ecf0*/  PRMT R33, R4, 0x7632, R33 ;  /* 0x0000763204217816 */ /* 0x000fe40000000021 */
[----:B------:R-:W-:Y:S01]  /*2ed00*/  ISETP.GE.AND P4, PT, R8, R9, PT ;  /* 0x000000090800720c */ /* 0x000fe20003f86270 */
[----:B------:R-:W-:Y:S01]  /*2ed10*/  IMAD.WIDE R22, R31, 0x2, R18 ;  /* 0x000000021f167825 */ /* 0x000fe200078e0212 */
[----:B------:R1:W-:Y:S02]  /*2ed20*/  @P6 STG.E.U16 desc[UR60][R20.64], R4 ;  /* 0x0000000414006986 */ /* 0x0003e4000c10153c */
[----:B------:R-:W-:Y:S01]  /*2ed30*/  ISETP.LT.AND P6, PT, R171, R32, !P4 ;  /* 0x00000020ab00720c */ /* 0x000fe200067c1270 */
[----:B------:R-:W-:Y:S02]  /*2ed40*/  IMAD.IADD R9, R31, 0x1, R148 ;  /* 0x000000011f097824 */ /* 0x000fe400078e0294 */
[----:B------:R-:W-:Y:S01]  /*2ed50*/  VIADD R30, R13, 0x7b ;  /* 0x0000007b0d1e7836 */ /* 0x000fe20000000000 */
[----:B------:R0:W-:Y:S01]  /*2ed60*/  @P1 STG.E.U16 desc[UR60][R22.64], R33 ;  /* 0x0000002116001986 */ /* 0x0001e2000c10153c */
[C---:B--2---:R-:W-:Y:S01]  /*2ed70*/  IMAD.WIDE R2, R9.reuse, 0x2, R16 ;  /* 0x0000000209027825 */ /* 0x044fe200078e0210 */
[----:B------:R-:W2:Y:S02]  /*2ed80*/  LDC R29, c[0x0][0x228] ;  /* 0x00008a00ff1d7b82 */ /* 0x000ea40000000800 */
[----:B------:R-:W-:Y:S01]  /*2ed90*/  ISETP.GE.AND P1, PT, R30, R147, PT ;  /* 0x000000931e00720c */ /* 0x000fe20003f26270 */
[----:B-1----:R-:W-:Y:S01]  /*2eda0*/  IMAD.IADD R21, R9, 0x1, R148 ;  /* 0x0000000109157824 */ /* 0x002fe200078e0294 */
[----:B------:R-:W-:-:S04]  /*2edb0*/  PRMT R4, R24, 0x7632, R4 ;  /* 0x0000763218047816 */ /* 0x000fc80000000004 */
[----:B------:R-:W1:Y:S01]  /*2edc0*/  LDC R20, c[0x0][0x228] ;  /* 0x00008a00ff147b82 */ /* 0x000e620000000800 */
[----:B------:R-:W-:Y:S01]  /*2edd0*/  IMAD.WIDE R8, R9, 0x2, R18 ;  /* 0x0000000209087825 */ /* 0x000fe200078e0212 */
[----:B------:R-:W-:-:S03]  /*2ede0*/  ISETP.LT.AND P4, PT, R170, R12, !P4 ;  /* 0x0000000caa00720c */ /* 0x000fc60006781270 */
[----:B------:R-:W-:-:S03]  /*2edf0*/  VIADD R32, R13, 0x7c ;  /* 0x0000007c0d207836 */ /* 0x000fc60000000000 */
[----:B0-----:R-:W0:Y:S01]  /*2ee00*/  LDC R22, c[0x0][0x228] ;  /* 0x00008a00ff167b82 */ /* 0x001e220000000800 */
[----:B------:R-:W-:Y:S01]  /*2ee10*/  IMAD.WIDE R14, R21, 0x2, R16 ;  /* 0x00000002150e7825 */ /* 0x000fe200078e0210 */
[----:B------:R3:W-:Y:S06]  /*2ee20*/  @P3 STG.E.U16 desc[UR60][R2.64], R24 ;  /* 0x0000001802003986 */ /* 0x0007ec000c10153c */
[----:B------:R-:W2:Y:S01]  /*2ee30*/  LDC R23, c[0x0][0x228] ;  /* 0x00008a00ff177b82 */ /* 0x000ea20000000800 */
[----:B------:R3:W-:Y:S01]  /*2ee40*/  @P2 STG.E.U16 desc[UR60][R8.64], R4 ;  /* 0x0000000408002986 */ /* 0x0007e2000c10153c */
[----:B------:R-:W-:-:S06]  /*2ee50*/  ISETP.GE.AND P3, PT, R32, R145, PT ;  /* 0x000000912000720c */ /* 0x000fcc0003f66270 */
[----:B------:R-:W2:Y:S01]  /*2ee60*/  LDC R30, c[0x0][0x228] ;  /* 0x00008a00ff1e7b82 */ /* 0x000ea20000000800 */
[----:B----4-:R-:W-:Y:S01]  /*2ee70*/  ISETP.LT.AND P2, PT, R171, R0, !P1 ;  /* 0x00000000ab00720c */ /* 0x010fe20004f41270 */
[----:B------:R4:W-:Y:S01]  /*2ee80*/  @P6 STG.E.U16 desc[UR60][R14.64], R5 ;  /* 0x000000050e006986 */ /* 0x0009e2000c10153c */
[----:B---3--:R-:W-:Y:S01]  /*2ee90*/  ISETP.LT.AND P1, PT, R170, R10, !P1 ;  /* 0x0000000aaa00720c */ /* 0x008fe20004f21270 */
[----:B------:R-:W-:Y:S01]  /*2eea0*/  IMAD.WIDE R2, R21, 0x2, R18 ;  /* 0x0000000215027825 */ /* 0x000fe200078e0212 */
[----:B------:R-:W-:Y:S02]  /*2eeb0*/  PRMT R31, R5, 0x7632, R31 ;  /* 0x00007632051f7816 */ /* 0x000fe4000000001f */
[----:B------:R-:W-:Y:S01]  /*2eec0*/  ISETP.LT.AND P6, PT, R171, R28, !P3 ;  /* 0x0000001cab00720c */ /* 0x000fe20005fc1270 */
[----:B------:R-:W-:Y:S02]  /*2eed0*/  IMAD.IADD R9, R21, 0x1, R148 ;  /* 0x0000000115097824 */ /* 0x000fe400078e0294 */
[C---:B------:R-:W-:Y:S01]  /*2eee0*/  VIADD R0, R13.reuse, 0x7d ;  /* 0x0000007d0d007836 */ /* 0x040fe20000000000 */
[----:B------:R3:W-:Y:S01]  /*2eef0*/  @P4 STG.E.U16 desc[UR60][R2.64], R31 ;  /* 0x0000001f02004986 */ /* 0x0007e2000c10153c */
[----:B------:R-:W-:-:S02]  /*2ef00*/  VIADD R10, R13, 0x7e ;  /* 0x0000007e0d0a7836 */ /* 0x000fc40000000000 */
[C---:B----4-:R-:W-:Y:S02]  /*2ef10*/  IMAD.IADD R15, R9.reuse, 0x1, R148 ;  /* 0x00000001090f7824 */ /* 0x050fe400078e0294 */
[----:B------:R-:W-:Y:S01]  /*2ef20*/  IMAD.WIDE R4, R9, 0x2, R16 ;  /* 0x0000000209047825 */ /* 0x000fe200078e0210 */
[----:B------:R-:W-:-:S03]  /*2ef30*/  ISETP.GE.AND P4, PT, R0, R11, PT ;  /* 0x0000000b0000720c */ /* 0x000fc60003f86270 */
[----:B------:R-:W-:Y:S01]  /*2ef40*/  IMAD.WIDE R8, R9, 0x2, R18 ;  /* 0x0000000209087825 */ /* 0x000fe200078e0212 */
[----:B---3--:R-:W-:-:S03]  /*2ef50*/  PRMT R3, R25, 0x7632, R3 ;  /* 0x0000763219037816 */ /* 0x008fc60000000003 */
[C---:B------:R-:W-:Y:S01]  /*2ef60*/  IMAD.WIDE R12, R15.reuse, 0x2, R16 ;  /* 0x000000020f0c7825 */ /* 0x040fe200078e0210 */
[----:B------:R3:W-:Y:S01]  /*2ef70*/  @P2 STG.E.U16 desc[UR60][R4.64], R25 ;  /* 0x0000001904002986 */ /* 0x0007e2000c10153c */
[----:B------:R-:W-:Y:S02]  /*2ef80*/  ISETP.GE.AND P2, PT, R10, R155, PT ;  /* 0x0000009b0a00720c */ /* 0x000fe40003f46270 */
[C---:B-1----:R-:W-:Y:S01]  /*2ef90*/  ISETP.LT.AND P3, PT, R170.reuse, R20, !P3 ;  /* 0x00000014aa00720c */ /* 0x042fe20005f61270 */
[----:B------:R1:W-:Y:S01]  /*2efa0*/  @P1 STG.E.U16 desc[UR60][R8.64], R3 ;  /* 0x0000000308001986 */ /* 0x0003e2000c10153c */
[----:B------:R-:W-:Y:S01]  /*2efb0*/  IMAD.IADD R11, R15, 0x1, R148 ;  /* 0x000000010f0b7824 */ /* 0x000fe200078e0294 */
[----:B0-----:R-:W-:Y:S02]  /*2efc0*/  ISETP.LT.AND P1, PT, R171, R22, !P4 ;  /* 0x00000016ab00720c */ /* 0x001fe40006721270 */
[----:B------:R0:W-:Y:S01]  /*2efd0*/  @P6 STG.E.U16 desc[UR60][R12.64], R6 ;  /* 0x000000060c006986 */ /* 0x0001e2000c10153c */
[----:B--2---:R-:W-:-:S02]  /*2efe0*/  ISETP.LT.AND P4, PT, R170, R23, !P4 ;  /* 0x00000017aa00720c */ /* 0x004fc40006781270 */
[----:B------:R-:W-:Y:S01]  /*2eff0*/  ISETP.LT.AND P6, PT, R171, R29, !P2 ;  /* 0x0000001dab00720c */ /* 0x000fe200057c1270 */
[C---:B------:R-:W-:Y:S01]  /*2f000*/  IMAD.IADD R21, R11.reuse, 0x1, R148 ;  /* 0x000000010b157824 */ /* 0x040fe200078e0294 */
[----:B------:R-:W-:Y:S01]  /*2f010*/  ISETP.LT.AND P2, PT, R170, R30, !P2 ;  /* 0x0000001eaa00720c */ /* 0x000fe20005741270 */
[----:B---3--:R-:W-:Y:S01]  /*2f020*/  IMAD.WIDE R4, R11, 0x2, R16 ;  /* 0x000000020b047825 */ /* 0x008fe200078e0210 */
[----:B------:R-:W-:-:S03]  /*2f030*/  PRMT R0, R6, 0x7632, R0 ;  /* 0x0000763206007816 */ /* 0x000fc60000000000 */
[----:B-1----:R-:W-:Y:S01]  /*2f040*/  IMAD.WIDE R2, R15, 0x2, R18 ;  /* 0x000000020f027825 */ /* 0x002fe200078e0212 */
[----:B0-----:R-:W-:-:S03]  /*2f050*/  PRMT R6, R26, 0x7632, R6 ;  /* 0x000076321a067816 */ /* 0x001fc60000000006 */
[----:B------:R-:W-:Y:S02]  /*2f060*/  IMAD.IADD R15, R21, 0x1, R148 ;  /* 0x00000001150f7824 */ /* 0x000fe400078e0294 */
[----:B------:R-:W-:Y:S01]  /*2f070*/  IMAD.WIDE R8, R11, 0x2, R18 ;  /* 0x000000020b087825 */ /* 0x000fe200078e0212 */
[----:B------:R-:W-:Y:S01]  /*2f080*/  PRMT R14, R7, 0x7632, R14 ;  /* 0x00007632070e7816 */ /* 0x000fe2000000000e */
[----:B------:R0:W-:Y:S02]  /*2f090*/  @P3 STG.E.U16 desc[UR60][R2.64], R0 ;  /* 0x0000000002003986 */ /* 0x0001e4000c10153c */
[C---:B------:R-:W-:Y:S02]  /*2f0a0*/  IMAD.WIDE R10, R21.reuse, 0x2, R16 ;  /* 0x00000002150a7825 */ /* 0x040fe400078e0210 */
[----:B------:R0:W-:Y:S02]  /*2f0b0*/  @P1 STG.E.U16 desc[UR60][R4.64], R26 ;  /* 0x0000001a04001986 */ /* 0x0001e4000c10153c */
[----:B------:R-:W-:-:S02]  /*2f0c0*/  IMAD.WIDE R12, R21, 0x2, R18 ;  /* 0x00000002150c7825 */ /* 0x000fc400078e0212 */
[----:B------:R0:W-:Y:S02]  /*2f0d0*/  @P4 STG.E.U16 desc[UR60][R8.64], R6 ;  /* 0x0000000608004986 */ /* 0x0001e4000c10153c */
[C---:B------:R-:W-:Y:S02]  /*2f0e0*/  IMAD.WIDE R16, R15.reuse, 0x2, R16 ;  /* 0x000000020f107825 */ /* 0x040fe400078e0210 */
[----:B------:R0:W-:Y:S04]  /*2f0f0*/  @P6 STG.E.U16 desc[UR60][R10.64], R7 ;  /* 0x000000070a006986 */ /* 0x0001e8000c10153c */
[----:B------:R0:W-:Y:S01]  /*2f100*/  @P2 STG.E.U16 desc[UR60][R12.64], R14 ;  /* 0x0000000e0c002986 */ /* 0x0001e2000c10153c */
[----:B------:R-:W-:-:S03]  /*2f110*/  IMAD.WIDE R18, R15, 0x2, R18 ;  /* 0x000000020f127825 */ /* 0x000fc600078e0212 */
[----:B------:R0:W-:Y:S01]  /*2f120*/  @P5 STG.E.U16 desc[UR60][R16.64], R27 ;  /* 0x0000001b10005986 */ /* 0x0001e2000c10153c */
[----:B------:R-:W-:Y:S05]  /*2f130*/  @!P0 EXIT ;  /* 0x000000000000894d */ /* 0x000fea0003800000 */
[----:B0-----:R-:W-:-:S05]  /*2f140*/  PRMT R9, R27, 0x7632, R9 ;  /* 0x000076321b097816 */ /* 0x001fca0000000009 */
[----:B------:R-:W-:Y:S01]  /*2f150*/  STG.E.U16 desc[UR60][R18.64], R9 ;  /* 0x0000000912007986 */ /* 0x000fe2000c10153c */
[----:B------:R-:W-:Y:S05]  /*2f160*/  EXIT ;  /* 0x000000000000794d */ /* 0x000fea0003800000 */
.L_x_2:
[----:B------:R-:W-:-:S00]  /*2f170*/  BRA `(.L_x_2) ;  /* 0xfffffffc00fc7947 */ /* 0x000fc0000383ffff */
[----:B------:R-:W-:-:S00]  /*2f180*/  NOP ;  /* 0x0000000000007918 */ /* 0x000fc00000000000 */
[----:B------:R-:W-:-:S00]  /*2f190*/  NOP ;  /* 0x0000000000007918 */ /* 0x000fc00000000000 */
[----:B------:R-:W-:-:S00]  /*2f1a0*/  NOP ;  /* 0x0000000000007918 */ /* 0x000fc00000000000 */
[----:B------:R-:W-:-:S00]  /*2f1b0*/  NOP ;  /* 0x0000000000007918 */ /* 0x000fc00000000000 */
[----:B------:R-:W-:-:S00]  /*2f1c0*/  NOP ;  /* 0x0000000000007918 */ /* 0x000fc00000000000 */
[----:B------:R-:W-:-:S00]  /*2f1d0*/  NOP ;  /* 0x0000000000007918 */ /* 0x000fc00000000000 */
[----:B------:R-:W-:-:S00]  /*2f1e0*/  NOP ;  /* 0x0000000000007918 */ /* 0x000fc00000000000 */
[----:B------:R-:W-:-:S00]  /*2f1f0*/  NOP ;  /* 0x0000000000007918 */ /* 0x000fc00000000000 */
.L_x_3:


//--------------------- .nv.shared.matmul_kernel  --------------------------
	.section	.nv.shared.matmul_kernel,"aw",@nobits
	.sectionflags	@""
	.align	16
	.zero		1024


//--------------------- .nv.shared.reserved.0     --------------------------
	.section	.nv.shared.reserved.0,"aw",@nobits
	.weak		__nv_reservedSMEM_offset_0_alias
	.size		__nv_reservedSMEM_offset_0_alias, 0, 0
	.other		__nv_reservedSMEM_offset_0_alias,@"STO_CUDA_RESERVED_SHARED STV_DEFAULT"
__nv_reservedSMEM_offset_0_alias:
	.zero		0


//--------------------- .nv.constant0.matmul_kernel --------------------------
	.section	.nv.constant0.matmul_kernel,"a",@progbits
	.sectionflags	@""
	.align	4
.nv.constant0.matmul_kernel:
	.zero		608


//--------------------- SYMBOLS --------------------------

	.type		.nv.reservedSmem.offset0,@object
	.size		.nv.reservedSmem.offset0,0x4
